	.target	sm_90a

	.elftype	@"ET_EXEC"


//--------------------- .note.nv.tkinfo           --------------------------
	.section	.note.nv.tkinfo,"",@"SHT_NOTE"
	.sectionflags	@"SHF_NOTE_NV_TKINFO"
	.tkinfo
        /*0018*/ 	.word	0x00000002
        /*0030*/ 	.string	""
        /*0030*/ 	.string	"ptxas"
        /*0030*/ 	.string	"Cuda compilation tools, release 13.0, V13.0.88"
        /*0030*/ 	.string	"Build cuda_13.0.r13.0/compiler.36424714_0"
        /*0030*/ 	.string	"-v  -suppress-debug-info  -lineinfo  -arch sm_90a "



//--------------------- .note.nv.cuinfo           --------------------------
	.section	.note.nv.cuinfo,"",@"SHT_NOTE"
	.sectionflags	@"SHF_NOTE_NV_CUINFO"
        /*0018*/ 	.short	0x0002
        /*001a*/ 	.short	0x005a
        /*001c*/ 	.short	0x0082
	.zero		2


//--------------------- .nv.info                  --------------------------
	.section	.nv.info,"",@"SHT_CUDA_INFO"
	.align	4


	//----- nvinfo : EIATTR_REGCOUNT
	.align		4
        /*0000*/ 	.byte	0x04, 0x2f
        /*0002*/ 	.short	(.L_1 - .L_0)
	.align		4
.L_0:
        /*0004*/ 	.word	index@(matmul_kernel)
        /*0008*/ 	.word	0x00000020


	//----- nvinfo : EIATTR_FRAME_SIZE
	.align		4
.L_1:
        /*000c*/ 	.byte	0x04, 0x11
        /*000e*/ 	.short	(.L_3 - .L_2)
	.align		4
.L_2:
        /*0010*/ 	.word	index@(matmul_kernel)
        /*0014*/ 	.word	0x00005378


	//----- nvinfo : EIATTR_MIN_STACK_SIZE
	.align		4
.L_3:
        /*0018*/ 	.byte	0x04, 0x12
        /*001a*/ 	.short	(.L_5 - .L_4)
	.align		4
.L_4:
        /*001c*/ 	.word	index@(matmul_kernel)
        /*0020*/ 	.word	0x00005378
.L_5:


//--------------------- .nv.compat                --------------------------
	.section	.nv.compat,"",@"SHT_CUDA_COMPAT_INFO"
	.align	4
        /*0000*/ 	.byte	0x02, 0x09, 0x01, 0x00, 0x02, 0x02, 0x01, 0x00, 0x02, 0x05, 0x05, 0x00, 0x03, 0x07, 0x01, 0x01
        /*0010*/ 	.byte	0x02, 0x03, 0x00, 0x00, 0x02, 0x06, 0x01, 0x00, 0x04, 0x0b, 0x08, 0x00, 0x00, 0x00, 0x00, 0x00
        /*0020*/ 	.byte	0x00, 0x00, 0x00, 0x00


//--------------------- .nv.info.matmul_kernel    --------------------------
	.section	.nv.info.matmul_kernel,"",@"SHT_CUDA_INFO"
	.sectionflags	@""
	.align	4


	//----- nvinfo : EIATTR_CUDA_API_VERSION
	.align		4
        /*0000*/ 	.byte	0x04, 0x37
        /*0002*/ 	.short	(.L_7 - .L_6)
.L_6:
        /*0004*/ 	.word	0x00000082


	//----- nvinfo : EIATTR_KPARAM_INFO
	.align		4
.L_7:
        /*0008*/ 	.byte	0x04, 0x17
        /*000a*/ 	.short	(.L_9 - .L_8)
.L_8:
        /*000c*/ 	.word	0x00000000
        /*0010*/ 	.short	0x000d
        /*0012*/ 	.short	0x0048
        /*0014*/ 	.byte	0x00, 0xf4, 0x21, 0x00


	//----- nvinfo : EIATTR_KPARAM_INFO
	.align		4
.L_9:
        /*0018*/ 	.byte	0x04, 0x17
        /*001a*/ 	.short	(.L_11 - .L_10)
.L_10:
        /*001c*/ 	.word	0x00000000
        /*0020*/ 	.short	0x000c
        /*0022*/ 	.short	0x0040
        /*0024*/ 	.byte	0x00, 0xf4, 0x21, 0x00


	//----- nvinfo : EIATTR_KPARAM_INFO
	.align		4
.L_11:
        /*0028*/ 	.byte	0x04, 0x17
        /*002a*/ 	.short	(.L_13 - .L_12)
.L_12:
        /*002c*/ 	.word	0x00000000
        /*0030*/ 	.short	0x000b
        /*0032*/ 	.short	0x0038
        /*0034*/ 	.byte	0x00, 0xf0, 0x11, 0x00


	//----- nvinfo : EIATTR_KPARAM_INFO
	.align		4
.L_13:
        /*0038*/ 	.byte	0x04, 0x17
        /*003a*/ 	.short	(.L_15 - .L_14)
.L_14:
        /*003c*/ 	.word	0x00000000
        /*0040*/ 	.short	0x000a
        /*0042*/ 	.short	0x0034
        /*0044*/ 	.byte	0x00, 0xf0, 0x11, 0x00


	//----- nvinfo : EIATTR_KPARAM_INFO
	.align		4
.L_15:
        /*0048*/ 	.byte	0x04, 0x17
        /*004a*/ 	.short	(.L_17 - .L_16)
.L_16:
        /*004c*/ 	.word	0x00000000
        /*0050*/ 	.short	0x0009
        /*0052*/ 	.short	0x0030
        /*0054*/ 	.byte	0x00, 0xf0, 0x11, 0x00


	//----- nvinfo : EIATTR_KPARAM_INFO
	.align		4
.L_17:
        /*0058*/ 	.byte	0x04, 0x17
        /*005a*/ 	.short	(.L_19 - .L_18)
.L_18:
        /*005c*/ 	.word	0x00000000
        /*0060*/ 	.short	0x0008
        /*0062*/ 	.short	0x002c
        /*0064*/ 	.byte	0x00, 0xf0, 0x11, 0x00


	//----- nvinfo : EIATTR_KPARAM_INFO
	.align		4
.L_19:
        /*0068*/ 	.byte	0x04, 0x17
        /*006a*/ 	.short	(.L_21 - .L_20)
.L_20:
        /*006c*/ 	.word	0x00000000
        /*0070*/ 	.short	0x0007
        /*0072*/ 	.short	0x0028
        /*0074*/ 	.byte	0x00, 0xf0, 0x11, 0x00


	//----- nvinfo : EIATTR_KPARAM_INFO
	.align		4
.L_21:
        /*0078*/ 	.byte	0x04, 0x17
        /*007a*/ 	.short	(.L_23 - .L_22)
.L_22:
        /*007c*/ 	.word	0x00000000
        /*0080*/ 	.short	0x0006
        /*0082*/ 	.short	0x0024
        /*0084*/ 	.byte	0x00, 0xf0, 0x11, 0x00


	//----- nvinfo : EIATTR_KPARAM_INFO
	.align		4
.L_23:
        /*0088*/ 	.byte	0x04, 0x17
        /*008a*/ 	.short	(.L_25 - .L_24)
.L_24:
        /*008c*/ 	.word	0x00000000
        /*0090*/ 	.short	0x0005
        /*0092*/ 	.short	0x0020
        /*0094*/ 	.byte	0x00, 0xf0, 0x11, 0x00


	//----- nvinfo : EIATTR_KPARAM_INFO
	.align		4
.L_25:
        /*0098*/ 	.byte	0x04, 0x17
        /*009a*/ 	.short	(.L_27 - .L_26)
.L_26:
        /*009c*/ 	.word	0x00000000
        /*00a0*/ 	.short	0x0004
        /*00a2*/ 	.short	0x001c
        /*00a4*/ 	.byte	0x00, 0xf0, 0x11, 0x00


	//----- nvinfo : EIATTR_KPARAM_INFO
	.align		4
.L_27:
        /*00a8*/ 	.byte	0x04, 0x17
        /*00aa*/ 	.short	(.L_29 - .L_28)
.L_28:
        /*00ac*/ 	.word	0x00000000
        /*00b0*/ 	.short	0x0003
        /*00b2*/ 	.short	0x0018
        /*00b4*/ 	.byte	0x00, 0xf0, 0x11, 0x00


	//----- nvinfo : EIATTR_KPARAM_INFO
	.align		4
.L_29:
        /*00b8*/ 	.byte	0x04, 0x17
        /*00ba*/ 	.short	(.L_31 - .L_30)
.L_30:
        /*00bc*/ 	.word	0x00000000
        /*00c0*/ 	.short	0x0002
        /*00c2*/ 	.short	0x0010
        /*00c4*/ 	.byte	0x00, 0xf4, 0x21, 0x00


	//----- nvinfo : EIATTR_KPARAM_INFO
	.align		4
.L_31:
        /*00c8*/ 	.byte	0x04, 0x17
        /*00ca*/ 	.short	(.L_33 - .L_32)
.L_32:
        /*00cc*/ 	.word	0x00000000
        /*00d0*/ 	.short	0x0001
        /*00d2*/ 	.short	0x0008
        /*00d4*/ 	.byte	0x00, 0xf4, 0x21, 0x00


	//----- nvinfo : EIATTR_KPARAM_INFO
	.align		4
.L_33:
        /*00d8*/ 	.byte	0x04, 0x17
        /*00da*/ 	.short	(.L_35 - .L_34)
.L_34:
        /*00dc*/ 	.word	0x00000000
        /*00e0*/ 	.short	0x0000
        /*00e2*/ 	.short	0x0000
        /*00e4*/ 	.byte	0x00, 0xf4, 0x21, 0x00


	//----- nvinfo : EIATTR_SPARSE_MMA_MASK
	.align		4
.L_35:
        /*00e8*/ 	.byte	0x03, 0x50
        /*00ea*/ 	.short	0x0000


	//----- nvinfo : EIATTR_MAXREG_COUNT
	.align		4
        /*00ec*/ 	.byte	0x03, 0x1b
        /*00ee*/ 	.short	0x00ff


	//----- nvinfo : EIATTR_NUM_BARRIERS
	.align		4
        /*00f0*/ 	.byte	0x02, 0x4c
        /*00f2*/ 	.byte	0x01
	.zero		1


	//----- nvinfo : EIATTR_ANNOTATIONS
	.align		4
        /*00f4*/ 	.byte	0x04, 0x55
        /*00f6*/ 	.short	(.L_37 - .L_36)


	//   ....[0]....
.L_36:
        /*00f8*/ 	.word	0x00000001
        /*00fc*/ 	.byte	0x40, 0x05, 0x00, 0x00, 0x01, 0x00, 0x00, 0x00, 0x70, 0x05, 0x00, 0x00, 0x01, 0x00, 0x00, 0x00
        /* <DEDUP_REMOVED lines=2826> */
        /*b1ac*/ 	.byte	0x20, 0x58, 0x03, 0x00


	//----- nvinfo : EIATTR_MERCURY_ISA_VERSION
	.align		4
.L_37:
        /*b1b0*/ 	.byte	0x03, 0x5f
        /*b1b2*/ 	.short	0x0101


	//----- nvinfo : EIATTR_EXIT_INSTR_OFFSETS
	.align		4
        /*b1b4*/ 	.byte	0x04, 0x1c
        /*b1b6*/ 	.short	(.L_39 - .L_38)


	//   ....[0]....
.L_38:
        /*b1b8*/ 	.word	0x000a54c0


	//   ....[1]....
        /*b1bc*/ 	.word	0x000a54f0


	//----- nvinfo : EIATTR_REQNTID
	.align		4
.L_39:
        /*b1c0*/ 	.byte	0x04, 0x10
        /*b1c2*/ 	.short	(.L_41 - .L_40)
.L_40:
        /*b1c4*/ 	.word	0x00000040
        /*b1c8*/ 	.word	0x00000001
        /*b1cc*/ 	.word	0x00000001


	//----- nvinfo : EIATTR_CBANK_PARAM_SIZE
	.align		4
.L_41:
        /*b1d0*/ 	.byte	0x03, 0x19
        /*b1d2*/ 	.short	0x0050


	//----- nvinfo : EIATTR_PARAM_CBANK
	.align		4
        /*b1d4*/ 	.byte	0x04, 0x0a
        /*b1d6*/ 	.short	(.L_43 - .L_42)
	.align		4
.L_42:
        /*b1d8*/ 	.word	index@(.nv.constant0.matmul_kernel)
        /*b1dc*/ 	.short	0x0210
        /*b1de*/ 	.short	0x0050


	//----- nvinfo : EIATTR_SW_WAR
	.align		4
.L_43:
        /*b1e0*/ 	.byte	0x04, 0x36
        /*b1e2*/ 	.short	(.L_45 - .L_44)
.L_44:
        /*b1e4*/ 	.word	0x00000008
.L_45:


//--------------------- .nv.callgraph             --------------------------
	.section	.nv.callgraph,"",@"SHT_CUDA_CALLGRAPH"
	.align	4
	.sectionentsize	8
	.align		4
        /*0000*/ 	.word	0x00000000
	.align		4
        /*0004*/ 	.word	0xffffffff
	.align		4
        /*0008*/ 	.word	0x00000000
	.align		4
        /*000c*/ 	.word	0xfffffffe
	.align		4
        /*0010*/ 	.word	0x00000000
	.align		4
        /*0014*/ 	.word	0xfffffffd
	.align		4
        /*0018*/ 	.word	0x00000000
	.align		4
        /*001c*/ 	.word	0xfffffffc


//--------------------- .text.matmul_kernel       --------------------------
	.section	.text.matmul_kernel,"ax",@progbits
	.align	128
        .global         matmul_kernel
        .type           matmul_kernel,@function
        .size           matmul_kernel,(.L_x_4 - matmul_kernel)
        .other          matmul_kernel,@"STO_CUDA_ENTRY STV_DEFAULT"
matmul_kernel:
.text.matmul_kernel:
[----:B------:R-:W0:Y:S08]  /*0000*/  LDC R1, c[0x0][0x28] ;  /* 0x00000a00ff017b82 */ /* 0x000e300000000800 */
[----:B------:R-:W1:Y:S01]  /*0010*/  LDC.64 R4, c[0x0][0x228] ;  /* 0x00008a00ff047b82 */ /* 0x000e620000000a00 */
[----:B0-----:R-:W-:Y:S01]  /*0020*/  VIADD R1, R1, 0xffffac88 ;  /* 0xffffac8801017836 */ /* 0x001fe20000000000 */
[----:B------:R-:W0:Y:S01]  /*0030*/  S2R R16, SR_TID.X ;  /* 0x0000000000107919 */ /* 0x000e220000002100 */
[----:B------:R-:W-:Y:S01]  /*0040*/  UMOV UR4, 0x400 ;  /* 0x0000040000047882 */ /* 0x000fe20000000000 */
[----:B------:R-:W-:-:S04]  /*0050*/  ULDC.64 UR8, c[0x0][0x208] ;  /* 0x0000820000087ab9 */ /* 0x000fc80000000a00 */
[----:B------:R-:W2:Y:S01]  /*0060*/  S2UR UR5, SR_CgaCtaId ;  /* 0x00000000000579c3 */ /* 0x000ea20000008800 */
[----:B-1----:R-:W-:-:S05]  /*0070*/  VIADD R0, R5, 0x1ff ;  /* 0x000001ff05007836 */ /* 0x002fca0000000000 */
[----:B------:R-:W-:Y:S01]  /*0080*/  SHF.R.S32.HI R3, RZ, 0x1f, R0 ;  /* 0x0000001fff037819 */ /* 0x000fe20000011400 */
[----:B--2---:R-:W-:-:S03]  /*0090*/  ULEA UR4, UR5, UR4, 0x18 ;  /* 0x0000000405047291 */ /* 0x004fc6000f8ec03f */
[----:B------:R-:W-:Y:S02]  /*00a0*/  LEA.HI R3, R3, R0, RZ, 0x9 ;  /* 0x0000000003037211 */ /* 0x000fe400078f48ff */
[----:B0-----:R-:W-:Y:S02]  /*00b0*/  LOP3.LUT R14, R16, 0x3f, RZ, 0xc0, !PT ;  /* 0x0000003f100e7812 */ /* 0x001fe400078ec0ff */
[----:B------:R-:W-:Y:S02]  /*00c0*/  SHF.R.S32.HI R0, RZ, 0x9, R3 ;  /* 0x00000009ff007819 */ /* 0x000fe40000011403 */
[----:B------:R-:W0:Y:S03]  /*00d0*/  S2R R3, SR_CTAID.X ;  /* 0x0000000000037919 */ /* 0x000e260000002500 */
[----:B------:R-:W-:-:S05]  /*00e0*/  IMAD.SHL.U32 R0, R0, 0x8, RZ ;  /* 0x0000000800007824 */ /* 0x000fca00078e00ff */
[-C--:B------:R-:W-:Y:S02]  /*00f0*/  IABS R9, R0.reuse ;  /* 0x0000000000097213 */ /* 0x080fe40000000000 */
[----:B------:R-:W-:Y:S02]  /*0100*/  IABS R12, R0 ;  /* 0x00000000000c7213 */ /* 0x000fe40000000000 */
[----:B------:R-:W1:Y:S08]  /*0110*/  I2F.RP R2, R9 ;  /* 0x0000000900027306 */ /* 0x000e700000209400 */
[----:B-1----:R-:W1:Y:S01]  /*0120*/  MUFU.RCP R2, R2 ;  /* 0x0000000200027308 */ /* 0x002e620000001000 */
[----:B0-----:R-:W-:Y:S01]  /*0130*/  IABS R10, R3 ;  /* 0x00000003000a7213 */ /* 0x001fe20000000000 */
[----:B-1----:R-:W-:-:S02]  /*0140*/  VIADD R6, R2, 0xffffffe ;  /* 0x0ffffffe02067836 */ /* 0x002fc40000000000 */
[----:B------:R-:W-:-:S04]  /*0150*/  IMAD.MOV R2, RZ, RZ, -R12 ;  /* 0x000000ffff027224 */ /* 0x000fc800078e0a0c */
[----:B------:R0:W1:Y:S02]  /*0160*/  F2I.FTZ.U32.TRUNC.NTZ R7, R6 ;  /* 0x0000000600077305 */ /* 0x000064000021f000 */
[----:B0-----:R-:W-:Y:S02]  /*0170*/  IMAD.MOV.U32 R6, RZ, RZ, RZ ;  /* 0x000000ffff067224 */ /* 0x001fe400078e00ff */
[----:B-1----:R-:W-:-:S04]  /*0180*/  IMAD.MOV R8, RZ, RZ, -R7 ;  /* 0x000000ffff087224 */ /* 0x002fc800078e0a07 */
[----:B------:R-:W-:Y:S02]  /*0190*/  IMAD R11, R8, R9, RZ ;  /* 0x00000009080b7224 */ /* 0x000fe400078e02ff */
[----:B------:R-:W-:Y:S02]  /*01a0*/  IMAD.MOV.U32 R8, RZ, RZ, R10 ;  /* 0x000000ffff087224 */ /* 0x000fe400078e000a */
[----:B------:R-:W-:-:S06]  /*01b0*/  IMAD.HI.U32 R7, R7, R11, R6 ;  /* 0x0000000b07077227 */ /* 0x000fcc00078e0006 */
[----:B------:R-:W-:-:S04]  /*01c0*/  IMAD.HI.U32 R7, R7, R8, RZ ;  /* 0x0000000807077227 */ /* 0x000fc800078e00ff */
[----:B------:R-:W-:-:S05]  /*01d0*/  IMAD R2, R7, R2, R8 ;  /* 0x0000000207027224 */ /* 0x000fca00078e0208 */
[----:B------:R-:W-:-:S13]  /*01e0*/  ISETP.GT.U32.AND P1, PT, R9, R2, PT ;  /* 0x000000020900720c */ /* 0x000fda0003f24070 */
[----:B------:R-:W-:Y:S02]  /*01f0*/  @!P1 IMAD.IADD R2, R2, 0x1, -R9 ;  /* 0x0000000102029824 */ /* 0x000fe400078e0a09 */
[----:B------:R-:W-:Y:S01]  /*0200*/  @!P1 VIADD R7, R7, 0x1 ;  /* 0x0000000107079836 */ /* 0x000fe20000000000 */
[----:B------:R-:W-:Y:S02]  /*0210*/  ISETP.NE.AND P1, PT, R0, RZ, PT ;  /* 0x000000ff0000720c */ /* 0x000fe40003f25270 */
[----:B------:R-:W-:Y:S02]  /*0220*/  ISETP.GE.U32.AND P0, PT, R2, R9, PT ;  /* 0x000000090200720c */ /* 0x000fe40003f06070 */
[----:B------:R-:W-:-:S04]  /*0230*/  LOP3.LUT R2, R3, R0, RZ, 0x3c, !PT ;  /* 0x0000000003027212 */ /* 0x000fc800078e3cff */
[----:B------:R-:W-:Y:S01]  /*0240*/  ISETP.GE.AND P2, PT, R2, RZ, PT ;  /* 0x000000ff0200720c */ /* 0x000fe20003f46270 */
[----:B------:R-:W-:-:S06]  /*0250*/  VIADD R2, R4, 0x3f ;  /* 0x0000003f04027836 */ /* 0x000fcc0000000000 */
[----:B------:R-:W-:-:S04]  /*0260*/  @P0 VIADD R7, R7, 0x1 ;  /* 0x0000000107070836 */ /* 0x000fc80000000000 */
[----:B------:R-:W-:Y:S01]  /*0270*/  IMAD.MOV.U32 R6, RZ, RZ, R7 ;  /* 0x000000ffff067224 */ /* 0x000fe200078e0007 */
[----:B------:R-:W-:-:S03]  /*0280*/  SHF.R.S32.HI R7, RZ, 0x1f, R2 ;  /* 0x0000001fff077819 */ /* 0x000fc60000011402 */
[----:B------:R-:W-:Y:S01]  /*0290*/  @!P2 IMAD.MOV R6, RZ, RZ, -R6 ;  /* 0x000000ffff06a224 */ /* 0x000fe200078e0a06 */
[----:B------:R-:W-:Y:S02]  /*02a0*/  @!P1 LOP3.LUT R6, RZ, R0, RZ, 0x33, !PT ;  /* 0x00000000ff069212 */ /* 0x000fe400078e33ff */
[----:B------:R-:W-:-:S03]  /*02b0*/  LEA.HI R7, R7, R2, RZ, 0x6 ;  /* 0x0000000207077211 */ /* 0x000fc600078f30ff */
[----:B------:R-:W-:Y:S02]  /*02c0*/  IMAD.SHL.U32 R2, R6, 0x8, RZ ;  /* 0x0000000806027824 */ /* 0x000fe400078e00ff */
[----:B------:R-:W-:-:S03]  /*02d0*/  IMAD.MOV R6, RZ, RZ, -R6 ;  /* 0x000000ffff067224 */ /* 0x000fc600078e0a06 */
[----:B------:R-:W-:Y:S01]  /*02e0*/  LEA.HI.SX32 R7, R7, -R2, 0x1a ;  /* 0x8000000207077211 */ /* 0x000fe200078fd2ff */
[----:B------:R-:W-:Y:S02]  /*02f0*/  IMAD R15, R0, R6, R3 ;  /* 0x00000006000f7224 */ /* 0x000fe400078e0203 */
[----:B------:R-:W-:Y:S01]  /*0300*/  IMAD.MOV.U32 R6, RZ, RZ, RZ ;  /* 0x000000ffff067224 */ /* 0x000fe200078e00ff */
[----:B------:R-:W-:Y:S02]  /*0310*/  VIMNMX R8, R7, 0x8, PT ;  /* 0x0000000807087848 */ /* 0x000fe40003fe0100 */
[----:B------:R-:W-:Y:S02]  /*0320*/  IABS R13, R15 ;  /* 0x0000000f000d7213 */ /* 0x000fe40000000000 */
[----:B------:R-:W-:-:S04]  /*0330*/  IABS R11, R8 ;  /* 0x00000008000b7213 */ /* 0x000fc80000000000 */
[----:B------:R-:W0:Y:S08]  /*0340*/  I2F.RP R9, R11 ;  /* 0x0000000b00097306 */ /* 0x000e300000209400 */
[----:B0-----:R-:W0:Y:S02]  /*0350*/  MUFU.RCP R9, R9 ;  /* 0x0000000900097308 */ /* 0x001e240000001000 */
[----:B0-----:R-:W-:-:S06]  /*0360*/  VIADD R7, R9, 0xffffffe ;  /* 0x0ffffffe09077836 */ /* 0x001fcc0000000000 */
[----:B------:R-:W0:Y:S02]  /*0370*/  F2I.FTZ.U32.TRUNC.NTZ R7, R7 ;  /* 0x0000000700077305 */ /* 0x000e24000021f000 */
[----:B0-----:R-:W-:-:S04]  /*0380*/  IMAD.MOV R10, RZ, RZ, -R7 ;  /* 0x000000ffff0a7224 */ /* 0x001fc800078e0a07 */
[----:B------:R-:W-:-:S04]  /*0390*/  IMAD.MOV.U32 R0, RZ, RZ, R10 ;  /* 0x000000ffff007224 */ /* 0x000fc800078e000a */
[----:B------:R-:W-:Y:S01]  /*03a0*/  IMAD R3, R0, R11, RZ ;  /* 0x0000000b00037224 */ /* 0x000fe200078e02ff */
[----:B------:R-:W-:-:S03]  /*03b0*/  IABS R0, R8 ;  /* 0x0000000800007213 */ /* 0x000fc60000000000 */
[----:B------:R-:W-:Y:S02]  /*03c0*/  IMAD.HI.U32 R6, R7, R3, R6 ;  /* 0x0000000307067227 */ /* 0x000fe400078e0006 */
[----:B------:R-:W0:Y:S02]  /*03d0*/  LDC R7, c[0x0][0x230] ;  /* 0x00008c00ff077b82 */ /* 0x000e240000000800 */
[----:B------:R-:W-:Y:S02]  /*03e0*/  IMAD.MOV R0, RZ, RZ, -R0 ;  /* 0x000000ffff007224 */ /* 0x000fe400078e0a00 */
[----:B------:R-:W-:-:S04]  /*03f0*/  IMAD.HI.U32 R6, R6, R13, RZ ;  /* 0x0000000d06067227 */ /* 0x000fc800078e00ff */
[----:B------:R-:W-:-:S05]  /*0400*/  IMAD R0, R6, R0, R13 ;  /* 0x0000000006007224 */ /* 0x000fca00078e020d */
[----:B------:R-:W-:Y:S01]  /*0410*/  ISETP.GT.U32.AND P1, PT, R11, R0, PT ;  /* 0x000000000b00720c */ /* 0x000fe20003f24070 */
[----:B0-----:R-:W-:-:S12]  /*0420*/  VIADD R17, R7, 0x3f ;  /* 0x0000003f07117836 */ /* 0x001fd80000000000 */
[----:B------:R-:W-:Y:S02]  /*0430*/  @!P1 IMAD.IADD R0, R0, 0x1, -R11 ;  /* 0x0000000100009824 */ /* 0x000fe400078e0a0b */
[----:B------:R-:W-:Y:S01]  /*0440*/  @!P1 VIADD R6, R6, 0x1 ;  /* 0x0000000106069836 */ /* 0x000fe20000000000 */
[----:B------:R-:W-:Y:S02]  /*0450*/  ISETP.NE.AND P1, PT, R8, RZ, PT ;  /* 0x000000ff0800720c */ /* 0x000fe40003f25270 */
[----:B------:R-:W-:Y:S02]  /*0460*/  ISETP.GE.U32.AND P0, PT, R0, R11, PT ;  /* 0x0000000b0000720c */ /* 0x000fe40003f06070 */
[----:B------:R-:W-:-:S04]  /*0470*/  LOP3.LUT R0, R15, R8, RZ, 0x3c, !PT ;  /* 0x000000080f007212 */ /* 0x000fc800078e3cff */
[----:B------:R-:W-:-:S07]  /*0480*/  ISETP.GE.AND P2, PT, R0, RZ, PT ;  /* 0x000000ff0000720c */ /* 0x000fce0003f46270 */
[----:B------:R-:W-:Y:S01]  /*0490*/  @P0 VIADD R6, R6, 0x1 ;  /* 0x0000000106060836 */ /* 0x000fe20000000000 */
[----:B------:R-:W-:-:S05]  /*04a0*/  ISETP.GT.AND P0, PT, R17, 0x3f, PT ;  /* 0x0000003f1100780c */ /* 0x000fca0003f04270 */
[----:B------:R-:W-:Y:S01]  /*04b0*/  @!P2 IMAD.MOV R6, RZ, RZ, -R6 ;  /* 0x000000ffff06a224 */ /* 0x000fe200078e0a06 */
[----:B------:R-:W-:-:S05]  /*04c0*/  @!P1 LOP3.LUT R6, RZ, R8, RZ, 0x33, !PT ;  /* 0x00000008ff069212 */ /* 0x000fca00078e33ff */
[----:B------:R-:W-:-:S04]  /*04d0*/  IMAD.MOV R3, RZ, RZ, -R6 ;  /* 0x000000ffff037224 */ /* 0x000fc800078e0a06 */
[----:B------:R-:W-:-:S04]  /*04e0*/  IMAD R3, R8, R3, R15 ;  /* 0x0000000308037224 */ /* 0x000fc800078e020f */
[----:B------:R-:W-:Y:S02]  /*04f0*/  IMAD.IADD R0, R2, 0x1, R3 ;  /* 0x0000000102007824 */ /* 0x000fe400078e0203 */
[----:B------:R-:W-:-:S04]  /*0500*/  IMAD.SHL.U32 R2, R6, 0x200, RZ ;  /* 0x0000020006027824 */ /* 0x000fc800078e00ff */
[C---:B------:R-:W-:Y:S02]  /*0510*/  VIADD R3, R2.reuse, 0x1 ;  /* 0x0000000102037836 */ /* 0x040fe40000000000 */
[C---:B------:R-:W-:Y:S02]  /*0520*/  VIADD R7, R2.reuse, 0x2 ;  /* 0x0000000202077836 */ /* 0x040fe40000000000 */
[C---:B------:R-:W-:Y:S01]  /*0530*/  VIADD R6, R2.reuse, 0x3 ;  /* 0x0000000302067836 */ /* 0x040fe20000000000 */
[----:B------:R0:W-:Y:S01]  /*0540*/  STL [R1+0xc7c], R3 ;  /* 0x000c7c0301007387 */ /* 0x0001e20000100800 */
[C---:B------:R-:W-:Y:S02]  /*0550*/  VIADD R8, R2.reuse, 0x2b ;  /* 0x0000002b02087836 */ /* 0x040fe40000000000 */
[C---:B------:R-:W-:Y:S01]  /*0560*/  VIADD R28, R2.reuse, 0x14 ;  /* 0x00000014021c7836 */ /* 0x040fe20000000000 */
[----:B------:R1:W-:Y:S01]  /*0570*/  STL [R1+0xc78], R7 ;  /* 0x000c780701007387 */ /* 0x0003e20000100800 */
[----:B------:R-:W-:-:S02]  /*0580*/  VIADD R29, R2, 0x1b ;  /* 0x0000001b021d7836 */ /* 0x000fc40000000000 */
[C---:B------:R-:W-:Y:S01]  /*0590*/  VIADD R12, R2.reuse, 0x1ee ;  /* 0x000001ee020c7836 */ /* 0x040fe20000000000 */
[----:B------:R2:W-:Y:S01]  /*05a0*/  STL [R1+0xc74], R6 ;  /* 0x000c740601007387 */ /* 0x0005e20000100800 */
[C---:B------:R-:W-:Y:S02]  /*05b0*/  VIADD R15, R2.reuse, 0x1ef ;  /* 0x000001ef020f7836 */ /* 0x040fe40000000000 */
[C---:B0-----:R-:W-:Y:S02]  /*05c0*/  VIADD R3, R2.reuse, 0x4 ;  /* 0x0000000402037836 */ /* 0x041fe40000000000 */
[C---:B------:R-:W-:Y:S02]  /*05d0*/  VIADD R9, R2.reuse, 0x1f0 ;  /* 0x000001f002097836 */ /* 0x040fe40000000000 */
[C---:B-1----:R-:W-:Y:S01]  /*05e0*/  VIADD R7, R2.reuse, 0x5 ;  /* 0x0000000502077836 */ /* 0x042fe20000000000 */
[----:B------:R0:W-:Y:S01]  /*05f0*/  STL [R1+0xc70], R3 ;  /* 0x000c700301007387 */ /* 0x0001e20000100800 */
[----:B------:R-:W-:-:S02]  /*0600*/  VIADD R11, R2, 0x1f1 ;  /* 0x000001f1020b7836 */ /* 0x000fc40000000000 */
[C---:B--2---:R-:W-:Y:S01]  /*0610*/  VIADD R6, R2.reuse, 0x6 ;  /* 0x0000000602067836 */ /* 0x044fe20000000000 */
[----:B------:R1:W-:Y:S01]  /*0620*/  STL [R1+0xc6c], R7 ;  /* 0x000c6c0701007387 */ /* 0x0003e20000100800 */
[C---:B------:R-:W-:Y:S02]  /*0630*/  VIADD R13, R2.reuse, 0x1f2 ;  /* 0x000001f2020d7836 */ /* 0x040fe40000000000 */
[C---:B------:R-:W-:Y:S01]  /*0640*/  VIADD R10, R2.reuse, 0x1f5 ;  /* 0x000001f5020a7836 */ /* 0x040fe20000000000 */
[----:B------:R2:W-:Y:S01]  /*0650*/  STL [R1+0xc68], R6 ;  /* 0x000c680601007387 */ /* 0x0005e20000100800 */
[C---:B------:R-:W-:Y:S02]  /*0660*/  VIADD R23, R2.reuse, 0x1f8 ;  /* 0x000001f802177836 */ /* 0x040fe40000000000 */
[C---:B0-----:R-:W-:Y:S02]  /*0670*/  VIADD R3, R2.reuse, 0x7 ;  /* 0x0000000702037836 */ /* 0x041fe40000000000 */
[----:B------:R-:W-:-:S02]  /*0680*/  VIADD R22, R2, 0x1f9 ;  /* 0x000001f902167836 */ /* 0x000fc40000000000 */
[C---:B-1----:R-:W-:Y:S01]  /*0690*/  VIADD R7, R2.reuse, 0x8 ;  /* 0x0000000802077836 */ /* 0x042fe20000000000 */
[----:B------:R0:W-:Y:S01]  /*06a0*/  STL [R1+0xc64], R3 ;  /* 0x000c640301007387 */ /* 0x0001e20000100800 */
[C---:B------:R-:W-:Y:S02]  /*06b0*/  VIADD R25, R2.reuse, 0x1fa ;  /* 0x000001fa02197836 */ /* 0x040fe40000000000 */
[C---:B--2---:R-:W-:Y:S01]  /*06c0*/  VIADD R6, R2.reuse, 0x9 ;  /* 0x0000000902067836 */ /* 0x044fe20000000000 */
[----:B------:R1:W-:Y:S01]  /*06d0*/  STL [R1+0xc60], R7 ;  /* 0x000c600701007387 */ /* 0x0003e20000100800 */
[C---:B------:R-:W-:Y:S02]  /*06e0*/  VIADD R24, R2.reuse, 0x1fb ;  /* 0x000001fb02187836 */ /* 0x040fe40000000000 */
[C---:B------:R-:W-:Y:S01]  /*06f0*/  VIADD R21, R2.reuse, 0x1fc ;  /* 0x000001fc02157836 */ /* 0x040fe20000000000 */
[----:B------:R2:W-:Y:S01]  /*0700*/  STL [R1+0xc50], R6 ;  /* 0x000c500601007387 */ /* 0x0005e20000100800 */
[----:B------:R-:W-:-:S02]  /*0710*/  VIADD R20, R2, 0x1fd ;  /* 0x000001fd02147836 */ /* 0x000fc40000000000 */
[C---:B0-----:R-:W-:Y:S02]  /*0720*/  VIADD R3, R2.reuse, 0xa ;  /* 0x0000000a02037836 */ /* 0x041fe40000000000 */
[C---:B------:R-:W-:Y:S02]  /*0730*/  VIADD R26, R2.reuse, 0x1fe ;  /* 0x000001fe021a7836 */ /* 0x040fe40000000000 */
[C---:B-1----:R-:W-:Y:S01]  /*0740*/  VIADD R7, R2.reuse, 0xb ;  /* 0x0000000b02077836 */ /* 0x042fe20000000000 */
[----:B------:R0:W-:Y:S01]  /*0750*/  STL [R1+0xc4c], R3 ;  /* 0x000c4c0301007387 */ /* 0x0001e20000100800 */
[C---:B------:R-:W-:Y:S02]  /*0760*/  VIADD R27, R2.reuse, 0x1ff ;  /* 0x000001ff021b7836 */ /* 0x040fe40000000000 */
[C---:B--2---:R-:W-:Y:S01]  /*0770*/  VIADD R6, R2.reuse, 0xc ;  /* 0x0000000c02067836 */ /* 0x044fe20000000000 */
[----:B------:R1:W-:Y:S04]  /*0780*/  STL [R1+0xc48], R7 ;  /* 0x000c480701007387 */ /* 0x0003e80000100800 */
[----:B------:R2:W-:Y:S01]  /*0790*/  STL [R1+0xc5c], R6 ;  /* 0x000c5c0601007387 */ /* 0x0005e20000100800 */
[----:B0-----:R-:W-:-:S02]  /*07a0*/  VIADD R3, R2, 0xd ;  /* 0x0000000d02037836 */ /* 0x001fc40000000000 */
[----:B-1----:R-:W-:-:S03]  /*07b0*/  VIADD R7, R2, 0xe ;  /* 0x0000000e02077836 */ /* 0x002fc60000000000 */
[----:B------:R0:W-:Y:S01]  /*07c0*/  STL [R1+0xc58], R3 ;  /* 0x000c580301007387 */ /* 0x0001e20000100800 */
[----:B--2---:R-:W-:-:S03]  /*07d0*/  VIADD R6, R2, 0xf ;  /* 0x0000000f02067836 */ /* 0x004fc60000000000 */
[----:B------:R1:W-:Y:S04]  /*07e0*/  STL [R1+0xc54], R7 ;  /* 0x000c540701007387 */ /* 0x0003e80000100800 */
[----:B------:R2:W-:Y:S01]  /*07f0*/  STL [R1+0xc44], R6 ;  /* 0x000c440601007387 */ /* 0x0005e20000100800 */
[C---:B0-----:R-:W-:Y:S02]  /*0800*/  VIADD R3, R2.reuse, 0x10 ;  /* 0x0000001002037836 */ /* 0x041fe40000000000 */
        /* <DEDUP_REMOVED lines=47> */
[----:B0-----:R-:W-:-:S03]  /*0b00*/  VIADD R3, R2, 0x2a ;  /* 0x0000002a02037836 */ /* 0x001fc60000000000 */
[----:B------:R0:W-:Y:S01]  /*0b10*/  STL [R1+0xbd4], R8 ;  /* 0x000bd40801007387 */ /* 0x0001e20000100800 */
[C---:B-1----:R-:W-:Y:S02]  /*0b20*/  VIADD R7, R2.reuse, 0x2d ;  /* 0x0000002d02077836 */ /* 0x042fe40000000000 */
[C---:B--2---:R-:W-:Y:S02]  /*0b30*/  VIADD R6, R2.reuse, 0x2c ;  /* 0x0000002c02067836 */ /* 0x044fe40000000000 */
[----:B0-----:R-:W-:-:S03]  /*0b40*/  VIADD R8, R2, 0x2f ;  /* 0x0000002f02087836 */ /* 0x001fc60000000000 */
[----:B------:R0:W-:Y:S04]  /*0b50*/  STL [R1+0xbd0], R6 ;  /* 0x000bd00601007387 */ /* 0x0001e80000100800 */
[----:B------:R1:W-:Y:S01]  /*0b60*/  STL [R1+0xbcc], R7 ;  /* 0x000bcc0701007387 */ /* 0x0003e20000100800 */
[C---:B0-----:R-:W-:Y:S02]  /*0b70*/  VIADD R6, R2.reuse, 0x2e ;  /* 0x0000002e02067836 */ /* 0x041fe40000000000 */
[----:B-1----:R-:W-:-:S03]  /*0b80*/  VIADD R7, R2, 0x30 ;  /* 0x0000003002077836 */ /* 0x002fc60000000000 */
[----:B------:R0:W-:Y:S04]  /*0b90*/  STL [R1+0xbc8], R6 ;  /* 0x000bc80601007387 */ /* 0x0001e80000100800 */
        /* <DEDUP_REMOVED lines=863> */
[----:B--2---:R-:W-:-:S03]  /*4190*/  IMAD R7, R0, 0x40, R14 ;  /* 0x0000004000077824 */ /* 0x004fc600078e020e */
[----:B------:R-:W-:Y:S01]  /*41a0*/  STL [R1+0x40], R8 ;  /* 0x0000400801007387 */ /* 0x000fe20000100800 */
[C---:B------:R-:W-:Y:S02]  /*41b0*/  VIADD R0, R2.reuse, 0x1e1 ;  /* 0x000001e102007836 */ /* 0x040fe40000000000 */
[C---:B------:R-:W-:Y:S01]  /*41c0*/  VIADD R14, R2.reuse, 0x1f4 ;  /* 0x000001f4020e7836 */ /* 0x040fe20000000000 */
[----:B------:R1:W-:Y:S01]  /*41d0*/  STL [R1+0x2394], R7 ;  /* 0x0023940701007387 */ /* 0x0003e20000100800 */
[----:B0-----:R-:W-:-:S05]  /*41e0*/  VIADD R6, R2, 0x1e0 ;  /* 0x000001e002067836 */ /* 0x001fca0000000000 */
[----:B------:R0:W-:Y:S01]  /*41f0*/  STL [R1+0x3c], R6 ;  /* 0x00003c0601007387 */ /* 0x0001e20000100800 */
[----:B-1----:R-:W-:-:S03]  /*4200*/  VIADD R7, R2, 0x1e2 ;  /* 0x000001e202077836 */ /* 0x002fc60000000000 */
        /* <DEDUP_REMOVED lines=24> */
[----:B------:R1:W-:Y:S01]  /*4390*/  STL [R1+0x4], R0 ;  /* 0x0000040001007387 */ /* 0x0003e20000100800 */
[C---:B0-----:R-:W-:Y:S02]  /*43a0*/  VIADD R6, R2.reuse, 0x1f6 ;  /* 0x000001f602067836 */ /* 0x041fe40000000000 */
[----:B-1----:R-:W-:-:S05]  /*43b0*/  VIADD R0, R2, 0x1f7 ;  /* 0x000001f702007836 */ /* 0x002fca0000000000 */
[----:B------:R0:W-:Y:S01]  /*43c0*/  STL [R1+0x24], R0 ;  /* 0x0000240001007387 */ /* 0x0001e20000100800 */
[----:B------:R-:W-:Y:S05]  /*43d0*/  @P0 BRA `(.L_x_0) ;  /* 0x0000000c00e00947 */ /* 0x000fea0003800000 */
[----:B------:R1:W-:Y:S01]  /*43e0*/  STL [R1], RZ ;  /* 0x000000ff01007387 */ /* 0x0003e20000100800 */
[----:B0-----:R-:W-:Y:S01]  /*43f0*/  IMAD.SHL.U32 R0, R16, 0x20, RZ ;  /* 0x0000002010007824 */ /* 0x001fe200078e00ff */
[----:B------:R-:W-:Y:S02]  /*4400*/  CS2R R20, SRZ ;  /* 0x0000000000147805 */ /* 0x000fe4000001ff00 */
[----:B------:R-:W-:Y:S01]  /*4410*/  CS2R R22, SRZ ;  /* 0x0000000000167805 */ /* 0x000fe2000001ff00 */
[----:B------:R1:W-:Y:S01]  /*4420*/  STL [R1+0x4], RZ ;  /* 0x000004ff01007387 */ /* 0x0003e20000100800 */
[----:B------:R-:W-:Y:S02]  /*4430*/  CS2R R16, SRZ ;  /* 0x0000000000107805 */ /* 0x000fe4000001ff00 */
[----:B------:R-:W-:Y:S02]  /*4440*/  LOP3.LUT R0, R0, 0x400, RZ, 0xc0, !PT ;  /* 0x0000040000007812 */ /* 0x000fe400078ec0ff */
[----:B------:R-:W-:Y:S01]  /*4450*/  CS2R R18, SRZ ;  /* 0x0000000000127805 */ /* 0x000fe2000001ff00 */
[----:B------:R1:W-:Y:S01]  /*4460*/  STL [R1+0x8], RZ ;  /* 0x000008ff01007387 */ /* 0x0003e20000100800 */
[----:B------:R-:W-:-:S02]  /*4470*/  CS2R R12, SRZ ;  /* 0x00000000000c7805 */ /* 0x000fc4000001ff00 */
[----:B------:R-:W-:Y:S02]  /*4480*/  CS2R R14, SRZ ;  /* 0x00000000000e7805 */ /* 0x000fe4000001ff00 */
[----:B------:R-:W-:Y:S01]  /*4490*/  CS2R R8, SRZ ;  /* 0x0000000000087805 */ /* 0x000fe2000001ff00 */
[----:B------:R1:W-:Y:S01]  /*44a0*/  STL [R1+0xc], RZ ;  /* 0x00000cff01007387 */ /* 0x0003e20000100800 */
[----:B------:R-:W-:Y:S02]  /*44b0*/  CS2R R10, SRZ ;  /* 0x00000000000a7805 */ /* 0x000fe4000001ff00 */
[----:B------:R-:W-:Y:S02]  /*44c0*/  CS2R R4, SRZ ;  /* 0x0000000000047805 */ /* 0x000fe4000001ff00 */
[----:B------:R-:W-:Y:S01]  /*44d0*/  CS2R R6, SRZ ;  /* 0x0000000000067805 */ /* 0x000fe2000001ff00 */
[----:B------:R1:W-:Y:S01]  /*44e0*/  STL [R1+0x10], RZ ;  /* 0x000010ff01007387 */ /* 0x0003e20000100800 */
[----:B------:R-:W-:-:S02]  /*44f0*/  CS2R R24, SRZ ;  /* 0x0000000000187805 */ /* 0x000fc4000001ff00 */
[----:B------:R-:W-:Y:S01]  /*4500*/  CS2R R26, SRZ ;  /* 0x00000000001a7805 */ /* 0x000fe2000001ff00 */
[----:B------:R1:W-:Y:S04]  /*4510*/  STL [R1+0x14], RZ ;  /* 0x000014ff01007387 */ /* 0x0003e80000100800 */
        /* <DEDUP_REMOVED lines=207> */
[----:B------:R1:W-:Y:S04]  /*5210*/  STL [R1+0x2384], R0 ;  /* 0x0023840001007387 */ /* 0x0003e80000100800 */
        /* <DEDUP_REMOVED lines=18> */
[----:B------:R1:W-:Y:S01]  /*5340*/  STL [R1+0x3cc], RZ ;  /* 0x0003ccff01007387 */ /* 0x0003e20000100800 */
[----:B------:R-:W-:Y:S05]  /*5350*/  BRA `(.L_x_1) ;  /* 0x0000083800007947 */ /* 0x000fea0003800000 */
.L_x_0:
[----:B------:R-:W-:Y:S01]  /*5360*/  STL [R1+0x27e4], R11 ;  /* 0x0027e40b01007387 */ /* 0x000fe20000100800 */
[----:B------:R-:W-:Y:S01]  /*5370*/  IABS R8, R4 ;  /* 0x0000000400087213 */ /* 0x000fe20000000000 */
[----:B------:R-:W-:Y:S01]  /*5380*/  ULDC UR5, c[0x0][0x23c] ;  /* 0x00008f0000057ab9 */ /* 0x000fe20000000800 */
[----:B0-----:R-:W-:Y:S01]  /*5390*/  IABS R0, R5 ;  /* 0x0000000500007213 */ /* 0x001fe20000000000 */
[----:B------:R0:W-:Y:S01]  /*53a0*/  STL [R1+0x27e0], R9 ;  /* 0x0027e00901007387 */ /* 0x0001e20000100800 */
[----:B------:R-:W-:Y:S01]  /*53b0*/  ISETP.GE.AND P1, PT, R27, RZ, PT ;  /* 0x000000ff1b00720c */ /* 0x000fe20003f26270 */
[----:B------:R-:W-:Y:S01]  /*53c0*/  ULDC.64 UR6, c[0x0][0x218] ;  /* 0x0000860000067ab9 */ /* 0x000fe20000000a00 */
[----:B------:R-:W-:Y:S01]  /*53d0*/  ISETP.GE.AND P2, PT, R26, RZ, PT ;  /* 0x000000ff1a00720c */ /* 0x000fe20003f46270 */
[----:B------:R-:W-:Y:S01]  /*53e0*/  ULDC.64 UR10, c[0x0][0x210] ;  /* 0x00008400000a7ab9 */ /* 0x000fe20000000a00 */
[----:B0-----:R-:W2:Y:S04]  /*53f0*/  LDL.LU R9, [R1+0xc34] ;  /* 0x000c340001097983 */ /* 0x001ea80000300800 */
[----:B------:R0:W-:Y:S04]  /*5400*/  STL [R1+0x27dc], R15 ;  /* 0x0027dc0f01007387 */ /* 0x0001e80000100800 */
[----:B------:R1:W-:Y:S01]  /*5410*/  STL [R1+0x27d8], R12 ;  /* 0x0027d80c01007387 */ /* 0x0003e20000100800 */
[----:B------:R-:W3:Y:S01]  /*5420*/  I2F.RP R16, R8 ;  /* 0x0000000800107306 */ /* 0x000ee20000209400 */
[----:B------:R-:W-:Y:S01]  /*5430*/  ISETP.NE.AND P3, PT, R4, RZ, PT ;  /* 0x000000ff0400720c */ /* 0x000fe20003f65270 */
[----:B0-----:R-:W-:Y:S01]  /*5440*/  IMAD.MOV.U32 R15, RZ, RZ, R29 ;  /* 0x000000ffff0f7224 */ /* 0x001fe200078e001d */
[----:B-1----:R-:W4:Y:S01]  /*5450*/  LDL R12, [R1+0x2394] ;  /* 0x00239400010c7983 */ /* 0x002f220000100800 */
[----:B------:R-:W-:-:S03]  /*5460*/  IABS R29, R24 ;  /* 0x00000018001d7213 */ /* 0x000fc60000000000 */
[----:B------:R0:W-:Y:S01]  /*5470*/  STL [R1+0x2520], R2 ;  /* 0x0025200201007387 */ /* 0x0001e20000100800 */
[----:B---3--:R-:W1:Y:S03]  /*5480*/  MUFU.RCP R16, R16 ;  /* 0x0000001000107308 */ /* 0x008e660000001000 */
[----:B------:R3:W-:Y:S01]  /*5490*/  STL [R1+0x251c], R5 ;  /* 0x00251c0501007387 */ /* 0x0007e20000100800 */
[----:B0-----:R-:W-:-:S04]  /*54a0*/  IMAD.MOV.U32 R2, RZ, RZ, R3 ;  /* 0x000000ffff027224 */ /* 0x001fc800078e0003 */
[----:B------:R-:W0:Y:S01]  /*54b0*/  I2F.RP R3, R0 ;  /* 0x0000000000037306 */ /* 0x000e220000209400 */
[----:B---3--:R-:W-:Y:S02]  /*54c0*/  IMAD.MOV.U32 R5, RZ, RZ, R28 ;  /* 0x000000ffff057224 */ /* 0x008fe400078e001c */
[----:B-1----:R-:W-:-:S05]  /*54d0*/  VIADD R16, R16, 0xffffffe ;  /* 0x0ffffffe10107836 */ /* 0x002fca0000000000 */
[----:B------:R1:W-:Y:S08]  /*54e0*/  F2I.FTZ.U32.TRUNC.NTZ R17, R16 ;  /* 0x0000001000117305 */ /* 0x0003f0000021f000 */
[----:B0-----:R-:W0:Y:S01]  /*54f0*/  MUFU.RCP R3, R3 ;  /* 0x0000000300037308 */ /* 0x001e220000001000 */
[----:B-1----:R-:W-:Y:S02]  /*5500*/  IMAD.MOV.U32 R16, RZ, RZ, RZ ;  /* 0x000000ffff107224 */ /* 0x002fe400078e00ff */
[----:B0-----:R-:W-:-:S05]  /*5510*/  VIADD R3, R3, 0xffffffe ;  /* 0x0ffffffe03037836 */ /* 0x001fca0000000000 */
[----:B------:R0:W1:Y:S02]  /*5520*/  F2I.FTZ.U32.TRUNC.NTZ R19, R3 ;  /* 0x0000000300137305 */ /* 0x000064000021f000 */
[----:B0-----:R-:W-:-:S04]  /*5530*/  IMAD.MOV R3, RZ, RZ, -R17 ;  /* 0x000000ffff037224 */ /* 0x001fc800078e0a11 */
[----:B------:R-:W-:Y:S02]  /*5540*/  IMAD R3, R3, R8, RZ ;  /* 0x0000000803037224 */ /* 0x000fe400078e02ff */
[----:B-1----:R-:W-:Y:S02]  /*5550*/  IMAD.MOV R28, RZ, RZ, -R19 ;  /* 0x000000ffff1c7224 */ /* 0x002fe400078e0a13 */
[----:B------:R-:W-:Y:S01]  /*5560*/  IMAD.HI.U32 R3, R17, R3, R16 ;  /* 0x0000000311037227 */ /* 0x000fe200078e0010 */
[----:B----4-:R-:W-:-:S05]  /*5570*/  IABS R18, R12 ;  /* 0x0000000c00127213 */ /* 0x010fca0000000000 */
[----:B------:R-:W-:Y:S02]  /*5580*/  IMAD.MOV.U32 R16, RZ, RZ, R18 ;  /* 0x000000ffff107224 */ /* 0x000fe400078e0012 */
[----:B------:R-:W-:Y:S02]  /*5590*/  IMAD.MOV.U32 R18, RZ, RZ, RZ ;  /* 0x000000ffff127224 */ /* 0x000fe400078e00ff */
[----:B------:R-:W-:-:S04]  /*55a0*/  IMAD.HI.U32 R17, R3, R16, RZ ;  /* 0x0000001003117227 */ /* 0x000fc800078e00ff */
[----:B------:R-:W-:Y:S01]  /*55b0*/  IMAD R3, R28, R0, RZ ;  /* 0x000000001c037224 */ /* 0x000fe200078e02ff */
[----:B------:R-:W-:Y:S01]  /*55c0*/  IABS R28, R27 ;  /* 0x0000001b001c7213 */ /* 0x000fe20000000000 */
[----:B------:R-:W-:Y:S02]  /*55d0*/  IMAD.MOV R17, RZ, RZ, -R17 ;  /* 0x000000ffff117224 */ /* 0x000fe400078e0a11 */
[----:B------:R-:W-:Y:S01]  /*55e0*/  IMAD.HI.U32 R3, R19, R3, R18 ;  /* 0x0000000313037227 */ /* 0x000fe200078e0012 */
[----:B------:R-:W-:Y:S02]  /*55f0*/  IABS R18, R20 ;  /* 0x0000001400127213 */ /* 0x000fe40000000000 */
[----:B------:R-:W-:Y:S01]  /*5600*/  IABS R19, R21 ;  /* 0x0000001500137213 */ /* 0x000fe20000000000 */
[----:B------:R-:W-:Y:S01]  /*5610*/  IMAD R16, R8, R17, R16 ;  /* 0x0000001108107224 */ /* 0x000fe200078e0210 */
[----:B------:R-:W-:Y:S01]  /*5620*/  IABS R17, R26 ;  /* 0x0000001a00117213 */ /* 0x000fe20000000000 */
[----:B------:R-:W-:-:S03]  /*5630*/  IMAD.HI.U32 R27, R3, R28, RZ ;  /* 0x0000001c031b7227 */ /* 0x000fc600078e00ff */
[----:B------:R-:W-:Y:S01]  /*5640*/  ISETP.GT.U32.AND P0, PT, R8, R16, PT ;  /* 0x000000100800720c */ /* 0x000fe20003f04070 */
[----:B------:R-:W-:Y:S02]  /*5650*/  IMAD.MOV R27, RZ, RZ, -R27 ;  /* 0x000000ffff1b7224 */ /* 0x000fe400078e0a1b */
[----:B------:R-:W-:-:S04]  /*5660*/  IMAD.HI.U32 R11, R3, R17, RZ ;  /* 0x00000011030b7227 */ /* 0x000fc800078e00ff */
[----:B------:R-:W-:Y:S02]  /*5670*/  IMAD R26, R0, R27, R28 ;  /* 0x0000001b001a7224 */ /* 0x000fe400078e021c */
[----:B------:R-:W-:Y:S01]  /*5680*/  IMAD.MOV R11, RZ, RZ, -R11 ;  /* 0x000000ffff0b7224 */ /* 0x000fe200078e0a0b */
[----:B------:R-:W-:Y:S01]  /*5690*/  ISETP.GE.AND P5, PT, R12, RZ, PT ;  /* 0x000000ff0c00720c */ /* 0x000fe20003fa6270 */
[----:B------:R-:W-:Y:S01]  /*56a0*/  IMAD.HI.U32 R27, R3, R18, RZ ;  /* 0x00000012031b7227 */ /* 0x000fe200078e00ff */
[----:B------:R-:W-:-:S03]  /*56b0*/  ISETP.GT.U32.AND P6, PT, R0, R26, PT ;  /* 0x0000001a0000720c */ /* 0x000fc60003fc4070 */
[----:B------:R-:W-:Y:S02]  /*56c0*/  @!P0 IMAD.IADD R16, R16, 0x1, -R8 ;  /* 0x0000000110108824 */ /* 0x000fe400078e0a08 */
[----:B------:R-:W-:Y:S01]  /*56d0*/  IMAD R17, R0, R11, R17 ;  /* 0x0000000b00117224 */ /* 0x000fe200078e0211 */
[----:B------:R-:W-:Y:S01]  /*56e0*/  IABS R12, R22 ;  /* 0x00000016000c7213 */ /* 0x000fe20000000000 */
[----:B------:R-:W-:Y:S01]  /*56f0*/  IMAD.HI.U32 R28, R3, R19, RZ ;  /* 0x00000013031c7227 */ /* 0x000fe200078e00ff */
[----:B------:R-:W-:Y:S01]  /*5700*/  ISETP.GT.U32.AND P0, PT, R8, R16, PT ;  /* 0x000000100800720c */ /* 0x000fe20003f04070 */
[----:B------:R-:W3:Y:S01]  /*5710*/  LDL.LU R11, [R1+0x27e4] ;  /* 0x0027e400010b7983 */ /* 0x000ee20000300800 */
[----:B------:R-:W-:Y:S01]  /*5720*/  ISETP.GT.U32.AND P4, PT, R0, R17, PT ;  /* 0x000000110000720c */ /* 0x000fe20003f84070 */
[----:B------:R-:W-:Y:S02]  /*5730*/  IMAD.MOV R27, RZ, RZ, -R27 ;  /* 0x000000ffff1b7224 */ /* 0x000fe400078e0a1b */
[----:B------:R-:W-:-:S02]  /*5740*/  @!P6 IMAD.IADD R26, R26, 0x1, -R0 ;  /* 0x000000011a1ae824 */ /* 0x000fc400078e0a00 */
[----:B------:R-:W-:-:S03]  /*5750*/  IMAD.MOV R28, RZ, RZ, -R28 ;  /* 0x000000ffff1c7224 */ /* 0x000fc600078e0a1c */
[----:B------:R-:W-:-:S03]  /*5760*/  ISETP.GT.U32.AND P6, PT, R0, R26, PT ;  /* 0x0000001a0000720c */ /* 0x000fc60003fc4070 */
[----:B------:R-:W-:Y:S02]  /*5770*/  @!P0 IMAD.IADD R16, R16, 0x1, -R8 ;  /* 0x0000000110108824 */ /* 0x000fe400078e0a08 */
[----:B------:R-:W-:Y:S02]  /*5780*/  IMAD.MOV.U32 R8, RZ, RZ, R12 ;  /* 0x000000ffff087224 */ /* 0x000fe400078e000c */
[----:B--2---:R-:W-:Y:S02]  /*5790*/  IMAD.MOV.U32 R12, RZ, RZ, R9 ;  /* 0x000000ffff0c7224 */ /* 0x004fe400078e0009 */
[----:B------:R-:W-:Y:S02]  /*57a0*/  IMAD.MOV.U32 R9, RZ, RZ, R16 ;  /* 0x000000ffff097224 */ /* 0x000fe400078e0010 */
[----:B------:R-:W-:Y:S02]  /*57b0*/  IMAD R18, R0, R27, R18 ;  /* 0x0000001b00127224 */ /* 0x000fe400078e0212 */
[----:B------:R-:W-:-:S02]  /*57c0*/  @!P4 IMAD.IADD R17, R17, 0x1, -R0 ;  /* 0x000000011111c824 */ /* 0x000fc400078e0a00 */
[C---:B------:R-:W-:Y:S02]  /*57d0*/  IMAD R19, R0.reuse, R28, R19 ;  /* 0x0000001c00137224 */ /* 0x040fe400078e0213 */
[----:B------:R-:W-:Y:S01]  /*57e0*/  IMAD.HI.U32 R28, R3, R29, RZ ;  /* 0x0000001d031c7227 */ /* 0x000fe200078e00ff */
[----:B------:R-:W-:-:S03]  /*57f0*/  ISETP.GT.U32.AND P0, PT, R0, R18, PT ;  /* 0x000000120000720c */ /* 0x000fc60003f04070 */
[----:B------:R-:W-:Y:S01]  /*5800*/  IMAD.HI.U32 R16, R3, R8, RZ ;  /* 0x0000000803107227 */ /* 0x000fe200078e00ff */
[----:B------:R-:W-:-:S03]  /*5810*/  IABS R27, R25 ;  /* 0x00000019001b7213 */ /* 0x000fc60000000000 */
[----:B------:R-:W-:Y:S01]  /*5820*/  @!P5 IMAD.MOV R9, RZ, RZ, -R9 ;  /* 0x000000ffff09d224 */ /* 0x000fe200078e0a09 */
[----:B------:R-:W-:Y:S01]  /*5830*/  @!P3 LOP3.LUT R9, RZ, R4, RZ, 0x33, !PT ;  /* 0x00000004ff09b212 */ /* 0x000fe200078e33ff */
[----:B------:R-:W-:Y:S01]  /*5840*/  IMAD.MOV R28, RZ, RZ, -R28 ;  /* 0x000000ffff1c7224 */ /* 0x000fe200078e0a1c */
[----:B------:R-:W-:Y:S01]  /*5850*/  ISETP.GT.U32.AND P3, PT, R0, R17, PT ;  /* 0x000000110000720c */ /* 0x000fe20003f64070 */
[----:B------:R-:W-:Y:S02]  /*5860*/  IMAD.MOV R16, RZ, RZ, -R16 ;  /* 0x000000ffff107224 */ /* 0x000fe400078e0a10 */
[----:B------:R-:W-:Y:S02]  /*5870*/  @!P6 IMAD.IADD R26, R26, 0x1, -R0 ;  /* 0x000000011a1ae824 */ /* 0x000fe400078e0a00 */
[----:B------:R-:W-:Y:S02]  /*5880*/  IMAD R28, R0, R28, R29 ;  /* 0x0000001c001c7224 */ /* 0x000fe400078e021d */
[----:B------:R-:W-:-:S04]  /*5890*/  IMAD.HI.U32 R29, R3, R27, RZ ;  /* 0x0000001b031d7227 */ /* 0x000fc800078e00ff */
[----:B------:R-:W-:Y:S02]  /*58a0*/  IMAD R8, R0, R16, R8 ;  /* 0x0000001000087224 */ /* 0x000fe400078e0208 */
[----:B------:R-:W-:Y:S02]  /*58b0*/  IMAD.MOV.U32 R16, RZ, RZ, R15 ;  /* 0x000000ffff107224 */ /* 0x000fe400078e000f */
[----:B------:R-:W-:Y:S02]  /*58c0*/  IMAD.MOV.U32 R15, RZ, RZ, R26 ;  /* 0x000000ffff0f7224 */ /* 0x000fe400078e001a */
[----:B------:R-:W-:Y:S01]  /*58d0*/  IMAD.MOV R29, RZ, RZ, -R29 ;  /* 0x000000ffff1d7224 */ /* 0x000fe200078e0a1d */
[----:B------:R0:W-:Y:S01]  /*58e0*/  STL [R1+0x8fc], R9 ;  /* 0x0008fc0901007387 */ /* 0x0001e20000100800 */
[----:B------:R-:W-:Y:S02]  /*58f0*/  @!P1 IMAD.MOV R15, RZ, RZ, -R15 ;  /* 0x000000ffff0f9224 */ /* 0x000fe400078e0a0f */
[--C-:B------:R-:W-:Y:S01]  /*5900*/  @!P0 IMAD.IADD R18, R18, 0x1, -R0.reuse ;  /* 0x0000000112128824 */ /* 0x100fe200078e0a00 */
[----:B------:R-:W-:Y:S01]  /*5910*/  ISETP.GE.AND P0, PT, R20, RZ, PT ;  /* 0x000000ff1400720c */ /* 0x000fe20003f06270 */
[----:B------:R-:W-:-:S02]  /*5920*/  @!P3 IMAD.IADD R17, R17, 0x1, -R0 ;  /* 0x000000011111b824 */ /* 0x000fc400078e0a00 */
[----:B------:R-:W-:Y:S01]  /*5930*/  IMAD R27, R0, R29, R27 ;  /* 0x0000001d001b7224 */ /* 0x000fe200078e021b */
[----:B0-----:R-:W2:Y:S01]  /*5940*/  LDL.LU R9, [R1+0x27e0] ;  /* 0x0027e00001097983 */ /* 0x001ea20000300800 */
[----:B------:R-:W-:-:S03]  /*5950*/  IMAD.MOV.U32 R26, RZ, RZ, R12 ;  /* 0x000000ffff1a7224 */ /* 0x000fc600078e000c */
[----:B------:R-:W4:Y:S01]  /*5960*/  LDL.LU R20, [R1+0xc2c] ;  /* 0x000c2c0001147983 */ /* 0x000f220000300800 */
[----:B------:R-:W-:-:S03]  /*5970*/  IMAD.MOV.U32 R12, RZ, RZ, R17 ;  /* 0x000000ffff0c7224 */ /* 0x000fc600078e0011 */
[----:B------:R-:W2:Y:S04]  /*5980*/  LDL.LU R29, [R1+0xc28] ;  /* 0x000c2800011d7983 */ /* 0x000ea80000300800 */
[----:B------:R0:W-:Y:S04]  /*5990*/  STL [R1+0xa44], R15 ;  /* 0x000a440f01007387 */ /* 0x0001e80000100800 */
[----:B0-----:R-:W2:Y:S04]  /*59a0*/  LDL.LU R15, [R1+0x27dc] ;  /* 0x0027dc00010f7983 */ /* 0x001ea80000300800 */
[----:B------:R-:W3:Y:S01]  /*59b0*/  LDL.LU R17, [R1+0x24] ;  /* 0x0000240001117983 */ /* 0x000ee20000300800 */
[----:B------:R-:W-:-:S02]  /*59c0*/  ISETP.GT.U32.AND P5, PT, R0, R19, PT ;  /* 0x000000130000720c */ /* 0x000fc40003fa4070 */
[C---:B------:R-:W-:Y:S02]  /*59d0*/  ISETP.GT.U32.AND P4, PT, R0.reuse, R28, PT ;  /* 0x0000001c0000720c */ /* 0x040fe40003f84070 */
[C---:B------:R-:W-:Y:S02]  /*59e0*/  ISETP.GT.U32.AND P6, PT, R0.reuse, R18, PT ;  /* 0x000000120000720c */ /* 0x040fe40003fc4070 */
[----:B------:R-:W-:-:S07]  /*59f0*/  ISETP.GT.U32.AND P3, PT, R0, R27, PT ;  /* 0x0000001b0000720c */ /* 0x000fce0003f64070 */
[--C-:B------:R-:W-:Y:S02]  /*5a00*/  @!P5 IMAD.IADD R19, R19, 0x1, -R0.reuse ;  /* 0x000000011313d824 */ /* 0x100fe400078e0a00 */
[----:B------:R-:W-:-:S03]  /*5a10*/  @!P4 IMAD.IADD R28, R28, 0x1, -R0 ;  /* 0x000000011c1cc824 */ /* 0x000fc600078e0a00 */
[C---:B------:R-:W-:Y:S02]  /*5a20*/  ISETP.GT.U32.AND P5, PT, R0.reuse, R19, PT ;  /* 0x000000130000720c */ /* 0x040fe40003fa4070 */
[----:B------:R-:W-:Y:S01]  /*5a30*/  ISETP.GT.U32.AND P4, PT, R0, R28, PT ;  /* 0x0000001c0000720c */ /* 0x000fe20003f84070 */
[----:B------:R-:W-:Y:S01]  /*5a40*/  @!P2 IMAD.MOV R12, RZ, RZ, -R12 ;  /* 0x000000ffff0ca224 */ /* 0x000fe200078e0a0c */
[----:B------:R-:W-:Y:S01]  /*5a50*/  ISETP.GE.AND P1, PT, R21, RZ, PT ;  /* 0x000000ff1500720c */ /* 0x000fe20003f26270 */
[----:B------:R-:W-:Y:S01]  /*5a60*/  @!P6 IMAD.IADD R18, R18, 0x1, -R0 ;  /* 0x000000011212e824 */ /* 0x000fe200078e0a00 */
[----:B------:R-:W-:Y:S02]  /*5a70*/  ISETP.GE.AND P6, PT, R24, RZ, PT ;  /* 0x000000ff1800720c */ /* 0x000fe40003fc6270 */
[----:B------:R0:W-:Y:S01]  /*5a80*/  STL [R1+0xa40], R12 ;  /* 0x000a400c01007387 */ /* 0x0001e20000100800 */
[----:B------:R-:W-:Y:S01]  /*5a90*/  @!P0 IMAD.MOV R18, RZ, RZ, -R18 ;  /* 0x000000ffff128224 */ /* 0x000fe200078e0a12 */
[----:B------:R-:W-:Y:S01]  /*5aa0*/  IABS R4, R23 ;  /* 0x0000001700047213 */ /* 0x000fe20000000000 */
[----:B------:R-:W-:-:S02]  /*5ab0*/  @!P3 IMAD.IADD R27, R27, 0x1, -R0 ;  /* 0x000000011b1bb824 */ /* 0x000fc400078e0a00 */
[--C-:B------:R-:W-:Y:S01]  /*5ac0*/  @!P5 IMAD.IADD R19, R19, 0x1, -R0.reuse ;  /* 0x000000011313d824 */ /* 0x100fe200078e0a00 */
[----:B------:R-:W-:Y:S01]  /*5ad0*/  ISETP.GE.AND P5, PT, R25, RZ, PT ;  /* 0x000000ff1900720c */ /* 0x000fe20003fa6270 */
[----:B------:R-:W-:Y:S01]  /*5ae0*/  @!P4 IMAD.IADD R28, R28, 0x1, -R0 ;  /* 0x000000011c1cc824 */ /* 0x000fe200078e0a00 */
[----:B------:R-:W-:Y:S01]  /*5af0*/  ISETP.GE.AND P4, PT, R22, RZ, PT ;  /* 0x000000ff1600720c */ /* 0x000fe20003f86270 */
[----:B0-----:R-:W2:Y:S01]  /*5b00*/  LDL.LU R12, [R1+0x27d8] ;  /* 0x0027d800010c7983 */ /* 0x001ea20000300800 */
[----:B------:R-:W-:-:S03]  /*5b10*/  ISETP.GE.AND P3, PT, R23, RZ, PT ;  /* 0x000000ff1700720c */ /* 0x000fc60003f66270 */
[----:B------:R-:W2:Y:S04]  /*5b20*/  LDL.LU R24, [R1+0xc18] ;  /* 0x000c180001187983 */ /* 0x000ea80000300800 */
[----:B------:R-:W2:Y:S04]  /*5b30*/  LDL.LU R25, [R1+0xc24] ;  /* 0x000c240001197983 */ /* 0x000ea80000300800 */
[----:B------:R-:W4:Y:S04]  /*5b40*/  LDL.LU R22, [R1+0xc20] ;  /* 0x000c200001167983 */ /* 0x000f280000300800 */
[----:B------:R-:W2:Y:S04]  /*5b50*/  LDL.LU R23, [R1+0xc14] ;  /* 0x000c140001177983 */ /* 0x000ea80000300800 */
[----:B------:R0:W-:Y:S01]  /*5b60*/  STL [R1+0xa38], R18 ;  /* 0x000a381201007387 */ /* 0x0001e20000100800 */
[----:B------:R-:W-:-:S02]  /*5b70*/  @!P1 IMAD.MOV R19, RZ, RZ, -R19 ;  /* 0x000000ffff139224 */ /* 0x000fc400078e0a13 */
[----:B0-----:R-:W-:-:S04]  /*5b80*/  IMAD.MOV.U32 R18, RZ, RZ, R28 ;  /* 0x000000ffff127224 */ /* 0x001fc800078e001c */
[----:B------:R-:W-:Y:S01]  /*5b90*/  @!P6 IMAD.MOV R18, RZ, RZ, -R18 ;  /* 0x000000ffff12e224 */ /* 0x000fe200078e0a12 */
[----:B------:R-:W-:Y:S04]  /*5ba0*/  STL [R1+0xa30], R19 ;  /* 0x000a301301007387 */ /* 0x000fe80000100800 */
[----:B------:R0:W-:Y:S01]  /*5bb0*/  STL [R1+0xa2c], R18 ;  /* 0x000a2c1201007387 */ /* 0x0001e20000100800 */
[----:B---3--:R-:W-:Y:S02]  /*5bc0*/  ISETP.GE.AND P1, PT, R17, RZ, PT ;  /* 0x000000ff1100720c */ /* 0x008fe40003f26270 */
[----:B------:R-:W-:-:S05]  /*5bd0*/  IABS R17, R17 ;  /* 0x0000001100117213 */ /* 0x000fca0000000000 */
[----:B0-----:R-:W-:-:S04]  /*5be0*/  IMAD.HI.U32 R18, R3, R17, RZ ;  /* 0x0000001103127227 */ /* 0x001fc800078e00ff */
[----:B------:R-:W-:-:S04]  /*5bf0*/  IMAD.MOV R18, RZ, RZ, -R18 ;  /* 0x000000ffff127224 */ /* 0x000fc800078e0a12 */
[C---:B------:R-:W-:Y:S02]  /*5c00*/  IMAD R17, R0.reuse, R18, R17 ;  /* 0x0000001200117224 */ /* 0x040fe400078e0211 */
[----:B------:R-:W3:Y:S01]  /*5c10*/  LDL.LU R18, [R1+0x198] ;  /* 0x0001980001127983 */ /* 0x000ee20000300800 */
[C---:B------:R-:W-:Y:S01]  /*5c20*/  ISETP.GT.U32.AND P2, PT, R0.reuse, R8, PT ;  /* 0x000000080000720c */ /* 0x040fe20003f44070 */
[----:B------:R-:W-:Y:S01]  /*5c30*/  IMAD.MOV.U32 R21, RZ, RZ, R16 ;  /* 0x000000ffff157224 */ /* 0x000fe200078e0010 */
[----:B------:R-:W-:Y:S01]  /*5c40*/  ISETP.GT.U32.AND P0, PT, R0, R27, PT ;  /* 0x0000001b0000720c */ /* 0x000fe20003f04070 */
[----:B------:R-:W-:-:S04]  /*5c50*/  IMAD.HI.U32 R16, R3, R4, RZ ;  /* 0x0000000403107227 */ /* 0x000fc800078e00ff */
[----:B------:R-:W-:-:S06]  /*5c60*/  IMAD.MOV R16, RZ, RZ, -R16 ;  /* 0x000000ffff107224 */ /* 0x000fcc00078e0a10 */
[----:B------:R-:W-:Y:S01]  /*5c70*/  @!P2 IMAD.IADD R8, R8, 0x1, -R0 ;  /* 0x000000010808a824 */ /* 0x000fe200078e0a00 */
[----:B------:R-:W-:Y:S01]  /*5c80*/  IABS R19, R10 ;  /* 0x0000000a00137213 */ /* 0x000fe20000000000 */
[----:B------:R-:W-:-:S03]  /*5c90*/  IMAD R4, R0, R16, R4 ;  /* 0x0000001000047224 */ /* 0x000fc600078e0204 */
[C---:B------:R-:W-:Y:S02]  /*5ca0*/  ISETP.GT.U32.AND P2, PT, R0.reuse, R8, PT ;  /* 0x000000080000720c */ /* 0x040fe40003f44070 */
[----:B------:R-:W-:Y:S01]  /*5cb0*/  IABS R16, R6 ;  /* 0x0000000600107213 */ /* 0x000fe20000000000 */
[----:B------:R-:W-:Y:S01]  /*5cc0*/  @!P0 IMAD.IADD R27, R27, 0x1, -R0 ;  /* 0x000000011b1b8824 */ /* 0x000fe200078e0a00 */
[----:B------:R-:W-:Y:S02]  /*5cd0*/  ISETP.GT.U32.AND P6, PT, R0, R4, PT ;  /* 0x000000040000720c */ /* 0x000fe40003fc4070 */
[----:B------:R-:W-:Y:S01]  /*5ce0*/  ISETP.GE.AND P0, PT, R6, RZ, PT ;  /* 0x000000ff0600720c */ /* 0x000fe20003f06270 */
[----:B------:R-:W-:Y:S02]  /*5cf0*/  IMAD.MOV.U32 R6, RZ, RZ, R19 ;  /* 0x000000ffff067224 */ /* 0x000fe400078e0013 */
[----:B------:R-:W-:-:S04]  /*5d00*/  IMAD.HI.U32 R19, R3, R16, RZ ;  /* 0x0000001003137227 */ /* 0x000fc800078e00ff */
[----:B------:R-:W-:Y:S02]  /*5d10*/  IMAD.MOV R19, RZ, RZ, -R19 ;  /* 0x000000ffff137224 */ /* 0x000fe400078e0a13 */
[----:B------:R-:W-:Y:S01]  /*5d20*/  @!P2 IMAD.IADD R8, R8, 0x1, -R0 ;  /* 0x000000010808a824 */ /* 0x000fe200078e0a00 */
[----:B------:R-:W-:Y:S01]  /*5d30*/  ISETP.GE.AND P2, PT, R10, RZ, PT ;  /* 0x000000ff0a00720c */ /* 0x000fe20003f46270 */
[----:B------:R-:W-:-:S04]  /*5d40*/  IMAD.HI.U32 R10, R3, R6, RZ ;  /* 0x00000006030a7227 */ /* 0x000fc800078e00ff */
[----:B------:R-:W-:Y:S02]  /*5d50*/  IMAD R16, R0, R19, R16 ;  /* 0x0000001300107224 */ /* 0x000fe400078e0210 */
[----:B------:R-:W-:Y:S02]  /*5d60*/  @!P6 IMAD.IADD R4, R4, 0x1, -R0 ;  /* 0x000000010404e824 */ /* 0x000fe400078e0a00 */
[----:B------:R-:W-:Y:S02]  /*5d70*/  IMAD.MOV R10, RZ, RZ, -R10 ;  /* 0x000000ffff0a7224 */ /* 0x000fe400078e0a0a */
[----:B----4-:R-:W-:Y:S01]  /*5d80*/  IMAD.MOV.U32 R28, RZ, RZ, R22 ;  /* 0x000000ffff1c7224 */ /* 0x010fe200078e0016 */
[C---:B------:R-:W-:Y:S01]  /*5d90*/  ISETP.GT.U32.AND P6, PT, R0.reuse, R4, PT ;  /* 0x000000040000720c */ /* 0x040fe20003fc4070 */
[----:B------:R-:W-:Y:S02]  /*5da0*/  IMAD R6, R0, R10, R6 ;  /* 0x0000000a00067224 */ /* 0x000fe400078e0206 */
[----:B------:R-:W-:Y:S01]  /*5db0*/  IMAD.MOV.U32 R22, RZ, RZ, R20 ;  /* 0x000000ffff167224 */ /* 0x000fe200078e0014 */
[----:B------:R-:W-:-:S09]  /*5dc0*/  IABS R20, R14 ;  /* 0x0000000e00147213 */ /* 0x000fd20000000000 */
[----:B------:R-:W-:-:S04]  /*5dd0*/  @!P6 IMAD.IADD R4, R4, 0x1, -R0 ;  /* 0x000000010404e824 */ /* 0x000fc800078e0a00 */
[----:B------:R-:W-:Y:S02]  /*5de0*/  @!P3 IMAD.MOV R4, RZ, RZ, -R4 ;  /* 0x000000ffff04b224 */ /* 0x000fe400078e0a04 */
[----:B---3--:R-:W-:Y:S02]  /*5df0*/  IMAD.MOV.U32 R19, RZ, RZ, R18 ;  /* 0x000000ffff137224 */ /* 0x008fe400078e0012 */
[----:B------:R-:W-:Y:S02]  /*5e00*/  IMAD.MOV.U32 R18, RZ, RZ, R27 ;  /* 0x000000ffff127224 */ /* 0x000fe400078e001b */
[----:B------:R-:W-:Y:S02]  /*5e10*/  IMAD.MOV.U32 R27, RZ, RZ, R8 ;  /* 0x000000ffff1b7224 */ /* 0x000fe400078e0008 */
[----:B------:R-:W-:Y:S02]  /*5e20*/  IMAD.MOV.U32 R10, RZ, RZ, R18 ;  /* 0x000000ffff0a7224 */ /* 0x000fe400078e0012 */
[----:B------:R-:W-:Y:S01]  /*5e30*/  @!P4 IMAD.MOV R27, RZ, RZ, -R27 ;  /* 0x000000ffff1bc224 */ /* 0x000fe200078e0a1b */
[C---:B------:R-:W-:Y:S01]  /*5e40*/  ISETP.GT.U32.AND P4, PT, R0.reuse, R16, PT ;  /* 0x000000100000720c */ /* 0x040fe20003f84070 */
[----:B------:R-:W-:Y:S01]  /*5e50*/  @!P5 IMAD.MOV R10, RZ, RZ, -R10 ;  /* 0x000000ffff0ad224 */ /* 0x000fe200078e0a0a */
[----:B------:R0:W-:Y:S04]  /*5e60*/  STL [R1+0xa24], R18 ;  /* 0x000a241201007387 */ /* 0x0001e80000100800 */
[----:B------:R1:W-:Y:S01]  /*5e70*/  @!P5 STL [R1+0xa24], R10 ;  /* 0x000a240a0100d387 */ /* 0x0003e20000100800 */
[----:B------:R-:W-:Y:S01]  /*5e80*/  ISETP.GT.U32.AND P5, PT, R0, R17, PT ;  /* 0x000000110000720c */ /* 0x000fe20003fa4070 */
[----:B0-----:R-:W-:-:S04]  /*5e90*/  IMAD.HI.U32 R18, R3, R20, RZ ;  /* 0x0000001403127227 */ /* 0x001fc800078e00ff */
[----:B------:R-:W-:Y:S01]  /*5ea0*/  IMAD.MOV R18, RZ, RZ, -R18 ;  /* 0x000000ffff127224 */ /* 0x000fe200078e0a12 */
[----:B-1----:R-:W-:Y:S01]  /*5eb0*/  IABS R10, R13 ;  /* 0x0000000d000a7213 */ /* 0x002fe20000000000 */
[----:B------:R-:W-:Y:S01]  /*5ec0*/  @!P4 IMAD.IADD R16, R16, 0x1, -R0 ;  /* 0x000000011010c824 */ /* 0x000fe200078e0a00 */
[----:B------:R-:W-:Y:S01]  /*5ed0*/  STL [R1+0xa20], R27 ;  /* 0x000a201b01007387 */ /* 0x000fe20000100800 */
[C---:B------:R-:W-:Y:S01]  /*5ee0*/  IMAD R20, R0.reuse, R18, R20 ;  /* 0x0000001200147224 */ /* 0x040fe200078e0214 */
[----:B------:R-:W-:Y:S02]  /*5ef0*/  IABS R18, R11 ;  /* 0x0000000b00127213 */ /* 0x000fe40000000000 */
[----:B------:R0:W-:Y:S01]  /*5f00*/  STL [R1+0x27d0], R11 ;  /* 0x0027d00b01007387 */ /* 0x0001e20000100800 */
[----:B------:R-:W-:Y:S01]  /*5f10*/  ISETP.GT.U32.AND P3, PT, R0, R16, PT ;  /* 0x000000100000720c */ /* 0x000fe20003f64070 */
[----:B------:R-:W-:Y:S02]  /*5f20*/  @!P5 IMAD.IADD R17, R17, 0x1, -R0 ;  /* 0x000000011111d824 */ /* 0x000fe400078e0a00 */
[----:B0-----:R-:W-:-:S02]  /*5f30*/  IMAD.MOV.U32 R11, RZ, RZ, R19 ;  /* 0x000000ffff0b7224 */ /* 0x001fc400078e0013 */
[----:B------:R-:W-:-:S04]  /*5f40*/  IMAD.HI.U32 R19, R3, R10, RZ ;  /* 0x0000000a03137227 */ /* 0x000fc800078e00ff */
[----:B------:R-:W-:Y:S01]  /*5f50*/  IMAD.MOV R19, RZ, RZ, -R19 ;  /* 0x000000ffff137224 */ /* 0x000fe200078e0a13 */
[----:B------:R-:W-:-:S03]  /*5f60*/  ISETP.GT.U32.AND P4, PT, R0, R17, PT ;  /* 0x000000110000720c */ /* 0x000fc60003f84070 */
[----:B------:R-:W-:Y:S02]  /*5f70*/  IMAD R10, R0, R19, R10 ;  /* 0x00000013000a7224 */ /* 0x000fe400078e020a */
[----:B------:R-:W-:-:S03]  /*5f80*/  @!P3 IMAD.IADD R16, R16, 0x1, -R0 ;  /* 0x000000011010b824 */ /* 0x000fc600078e0a00 */
[----:B------:R-:W-:Y:S01]  /*5f90*/  ISETP.GT.U32.AND P3, PT, R0, R10, PT ;  /* 0x0000000a0000720c */ /* 0x000fe20003f64070 */
[----:B--2---:R0:W-:Y:S04]  /*5fa0*/  STL [R1+0x27d4], R25 ;  /* 0x0027d41901007387 */ /* 0x0041e80000100800 */
[----:B------:R-:W-:Y:S01]  /*5fb0*/  @!P4 IMAD.IADD R17, R17, 0x1, -R0 ;  /* 0x000000011111c824 */ /* 0x000fe200078e0a00 */
[----:B------:R1:W-:Y:S03]  /*5fc0*/  STL [R1+0xa1c], R4 ;  /* 0x000a1c0401007387 */ /* 0x0003e60000100800 */
[----:B0-----:R-:W-:-:S04]  /*5fd0*/  IMAD.MOV.U32 R25, RZ, RZ, R17 ;  /* 0x000000ffff197224 */ /* 0x001fc800078e0011 */
[----:B------:R-:W-:Y:S01]  /*5fe0*/  @!P3 IMAD.IADD R10, R10, 0x1, -R0 ;  /* 0x000000010a0ab824 */ /* 0x000fe200078e0a00 */
[----:B------:R-:W-:Y:S01]  /*5ff0*/  ISETP.GE.AND P3, PT, R13, RZ, PT ;  /* 0x000000ff0d00720c */ /* 0x000fe20003f66270 */
[----:B------:R-:W-:Y:S01]  /*6000*/  IMAD.MOV.U32 R17, RZ, RZ, R11 ;  /* 0x000000ffff117224 */ /* 0x000fe200078e000b */
[----:B------:R-:W2:Y:S01]  /*6010*/  LDL.LU R13, [R1+0x8] ;  /* 0x00000800010d7983 */ /* 0x000ea20000300800 */
[----:B------:R-:W-:-:S03]  /*6020*/  IMAD.MOV.U32 R11, RZ, RZ, R16 ;  /* 0x000000ffff0b7224 */ /* 0x000fc600078e0010 */
[----:B------:R-:W3:Y:S01]  /*6030*/  LDL.LU R16, [R1+0x4] ;  /* 0x0000040001107983 */ /* 0x000ee20000300800 */
[C---:B------:R-:W-:Y:S02]  /*6040*/  ISETP.GT.U32.AND P5, PT, R0.reuse, R20, PT ;  /* 0x000000140000720c */ /* 0x040fe40003fa4070 */
[----:B------:R-:W-:Y:S01]  /*6050*/  ISETP.GT.U32.AND P6, PT, R0, R6, PT ;  /* 0x000000060000720c */ /* 0x000fe20003fc4070 */
[----:B------:R-:W-:-:S10]  /*6060*/  IMAD.HI.U32 R19, R3, R18, RZ ;  /* 0x0000001203137227 */ /* 0x000fd400078e00ff */
[----:B------:R-:W-:-:S05]  /*6070*/  @!P5 IMAD.IADD R20, R20, 0x1, -R0 ;  /* 0x000000011414d824 */ /* 0x000fca00078e0a00 */
[----:B------:R-:W-:Y:S01]  /*6080*/  ISETP.GT.U32.AND P5, PT, R0, R20, PT ;  /* 0x000000140000720c */ /* 0x000fe20003fa4070 */
[----:B------:R-:W-:Y:S01]  /*6090*/  @!P6 IMAD.IADD R6, R6, 0x1, -R0 ;  /* 0x000000010606e824 */ /* 0x000fe200078e0a00 */
[----:B------:R-:W-:Y:S01]  /*60a0*/  IABS R8, R7 ;  /* 0x0000000700087213 */ /* 0x000fe20000000000 */
[----:B------:R-:W-:Y:S02]  /*60b0*/  IMAD.MOV R19, RZ, RZ, -R19 ;  /* 0x000000ffff137224 */ /* 0x000fe400078e0a13 */
[----:B------:R-:W-:Y:S01]  /*60c0*/  IMAD.MOV.U32 R27, RZ, RZ, R21 ;  /* 0x000000ffff1b7224 */ /* 0x000fe200078e0015 */
[C---:B------:R-:W-:Y:S01]  /*60d0*/  ISETP.GT.U32.AND P6, PT, R0.reuse, R6, PT ;  /* 0x000000060000720c */ /* 0x040fe20003fc4070 */
[----:B------:R-:W-:Y:S02]  /*60e0*/  IMAD R18, R0, R19, R18 ;  /* 0x0000001300127224 */ /* 0x000fe400078e0212 */
[----:B------:R-:W-:Y:S01]  /*60f0*/  IMAD.HI.U32 R21, R3, R8, RZ ;  /* 0x0000000803157227 */ /* 0x000fe200078e00ff */
[----:B-1----:R-:W-:-:S03]  /*6100*/  IABS R4, R9 ;  /* 0x0000000900047213 */ /* 0x002fc60000000000 */
[----:B------:R-:W-:Y:S01]  /*6110*/  @!P5 IMAD.IADD R20, R20, 0x1, -R0 ;  /* 0x000000011414d824 */ /* 0x000fe200078e0a00 */
[----:B------:R-:W-:Y:S01]  /*6120*/  ISETP.GT.U32.AND P5, PT, R0, R18, PT ;  /* 0x000000120000720c */ /* 0x000fe20003fa4070 */
[----:B------:R-:W-:-:S04]  /*6130*/  IMAD.MOV R21, RZ, RZ, -R21 ;  /* 0x000000ffff157224 */ /* 0x000fc800078e0a15 */
[----:B------:R-:W-:Y:S02]  /*6140*/  IMAD R8, R0, R21, R8 ;  /* 0x0000001500087224 */ /* 0x000fe400078e0208 */
[----:B------:R-:W-:-:S04]  /*6150*/  IMAD.HI.U32 R21, R3, R4, RZ ;  /* 0x0000000403157227 */ /* 0x000fc800078e00ff */
[--C-:B------:R-:W-:Y:S01]  /*6160*/  @!P6 IMAD.IADD R6, R6, 0x1, -R0.reuse ;  /* 0x000000010606e824 */ /* 0x100fe200078e0a00 */
[----:B------:R-:W-:Y:S01]  /*6170*/  ISETP.GE.AND P6, PT, R14, RZ, PT ;  /* 0x000000ff0e00720c */ /* 0x000fe20003fc6270 */
[----:B------:R-:W-:Y:S01]  /*6180*/  IMAD.MOV R21, RZ, RZ, -R21 ;  /* 0x000000ffff157224 */ /* 0x000fe200078e0a15 */
[----:B------:R-:W-:Y:S01]  /*6190*/  IABS R14, R15 ;  /* 0x0000000f000e7213 */ /* 0x000fe20000000000 */
[----:B------:R-:W-:Y:S01]  /*61a0*/  @!P5 IMAD.IADD R18, R18, 0x1, -R0 ;  /* 0x000000011212d824 */ /* 0x000fe200078e0a00 */
[C---:B------:R-:W-:Y:S01]  /*61b0*/  ISETP.GT.U32.AND P4, PT, R0.reuse, R8, PT ;  /* 0x000000080000720c */ /* 0x040fe20003f84070 */
[C---:B------:R-:W-:Y:S01]  /*61c0*/  IMAD R21, R0.reuse, R21, R4 ;  /* 0x0000001500157224 */ /* 0x040fe200078e0204 */
[----:B------:R-:W-:Y:S01]  /*61d0*/  ISETP.GT.U32.AND P5, PT, R0, R10, PT ;  /* 0x0000000a0000720c */ /* 0x000fe20003fa4070 */
[----:B------:R-:W-:-:S04]  /*61e0*/  IMAD.HI.U32 R4, R3, R14, RZ ;  /* 0x0000000e03047227 */ /* 0x000fc800078e00ff */
[----:B------:R-:W-:Y:S02]  /*61f0*/  IMAD.MOV R4, RZ, RZ, -R4 ;  /* 0x000000ffff047224 */ /* 0x000fe400078e0a04 */
[----:B------:R-:W-:Y:S01]  /*6200*/  @!P6 IMAD.MOV R20, RZ, RZ, -R20 ;  /* 0x000000ffff14e224 */ /* 0x000fe200078e0a14 */
[C---:B------:R-:W-:Y:S01]  /*6210*/  ISETP.GT.U32.AND P6, PT, R0.reuse, R21, PT ;  /* 0x000000150000720c */ /* 0x040fe20003fc4070 */
[----:B------:R-:W-:Y:S02]  /*6220*/  IMAD R4, R0, R4, R14 ;  /* 0x0000000400047224 */ /* 0x000fe400078e020e */
[----:B------:R-:W-:Y:S02]  /*6230*/  @!P1 IMAD.MOV R25, RZ, RZ, -R25 ;  /* 0x000000ffff199224 */ /* 0x000fe400078e0a19 */
[----:B------:R-:W-:Y:S02]  /*6240*/  @!P0 IMAD.MOV R11, RZ, RZ, -R11 ;  /* 0x000000ffff0b8224 */ /* 0x000fe400078e0a0b */
[----:B------:R-:W-:-:S02]  /*6250*/  @!P4 IMAD.IADD R8, R8, 0x1, -R0 ;  /* 0x000000010808c824 */ /* 0x000fc400078e0a00 */
[--C-:B------:R-:W-:Y:S01]  /*6260*/  @!P5 IMAD.IADD R10, R10, 0x1, -R0.reuse ;  /* 0x000000010a0ad824 */ /* 0x100fe200078e0a00 */
[C---:B------:R-:W-:Y:S01]  /*6270*/  ISETP.GT.U32.AND P5, PT, R0.reuse, R4, PT ;  /* 0x000000040000720c */ /* 0x040fe20003fa4070 */
[----:B------:R0:W-:Y:S01]  /*6280*/  STL [R1+0xa14], R25 ;  /* 0x000a141901007387 */ /* 0x0001e20000100800 */
[----:B------:R-:W-:Y:S01]  /*6290*/  ISETP.GT.U32.AND P1, PT, R0, R8, PT ;  /* 0x000000080000720c */ /* 0x000fe20003f24070 */
[----:B------:R-:W-:Y:S02]  /*62a0*/  @!P6 IMAD.IADD R21, R21, 0x1, -R0 ;  /* 0x000000011515e824 */ /* 0x000fe400078e0a00 */
[----:B0-----:R-:W4:Y:S04]  /*62b0*/  LDL.LU R25, [R1+0x27d4] ;  /* 0x0027d40001197983 */ /* 0x001f280000300800 */
[----:B------:R0:W-:Y:S01]  /*62c0*/  STL [R1+0xa10], R11 ;  /* 0x000a100b01007387 */ /* 0x0001e20000100800 */
[----:B------:R-:W-:Y:S01]  /*62d0*/  ISETP.GE.AND P4, PT, R7, RZ, PT ;  /* 0x000000ff0700720c */ /* 0x000fe20003f86270 */
[----:B0-----:R-:W-:-:S02]  /*62e0*/  IMAD.MOV.U32 R11, RZ, RZ, R6 ;  /* 0x000000ffff0b7224 */ /* 0x001fc400078e0006 */
[----:B------:R-:W2:Y:S02]  /*62f0*/  LDL.LU R6, [R1+0xc] ;  /* 0x00000c0001067983 */ /* 0x000ea40000300800 */
[----:B------:R-:W-:Y:S02]  /*6300*/  @!P2 IMAD.MOV R11, RZ, RZ, -R11 ;  /* 0x000000ffff0ba224 */ /* 0x000fe400078e0a0b */
[--C-:B------:R-:W-:Y:S01]  /*6310*/  @!P5 IMAD.IADD R4, R4, 0x1, -R0.reuse ;  /* 0x000000010404d824 */ /* 0x100fe200078e0a00 */
[----:B------:R-:W-:Y:S02]  /*6320*/  ISETP.GT.U32.AND P5, PT, R0, R21, PT ;  /* 0x000000150000720c */ /* 0x000fe40003fa4070 */
[----:B------:R0:W-:Y:S01]  /*6330*/  STL [R1+0xa0c], R11 ;  /* 0x000a0c0b01007387 */ /* 0x0001e20000100800 */
[----:B------:R-:W-:Y:S01]  /*6340*/  IABS R19, R12 ;  /* 0x0000000c00137213 */ /* 0x000fe20000000000 */
[----:B------:R-:W-:Y:S02]  /*6350*/  @!P1 IMAD.IADD R8, R8, 0x1, -R0 ;  /* 0x0000000108089824 */ /* 0x000fe400078e0a00 */
[----:B0-----:R-:W4:Y:S02]  /*6360*/  LDL.LU R11, [R1+0x27d0] ;  /* 0x0027d000010b7983 */ /* 0x001f240000300800 */
[----:B------:R-:W-:-:S02]  /*6370*/  IMAD.MOV.U32 R14, RZ, RZ, R8 ;  /* 0x000000ffff0e7224 */ /* 0x000fc400078e0008 */
[----:B------:R-:W-:Y:S01]  /*6380*/  IMAD.HI.U32 R7, R3, R19, RZ ;  /* 0x0000001303077227 */ /* 0x000fe200078e00ff */
[----:B------:R0:W-:Y:S03]  /*6390*/  STL [R1+0xa08], R20 ;  /* 0x000a081401007387 */ /* 0x0001e60000100800 */
[----:B------:R-:W-:Y:S02]  /*63a0*/  @!P4 IMAD.MOV R14, RZ, RZ, -R14 ;  /* 0x000000ffff0ec224 */ /* 0x000fe400078e0a0e */
[----:B------:R-:W-:Y:S02]  /*63b0*/  IMAD.MOV R7, RZ, RZ, -R7 ;  /* 0x000000ffff077224 */ /* 0x000fe400078e0a07 */
[----:B------:R-:W-:Y:S02]  /*63c0*/  @!P3 IMAD.MOV R10, RZ, RZ, -R10 ;  /* 0x000000ffff0ab224 */ /* 0x000fe400078e0a0a */
[----:B------:R-:W-:Y:S01]  /*63d0*/  @!P5 IMAD.IADD R21, R21, 0x1, -R0 ;  /* 0x000000011515d824 */ /* 0x000fe200078e0a00 */
[----:B0-----:R-:W2:Y:S01]  /*63e0*/  LDL.LU R20, [R1+0x10] ;  /* 0x0000100001147983 */ /* 0x001ea20000300800 */
[----:B------:R-:W-:Y:S01]  /*63f0*/  IMAD R19, R0, R7, R19 ;  /* 0x0000000700137224 */ /* 0x000fe200078e0213 */
[----:B------:R-:W-:-:S02]  /*6400*/  ISETP.GE.AND P4, PT, R12, RZ, PT ;  /* 0x000000ff0c00720c */ /* 0x000fc40003f86270 */
[----:B------:R0:W-:Y:S04]  /*6410*/  STL [R1+0x9fc], R14 ;  /* 0x0009fc0e01007387 */ /* 0x0001e80000100800 */
[----:B------:R1:W-:Y:S04]  /*6420*/  STL [R1+0x9f4], R10 ;  /* 0x0009f40a01007387 */ /* 0x0003e80000100800 */
[----:B0-----:R-:W2:Y:S01]  /*6430*/  LDL R14, [R1+0x18] ;  /* 0x00001800010e7983 */ /* 0x001ea20000100800 */
[----:B-1----:R-:W-:Y:S01]  /*6440*/  IMAD.MOV.U32 R10, RZ, RZ, R21 ;  /* 0x000000ffff0a7224 */ /* 0x002fe200078e0015 */
[----:B---3--:R-:W-:Y:S01]  /*6450*/  IABS R7, R16 ;  /* 0x0000001000077213 */ /* 0x008fe20000000000 */
[----:B------:R-:W-:-:S02]  /*6460*/  IMAD.MOV.U32 R12, RZ, RZ, R16 ;  /* 0x000000ffff0c7224 */ /* 0x000fc400078e0010 */
[----:B------:R-:W3:Y:S04]  /*6470*/  LDL R16, [R1+0x1c] ;  /* 0x00001c0001107983 */ /* 0x000ee80000100800 */
[----:B------:R-:W3:Y:S01]  /*6480*/  LDL.LU R21, [R1+0x14] ;  /* 0x0000140001157983 */ /* 0x000ee20000300800 */
[C---:B------:R-:W-:Y:S02]  /*6490*/  ISETP.GT.U32.AND P0, PT, R0.reuse, R18, PT ;  /* 0x000000120000720c */ /* 0x040fe40003f04070 */
[----:B------:R-:W-:Y:S01]  /*64a0*/  ISETP.GT.U32.AND P6, PT, R0, R19, PT ;  /* 0x000000130000720c */ /* 0x000fe20003fc4070 */
[----:B------:R-:W-:Y:S01]  /*64b0*/  IMAD.HI.U32 R8, R3, R7, RZ ;  /* 0x0000000703087227 */ /* 0x000fe200078e00ff */
[----:B------:R-:W-:-:S09]  /*64c0*/  ISETP.GE.AND P1, PT, R9, RZ, PT ;  /* 0x000000ff0900720c */ /* 0x000fd20003f26270 */
[----:B------:R-:W-:Y:S01]  /*64d0*/  @!P0 IMAD.IADD R18, R18, 0x1, -R0 ;  /* 0x0000000112128824 */ /* 0x000fe200078e0a00 */
[----:B------:R-:W-:Y:S01]  /*64e0*/  ISETP.GE.AND P0, PT, R15, RZ, PT ;  /* 0x000000ff0f00720c */ /* 0x000fe20003f06270 */
[----:B------:R-:W-:Y:S02]  /*64f0*/  IMAD.MOV R8, RZ, RZ, -R8 ;  /* 0x000000ffff087224 */ /* 0x000fe400078e0a08 */
[----:B------:R-:W-:Y:S01]  /*6500*/  @!P6 IMAD.IADD R19, R19, 0x1, -R0 ;  /* 0x000000011313e824 */ /* 0x000fe200078e0a00 */
[C---:B------:R-:W-:Y:S01]  /*6510*/  ISETP.GT.U32.AND P6, PT, R0.reuse, R4, PT ;  /* 0x000000040000720c */ /* 0x040fe20003fc4070 */
[----:B------:R-:W-:Y:S02]  /*6520*/  IMAD R7, R0, R8, R7 ;  /* 0x0000000800077224 */ /* 0x000fe400078e0207 */
[----:B------:R-:W-:-:S10]  /*6530*/  @!P1 IMAD.MOV R10, RZ, RZ, -R10 ;  /* 0x000000ffff0a9224 */ /* 0x000fd400078e0a0a */
[----:B------:R-:W-:-:S04]  /*6540*/  @!P6 IMAD.IADD R4, R4, 0x1, -R0 ;  /* 0x000000010404e824 */ /* 0x000fc800078e0a00 */
[----:B------:R-:W-:Y:S01]  /*6550*/  @!P0 IMAD.MOV R4, RZ, RZ, -R4 ;  /* 0x000000ffff048224 */ /* 0x000fe200078e0a04 */
[----:B----4-:R-:W-:Y:S01]  /*6560*/  ISETP.GE.AND P2, PT, R11, RZ, PT ;  /* 0x000000ff0b00720c */ /* 0x010fe20003f46270 */
[----:B--2---:R-:W-:Y:S01]  /*6570*/  IMAD.MOV.U32 R11, RZ, RZ, R6 ;  /* 0x000000ffff0b7224 */ /* 0x004fe200078e0006 */
[----:B------:R-:W-:-:S03]  /*6580*/  IABS R6, R13 ;  /* 0x0000000d00067213 */ /* 0x000fc60000000000 */
[----:B------:R-:W-:Y:S02]  /*6590*/  IMAD.MOV.U32 R15, RZ, RZ, R11 ;  /* 0x000000ffff0f7224 */ /* 0x000fe400078e000b */
[----:B------:R-:W-:-:S03]  /*65a0*/  IMAD.HI.U32 R11, R3, R6, RZ ;  /* 0x00000006030b7227 */ /* 0x000fc600078e00ff */
[----:B------:R-:W-:Y:S01]  /*65b0*/  IABS R9, R15 ;  /* 0x0000000f00097213 */ /* 0x000fe20000000000 */
[----:B------:R-:W-:-:S04]  /*65c0*/  IMAD.MOV R11, RZ, RZ, -R11 ;  /* 0x000000ffff0b7224 */ /* 0x000fc800078e0a0b */
[----:B------:R-:W-:-:S04]  /*65d0*/  IMAD.HI.U32 R8, R3, R9, RZ ;  /* 0x0000000903087227 */ /* 0x000fc800078e00ff */
[C---:B------:R-:W-:Y:S02]  /*65e0*/  IMAD R6, R0.reuse, R11, R6 ;  /* 0x0000000b00067224 */ /* 0x040fe400078e0206 */
[----:B------:R-:W-:Y:S02]  /*65f0*/  IMAD.MOV R8, RZ, RZ, -R8 ;  /* 0x000000ffff087224 */ /* 0x000fe400078e0a08 */
[----:B------:R-:W-:Y:S02]  /*6600*/  @!P2 IMAD.MOV R18, RZ, RZ, -R18 ;  /* 0x000000ffff12a224 */ /* 0x000fe400078e0a12 */
[----:B------:R-:W-:Y:S01]  /*6610*/  IMAD R8, R0, R8, R9 ;  /* 0x0000000800087224 */ /* 0x000fe200078e0209 */
[----:B------:R-:W-:Y:S02]  /*6620*/  ISETP.GE.AND P2, PT, R12, RZ, PT ;  /* 0x000000ff0c00720c */ /* 0x000fe40003f46270 */
[----:B------:R-:W-:Y:S01]  /*6630*/  IABS R12, R14 ;  /* 0x0000000e000c7213 */ /* 0x000fe20000000000 */
[----:B------:R0:W-:Y:S04]  /*6640*/  STL [R1+0x9f0], R18 ;  /* 0x0009f01201007387 */ /* 0x0001e80000100800 */
[----:B------:R1:W-:Y:S04]  /*6650*/  STL [R1+0x9ec], R10 ;  /* 0x0009ec0a01007387 */ /* 0x0003e80000100800 */
[----:B------:R2:W-:Y:S01]  /*6660*/  STL [R1+0x9e4], R4 ;  /* 0x0009e40401007387 */ /* 0x0005e20000100800 */
[----:B---3--:R-:W-:-:S03]  /*6670*/  IABS R11, R21 ;  /* 0x00000015000b7213 */ /* 0x008fc60000000000 */
[----:B0-----:R-:W3:Y:S02]  /*6680*/  LDL R18, [R1+0x2c] ;  /* 0x00002c0001127983 */ /* 0x001ee40000100800 */
[----:B------:R-:W-:-:S04]  /*6690*/  IMAD.HI.U32 R9, R3, R11, RZ ;  /* 0x0000000b03097227 */ /* 0x000fc800078e00ff */
[----:B------:R-:W-:-:S04]  /*66a0*/  IMAD.MOV R14, RZ, RZ, -R9 ;  /* 0x000000ffff0e7224 */ /* 0x000fc800078e0a09 */
[C---:B------:R-:W-:Y:S02]  /*66b0*/  IMAD R11, R0.reuse, R14, R11 ;  /* 0x0000000e000b7224 */ /* 0x040fe400078e020b */
[----:B------:R-:W4:Y:S01]  /*66c0*/  LDL R14, [R1+0x28] ;  /* 0x00002800010e7983 */ /* 0x000f220000100800 */
[C---:B------:R-:W-:Y:S02]  /*66d0*/  ISETP.GT.U32.AND P3, PT, R0.reuse, R19, PT ;  /* 0x000000130000720c */ /* 0x040fe40003f64070 */
[----:B------:R-:W-:Y:S02]  /*66e0*/  ISETP.GT.U32.AND P6, PT, R0, R6, PT ;  /* 0x000000060000720c */ /* 0x000fe40003fc4070 */
[----:B------:R-:W-:Y:S02]  /*66f0*/  ISETP.GE.AND P1, PT, R13, RZ, PT ;  /* 0x000000ff0d00720c */ /* 0x000fe40003f26270 */
[----:B------:R-:W-:-:S07]  /*6700*/  IABS R13, R20 ;  /* 0x00000014000d7213 */ /* 0x000fce0000000000 */
[--C-:B------:R-:W-:Y:S01]  /*6710*/  @!P3 IMAD.IADD R19, R19, 0x1, -R0.reuse ;  /* 0x000000011313b824 */ /* 0x100fe200078e0a00 */
[----:B------:R-:W-:Y:S01]  /*6720*/  ISETP.GT.U32.AND P3, PT, R0, R8, PT ;  /* 0x000000080000720c */ /* 0x000fe20003f64070 */
[----:B------:R-:W-:Y:S01]  /*6730*/  @!P6 IMAD.IADD R6, R6, 0x1, -R0 ;  /* 0x000000010606e824 */ /* 0x000fe200078e0a00 */
[----:B------:R-:W-:Y:S01]  /*6740*/  ISETP.GT.U32.AND P5, PT, R0, R7, PT ;  /* 0x000000070000720c */ /* 0x000fe20003fa4070 */
[----:B-1----:R-:W-:-:S03]  /*6750*/  IMAD.HI.U32 R10, R3, R13, RZ ;  /* 0x0000000d030a7227 */ /* 0x002fc600078e00ff */
[----:B------:R-:W-:Y:S01]  /*6760*/  ISETP.GT.U32.AND P6, PT, R0, R6, PT ;  /* 0x000000060000720c */ /* 0x000fe20003fc4070 */
[----:B------:R-:W-:-:S04]  /*6770*/  IMAD.MOV R10, RZ, RZ, -R10 ;  /* 0x000000ffff0a7224 */ /* 0x000fc800078e0a0a */
[----:B------:R-:W-:Y:S02]  /*6780*/  IMAD R13, R0, R10, R13 ;  /* 0x0000000a000d7224 */ /* 0x000fe400078e020d */
[--C-:B------:R-:W-:Y:S02]  /*6790*/  @!P3 IMAD.IADD R8, R8, 0x1, -R0.reuse ;  /* 0x000000010808b824 */ /* 0x100fe400078e0a00 */
[----:B------:R-:W-:-:S03]  /*67a0*/  @!P5 IMAD.IADD R7, R7, 0x1, -R0 ;  /* 0x000000010707d824 */ /* 0x000fc600078e0a00 */
[----:B------:R-:W-:Y:S01]  /*67b0*/  ISETP.GT.U32.AND P3, PT, R0, R8, PT ;  /* 0x000000080000720c */ /* 0x000fe20003f64070 */
[----:B------:R-:W-:Y:S01]  /*67c0*/  @!P6 IMAD.IADD R6, R6, 0x1, -R0 ;  /* 0x000000010606e824 */ /* 0x000fe200078e0a00 */
[C---:B------:R-:W-:Y:S01]  /*67d0*/  ISETP.GT.U32.AND P6, PT, R0.reuse, R13, PT ;  /* 0x0000000d0000720c */ /* 0x040fe20003fc4070 */
[----:B------:R-:W-:Y:S01]  /*67e0*/  IMAD.HI.U32 R10, R3, R12, RZ ;  /* 0x0000000c030a7227 */ /* 0x000fe200078e00ff */
[C---:B------:R-:W-:Y:S02]  /*67f0*/  ISETP.GT.U32.AND P5, PT, R0.reuse, R7, PT ;  /* 0x000000070000720c */ /* 0x040fe40003fa4070 */
[----:B--2---:R-:W-:Y:S01]  /*6800*/  IABS R4, R16 ;  /* 0x0000001000047213 */ /* 0x004fe20000000000 */
[----:B------:R-:W-:Y:S01]  /*6810*/  IMAD.MOV R10, RZ, RZ, -R10 ;  /* 0x000000ffff0a7224 */ /* 0x000fe200078e0a0a */
[----:B------:R-:W2:Y:S01]  /*6820*/  LDL R16, [R1+0x20] ;  /* 0x0000200001107983 */ /* 0x000ea20000100800 */
[----:B------:R-:W-:Y:S02]  /*6830*/  ISETP.GE.AND P0, PT, R15, RZ, PT ;  /* 0x000000ff0f00720c */ /* 0x000fe40003f06270 */
[----:B------:R-:W-:Y:S01]  /*6840*/  IMAD R12, R0, R10, R12 ;  /* 0x0000000a000c7224 */ /* 0x000fe200078e020c */
[----:B------:R-:W2:Y:S01]  /*6850*/  LDL R15, [R1+0x30] ;  /* 0x00003000010f7983 */ /* 0x000ea20000100800 */
[--C-:B------:R-:W-:Y:S01]  /*6860*/  @!P3 IMAD.IADD R8, R8, 0x1, -R0.reuse ;  /* 0x000000010808b824 */ /* 0x100fe200078e0a00 */
[C---:B------:R-:W-:Y:S01]  /*6870*/  ISETP.GT.U32.AND P3, PT, R0.reuse, R11, PT ;  /* 0x0000000b0000720c */ /* 0x040fe20003f64070 */
[--C-:B------:R-:W-:Y:S01]  /*6880*/  @!P6 IMAD.IADD R13, R13, 0x1, -R0.reuse ;  /* 0x000000010d0de824 */ /* 0x100fe200078e0a00 */
[----:B------:R-:W-:Y:S01]  /*6890*/  ISETP.GT.U32.AND P6, PT, R0, R12, PT ;  /* 0x0000000c0000720c */ /* 0x000fe20003fc4070 */
[----:B------:R-:W-:Y:S01]  /*68a0*/  @!P5 IMAD.IADD R7, R7, 0x1, -R0 ;  /* 0x000000010707d824 */ /* 0x000fe200078e0a00 */
[----:B------:R-:W-:-:S02]  /*68b0*/  ISETP.GE.AND P5, PT, R20, RZ, PT ;  /* 0x000000ff1400720c */ /* 0x000fc40003fa6270 */
[----:B------:R-:W2:Y:S07]  /*68c0*/  LDL R20, [R1+0x34] ;  /* 0x0000340001147983 */ /* 0x000eae0000100800 */
[--C-:B------:R-:W-:Y:S02]  /*68d0*/  @!P3 IMAD.IADD R11, R11, 0x1, -R0.reuse ;  /* 0x000000010b0bb824 */ /* 0x100fe400078e0a00 */
[----:B------:R-:W-:-:S03]  /*68e0*/  @!P6 IMAD.IADD R12, R12, 0x1, -R0 ;  /* 0x000000010c0ce824 */ /* 0x000fc600078e0a00 */
[----:B------:R-:W-:Y:S04]  /*68f0*/  STL [R1+0x27cc], R11 ;  /* 0x0027cc0b01007387 */ /* 0x000fe80000100800 */
[----:B------:R0:W-:Y:S01]  /*6900*/  STL [R1+0x27c8], R12 ;  /* 0x0027c80c01007387 */ /* 0x0001e20000100800 */
[----:B------:R-:W-:-:S03]  /*6910*/  IMAD.HI.U32 R9, R3, R4, RZ ;  /* 0x0000000403097227 */ /* 0x000fc600078e00ff */
[----:B0-----:R-:W2:Y:S01]  /*6920*/  LDL.LU R12, [R1+0x208] ;  /* 0x00020800010c7983 */ /* 0x001ea20000300800 */
[----:B------:R-:W-:-:S04]  /*6930*/  IMAD.MOV R9, RZ, RZ, -R9 ;  /* 0x000000ffff097224 */ /* 0x000fc800078e0a09 */
[----:B------:R-:W-:Y:S02]  /*6940*/  IMAD R4, R0, R9, R4 ;  /* 0x0000000900047224 */ /* 0x000fe400078e0204 */
[----:B------:R-:W-:Y:S01]  /*6950*/  IMAD.MOV.U32 R11, RZ, RZ, R17 ;  /* 0x000000ffff0b7224 */ /* 0x000fe200078e0011 */
[----:B----4-:R-:W-:-:S05]  /*6960*/  IABS R9, R14 ;  /* 0x0000000e00097213 */ /* 0x010fca0000000000 */
[----:B------:R-:W-:-:S04]  /*6970*/  IMAD.HI.U32 R17, R3, R9, RZ ;  /* 0x0000000903117227 */ /* 0x000fc800078e00ff */
[----:B------:R-:W-:-:S04]  /*6980*/  IMAD.MOV R17, RZ, RZ, -R17 ;  /* 0x000000ffff117224 */ /* 0x000fc800078e0a11 */
[----:B------:R-:W-:Y:S02]  /*6990*/  IMAD R9, R0, R17, R9 ;  /* 0x0000001100097224 */ /* 0x000fe400078e0209 */
[----:B------:R-:W4:Y:S01]  /*69a0*/  LDL R17, [R1+0x3c] ;  /* 0x00003c0001117983 */ /* 0x000f220000100800 */
[----:B---3--:R-:W-:Y:S02]  /*69b0*/  IABS R14, R18 ;  /* 0x00000012000e7213 */ /* 0x008fe40000000000 */
[----:B--2---:R-:W-:Y:S02]  /*69c0*/  IABS R16, R16 ;  /* 0x0000001000107213 */ /* 0x004fe40000000000 */
[----:B------:R-:W-:-:S03]  /*69d0*/  IABS R15, R15 ;  /* 0x0000000f000f7213 */ /* 0x000fc60000000000 */
[----:B------:R-:W-:-:S04]  /*69e0*/  IMAD.HI.U32 R10, R3, R16, RZ ;  /* 0x00000010030a7227 */ /* 0x000fc800078e00ff */
[----:B------:R-:W-:Y:S02]  /*69f0*/  IMAD.MOV R10, RZ, RZ, -R10 ;  /* 0x000000ffff0a7224 */ /* 0x000fe400078e0a0a */
[----:B------:R-:W-:-:S04]  /*6a00*/  IMAD.HI.U32 R18, R3, R15, RZ ;  /* 0x0000000f03127227 */ /* 0x000fc800078e00ff */
[----:B------:R-:W-:Y:S01]  /*6a10*/  IMAD R16, R0, R10, R16 ;  /* 0x0000000a00107224 */ /* 0x000fe200078e0210 */
[----:B------:R-:W-:Y:S01]  /*6a20*/  IABS R10, R20 ;  /* 0x00000014000a7213 */ /* 0x000fe20000000000 */
[----:B------:R-:W-:Y:S02]  /*6a30*/  IMAD.MOV R18, RZ, RZ, -R18 ;  /* 0x000000ffff127224 */ /* 0x000fe400078e0a12 */
[----:B------:R-:W-:-:S04]  /*6a40*/  IMAD.HI.U32 R20, R3, R14, RZ ;  /* 0x0000000e03147227 */ /* 0x000fc800078e00ff */
[C---:B------:R-:W-:Y:S02]  /*6a50*/  IMAD R15, R0.reuse, R18, R15 ;  /* 0x00000012000f7224 */ /* 0x040fe400078e020f */
[----:B------:R-:W-:Y:S02]  /*6a60*/  IMAD.MOV.U32 R18, RZ, RZ, R19 ;  /* 0x000000ffff127224 */ /* 0x000fe400078e0013 */
[----:B------:R-:W-:Y:S02]  /*6a70*/  IMAD.MOV R20, RZ, RZ, -R20 ;  /* 0x000000ffff147224 */ /* 0x000fe400078e0a14 */
[----:B------:R-:W-:Y:S02]  /*6a80*/  @!P4 IMAD.MOV R18, RZ, RZ, -R18 ;  /* 0x000000ffff12c224 */ /* 0x000fe400078e0a12 */
[----:B------:R-:W-:Y:S02]  /*6a90*/  IMAD R14, R0, R20, R14 ;  /* 0x00000014000e7224 */ /* 0x000fe400078e020e */
[----:B------:R-:W-:Y:S01]  /*6aa0*/  IMAD.MOV.U32 R19, RZ, RZ, R11 ;  /* 0x000000ffff137224 */ /* 0x000fe200078e000b */
[----:B------:R-:W2:Y:S01]  /*6ab0*/  LDL.LU R20, [R1+0x398] ;  /* 0x0003980001147983 */ /* 0x000ea20000300800 */
[----:B------:R-:W-:-:S03]  /*6ac0*/  IMAD.MOV.U32 R11, RZ, RZ, R7 ;  /* 0x000000ffff0b7224 */ /* 0x000fc600078e0007 */
[----:B------:R-:W3:Y:S04]  /*6ad0*/  LDL R7, [R1+0x38] ;  /* 0x0000380001077983 */ /* 0x000ee80000100800 */
[----:B------:R0:W-:Y:S01]  /*6ae0*/  STL [R1+0x9cc], R18 ;  /* 0x0009cc1201007387 */ /* 0x0001e20000100800 */
[----:B------:R-:W-:Y:S02]  /*6af0*/  @!P2 IMAD.MOV R11, RZ, RZ, -R11 ;  /* 0x000000ffff0ba224 */ /* 0x000fe400078e0a0b */
[----:B0-----:R-:W-:Y:S02]  /*6b00*/  IMAD.MOV.U32 R18, RZ, RZ, R12 ;  /* 0x000000ffff127224 */ /* 0x001fe400078e000c */
[----:B------:R-:W-:Y:S02]  /*6b10*/  IMAD.MOV.U32 R12, RZ, RZ, R6 ;  /* 0x000000ffff0c7224 */ /* 0x000fe400078e0006 */
[----:B------:R-:W-:-:S02]  /*6b20*/  IMAD.MOV.U32 R6, RZ, RZ, R8 ;  /* 0x000000ffff067224 */ /* 0x000fc400078e0008 */
[----:B------:R-:W-:Y:S01]  /*6b30*/  @!P1 IMAD.MOV R12, RZ, RZ, -R12 ;  /* 0x000000ffff0c9224 */ /* 0x000fe200078e0a0c */
[----:B------:R-:W2:Y:S04]  /*6b40*/  LDL.LU R8, [R1+0x1b8] ;  /* 0x0001b80001087983 */ /* 0x000ea80000300800 */
[----:B------:R0:W-:Y:S04]  /*6b50*/  STL [R1+0x9c8], R11 ;  /* 0x0009c80b01007387 */ /* 0x0001e80000100800 */
[----:B0-----:R-:W2:Y:S04]  /*6b60*/  LDL.LU R11, [R1+0x27cc] ;  /* 0x0027cc00010b7983 */ /* 0x001ea80000300800 */
[----:B------:R0:W-:Y:S01]  /*6b70*/  STL [R1+0x9c4], R12 ;  /* 0x0009c40c01007387 */ /* 0x0001e20000100800 */
[----:B------:R-:W-:-:S03]  /*6b80*/  ISETP.GT.U32.AND P4, PT, R0, R13, PT ;  /* 0x0000000d0000720c */ /* 0x000fc60003f84070 */
[----:B0-----:R-:W2:Y:S01]  /*6b90*/  LDL.LU R12, [R1+0x27c8] ;  /* 0x0027c800010c7983 */ /* 0x001ea20000300800 */
[----:B------:R-:W-:-:S09]  /*6ba0*/  @!P0 IMAD.MOV R6, RZ, RZ, -R6 ;  /* 0x000000ffff068224 */ /* 0x000fd200078e0a06 */
[----:B------:R-:W-:Y:S01]  /*6bb0*/  @!P4 IMAD.IADD R13, R13, 0x1, -R0 ;  /* 0x000000010d0dc824 */ /* 0x000fe200078e0a00 */
[----:B------:R4:W-:Y:S02]  /*6bc0*/  STL [R1+0x9c0], R6 ;  /* 0x0009c00601007387 */ /* 0x0009e40000100800 */
[----:B----4-:R-:W-:Y:S02]  /*6bd0*/  IABS R6, R17 ;  /* 0x0000001100067213 */ /* 0x010fe40000000000 */
[----:B------:R-:W4:Y:S04]  /*6be0*/  LDL.LU R17, [R1+0x18] ;  /* 0x0000180001117983 */ /* 0x000f280000300800 */
[----:B------:R-:W-:Y:S04]  /*6bf0*/  STL [R1+0x27c0], R2 ;  /* 0x0027c00201007387 */ /* 0x000fe80000100800 */
[----:B------:R0:W-:Y:S04]  /*6c00*/  STL [R1+0x27c4], R26 ;  /* 0x0027c41a01007387 */ /* 0x0001e80000100800 */
[----:B0-----:R-:W4:Y:S04]  /*6c10*/  LDL.LU R26, [R1+0x1c] ;  /* 0x00001c00011a7983 */ /* 0x001f280000300800 */
[----:B------:R-:W4:Y:S04]  /*6c20*/  LDL.LU R2, [R1+0x20] ;  /* 0x0000200001027983 */ /* 0x000f280000300800 */
[----:B------:R0:W-:Y:S04]  /*6c30*/  STL [R1+0x27bc], R13 ;  /* 0x0027bc0d01007387 */ /* 0x0001e80000100800 */
[----:B0-----:R-:W4:Y:S01]  /*6c40*/  LDL.LU R13, [R1+0x28] ;  /* 0x00002800010d7983 */ /* 0x001f220000300800 */
[----:B------:R-:W-:-:S02]  /*6c50*/  ISETP.GT.U32.AND P3, PT, R0, R4, PT ;  /* 0x000000040000720c */ /* 0x000fc40003f64070 */
[----:B------:R-:W-:-:S11]  /*6c60*/  ISETP.GT.U32.AND P4, PT, R0, R9, PT ;  /* 0x000000090000720c */ /* 0x000fd60003f84070 */
[----:B------:R-:W-:Y:S01]  /*6c70*/  @!P3 IMAD.IADD R4, R4, 0x1, -R0 ;  /* 0x000000010404b824 */ /* 0x000fe200078e0a00 */
[----:B------:R-:W-:Y:S01]  /*6c80*/  ISETP.GE.AND P3, PT, R21, RZ, PT ;  /* 0x000000ff1500720c */ /* 0x000fe20003f66270 */
[----:B------:R-:W-:-:S03]  /*6c90*/  IMAD.HI.U32 R21, R3, R10, RZ ;  /* 0x0000000a03157227 */ /* 0x000fc600078e00ff */
[----:B------:R-:W-:Y:S01]  /*6ca0*/  ISETP.GT.U32.AND P0, PT, R0, R4, PT ;  /* 0x000000040000720c */ /* 0x000fe20003f04070 */
[----:B------:R-:W-:Y:S01]  /*6cb0*/  IMAD.MOV R21, RZ, RZ, -R21 ;  /* 0x000000ffff157224 */ /* 0x000fe200078e0a15 */
[----:B---3--:R-:W-:-:S03]  /*6cc0*/  IABS R7, R7 ;  /* 0x0000000700077213 */ /* 0x008fc60000000000 */
[----:B------:R-:W-:Y:S01]  /*6cd0*/  IMAD R10, R0, R21, R10 ;  /* 0x00000015000a7224 */ /* 0x000fe200078e020a */
[----:B------:R0:W-:Y:S01]  /*6ce0*/  STL [R1+0x27b8], R3 ;  /* 0x0027b80301007387 */ /* 0x0001e20000100800 */
[----:B------:R-:W-:-:S06]  /*6cf0*/  @!P4 IMAD.IADD R9, R9, 0x1, -R0 ;  /* 0x000000010909c824 */ /* 0x000fcc00078e0a00 */
[----:B------:R-:W-:Y:S01]  /*6d00*/  @!P0 IMAD.IADD R4, R4, 0x1, -R0 ;  /* 0x0000000104048824 */ /* 0x000fe200078e0a00 */
[C---:B--2---:R-:W-:Y:S02]  /*6d10*/  ISETP.GT.U32.AND P2, PT, R0.reuse, R11, PT ;  /* 0x0000000b0000720c */ /* 0x044fe40003f44070 */
[----:B------:R-:W-:-:S11]  /*6d20*/  ISETP.GT.U32.AND P1, PT, R0, R12, PT ;  /* 0x0000000c0000720c */ /* 0x000fd60003f24070 */
[----:B------:R-:W-:Y:S01]  /*6d30*/  @!P2 IMAD.IADD R11, R11, 0x1, -R0 ;  /* 0x000000010b0ba824 */ /* 0x000fe200078e0a00 */
[----:B------:R-:W-:Y:S01]  /*6d40*/  ISETP.GT.U32.AND P2, PT, R0, R14, PT ;  /* 0x0000000e0000720c */ /* 0x000fe20003f44070 */
[----:B------:R-:W-:Y:S02]  /*6d50*/  IMAD.MOV.U32 R21, RZ, RZ, R8 ;  /* 0x000000ffff157224 */ /* 0x000fe400078e0008 */
[----:B------:R-:W-:-:S04]  /*6d60*/  IMAD.HI.U32 R8, R3, R7, RZ ;  /* 0x0000000703087227 */ /* 0x000fc800078e00ff */
[----:B------:R-:W-:Y:S01]  /*6d70*/  @!P1 IMAD.IADD R12, R12, 0x1, -R0 ;  /* 0x000000010c0c9824 */ /* 0x000fe200078e0a00 */
[----:B------:R-:W-:Y:S01]  /*6d80*/  ISETP.GT.U32.AND P1, PT, R0, R15, PT ;  /* 0x0000000f0000720c */ /* 0x000fe20003f24070 */
[----:B------:R-:W-:-:S04]  /*6d90*/  IMAD.MOV R8, RZ, RZ, -R8 ;  /* 0x000000ffff087224 */ /* 0x000fc800078e0a08 */
[----:B------:R-:W-:Y:S02]  /*6da0*/  @!P2 IMAD.IADD R14, R14, 0x1, -R0 ;  /* 0x000000010e0ea824 */ /* 0x000fe400078e0a00 */
[----:B------:R-:W-:-:S06]  /*6db0*/  IMAD R7, R0, R8, R7 ;  /* 0x0000000800077224 */ /* 0x000fcc00078e0207 */
[----:B------:R-:W-:Y:S01]  /*6dc0*/  @!P1 IMAD.IADD R15, R15, 0x1, -R0 ;  /* 0x000000010f0f9824 */ /* 0x000fe200078e0a00 */
[----:B----4-:R-:W-:Y:S01]  /*6dd0*/  ISETP.GE.AND P0, PT, R17, RZ, PT ;  /* 0x000000ff1100720c */ /* 0x010fe20003f06270 */
[----:B------:R-:W-:Y:S02]  /*6de0*/  IMAD.HI.U32 R17, R3, R6, RZ ;  /* 0x0000000603117227 */ /* 0x000fe400078e00ff */
[----:B0-----:R-:W2:Y:S01]  /*6df0*/  LDL.LU R3, [R1+0x44] ;  /* 0x0000440001037983 */ /* 0x001ea20000300800 */
[----:B------:R-:W-:-:S03]  /*6e00*/  ISETP.GE.AND P4, PT, R26, RZ, PT ;  /* 0x000000ff1a00720c */ /* 0x000fc60003f86270 */
[----:B------:R-:W3:Y:S01]  /*6e10*/  LDL.LU R26, [R1+0x27c4] ;  /* 0x0027c400011a7983 */ /* 0x000ee20000300800 */
[----:B------:R-:W-:-:S03]  /*6e20*/  ISETP.GE.AND P2, PT, R2, RZ, PT ;  /* 0x000000ff0200720c */ /* 0x000fc60003f46270 */
[----:B------:R-:W4:Y:S01]  /*6e30*/  LDL.LU R2, [R1+0x27c0] ;  /* 0x0027c00001027983 */ /* 0x000f220000300800 */
[----:B------:R-:W-:-:S03]  /*6e40*/  ISETP.GE.AND P1, PT, R13, RZ, PT ;  /* 0x000000ff0d00720c */ /* 0x000fc60003f26270 */
[----:B------:R-:W2:Y:S04]  /*6e50*/  LDL.LU R13, [R1+0x27bc] ;  /* 0x0027bc00010d7983 */ /* 0x000ea80000300800 */
[----:B------:R-:W3:Y:S01]  /*6e60*/  LDL.LU R8, [R1+0x40] ;  /* 0x0000400001087983 */ /* 0x000ee20000300800 */
[----:B------:R-:W-:Y:S01]  /*6e70*/  ISETP.GT.U32.AND P6, PT, R0, R16, PT ;  /* 0x000000100000720c */ /* 0x000fe20003fc4070 */
[----:B------:R-:W-:-:S04]  /*6e80*/  IMAD.MOV R17, RZ, RZ, -R17 ;  /* 0x000000ffff117224 */ /* 0x000fc800078e0a11 */
[----:B------:R-:W-:-:S08]  /*6e90*/  IMAD R6, R0, R17, R6 ;  /* 0x0000001100067224 */ /* 0x000fd000078e0206 */
[----:B------:R-:W-:Y:S02]  /*6ea0*/  @!P6 IMAD.IADD R16, R16, 0x1, -R0 ;  /* 0x000000011010e824 */ /* 0x000fe400078e0a00 */
[----:B------:R-:W-:-:S03]  /*6eb0*/  @!P3 IMAD.MOV R11, RZ, RZ, -R11 ;  /* 0x000000ffff0bb224 */ /* 0x000fc600078e0a0b */
[----:B------:R-:W-:Y:S01]  /*6ec0*/  ISETP.GT.U32.AND P6, PT, R0, R16, PT ;  /* 0x000000100000720c */ /* 0x000fe20003fc4070 */
[----:B------:R-:W-:-:S12]  /*6ed0*/  @!P0 IMAD.MOV R12, RZ, RZ, -R12 ;  /* 0x000000ffff0c8224 */ /* 0x000fd800078e0a0c */
[----:B------:R-:W-:Y:S02]  /*6ee0*/  @!P6 IMAD.IADD R16, R16, 0x1, -R0 ;  /* 0x000000011010e824 */ /* 0x000fe400078e0a00 */
[----:B--2---:R-:W-:Y:S02]  /*6ef0*/  @!P5 IMAD.MOV R13, RZ, RZ, -R13 ;  /* 0x000000ffff0dd224 */ /* 0x004fe400078e0a0d */
[----:B---3--:R-:W-:-:S03]  /*6f00*/  IMAD.MOV.U32 R17, RZ, RZ, R8 ;  /* 0x000000ffff117224 */ /* 0x008fc600078e0008 */
[----:B------:R0:W-:Y:S02]  /*6f10*/  STL [R1+0x9b4], R13 ;  /* 0x0009b40d01007387 */ /* 0x0001e40000100800 */
[----:B------:R-:W-:Y:S02]  /*6f20*/  IABS R8, R17 ;  /* 0x0000001100087213 */ /* 0x000fe40000000000 */
[----:B------:R-:W-:Y:S01]  /*6f30*/  STL [R1+0x9b0], R11 ;  /* 0x0009b00b01007387 */ /* 0x000fe20000100800 */
[----:B0-----:R-:W-:Y:S02]  /*6f40*/  IMAD.MOV.U32 R13, RZ, RZ, R17 ;  /* 0x000000ffff0d7224 */ /* 0x001fe400078e0011 */
[----:B------:R-:W-:-:S05]  /*6f50*/  IMAD.MOV.U32 R17, RZ, RZ, R3 ;  /* 0x000000ffff117224 */ /* 0x000fca00078e0003 */
[----:B------:R0:W-:Y:S04]  /*6f60*/  STL [R1+0x27b4], R17 ;  /* 0x0027b41101007387 */ /* 0x0001e80000100800 */
[----:B------:R1:W-:Y:S01]  /*6f70*/  STL [R1+0x9ac], R12 ;  /* 0x0009ac0c01007387 */ /* 0x0003e20000100800 */
[----:B------:R-:W-:-:S03]  /*6f80*/  IMAD.MOV.U32 R3, RZ, RZ, R16 ;  /* 0x000000ffff037224 */ /* 0x000fc600078e0010 */
[----:B0-----:R-:W2:Y:S01]  /*6f90*/  LDL.LU R17, [R1+0x30] ;  /* 0x0000300001117983 */ /* 0x001ea20000300800 */
[----:B-1----:R-:W-:-:S03]  /*6fa0*/  IMAD.MOV.U32 R12, RZ, RZ, R4 ;  /* 0x000000ffff0c7224 */ /* 0x002fc600078e0004 */
[----:B------:R-:W3:Y:S01]  /*6fb0*/  LDL.LU R11, [R1+0x38] ;  /* 0x00003800010b7983 */ /* 0x000ee20000300800 */
[----:B------:R-:W-:-:S03]  /*6fc0*/  @!P4 IMAD.MOV R12, RZ, RZ, -R12 ;  /* 0x000000ffff0cc224 */ /* 0x000fc600078e0a0c */
[----:B------:R-:W4:Y:S04]  /*6fd0*/  LDL.LU R4, [R1+0x2c] ;  /* 0x00002c0001047983 */ /* 0x000f280000300800 */
[----:B------:R-:W3:Y:S04]  /*6fe0*/  LDL.LU R16, [R1+0x34] ;  /* 0x0000340001107983 */ /* 0x000ee80000300800 */
[----:B------:R0:W-:Y:S04]  /*6ff0*/  STL [R1+0x9a8], R12 ;  /* 0x0009a80c01007387 */ /* 0x0001e80000100800 */
[----:B0-----:R-:W4:Y:S01]  /*7000*/  LDL.LU R12, [R1+0x3c] ;  /* 0x00003c00010c7983 */ /* 0x001f220000300800 */
[----:B------:R-:W-:-:S02]  /*7010*/  ISETP.GT.U32.AND P6, PT, R0, R10, PT ;  /* 0x0000000a0000720c */ /* 0x000fc40003fc4070 */
[C---:B------:R-:W-:Y:S02]  /*7020*/  ISETP.GT.U32.AND P3, PT, R0.reuse, R14, PT ;  /* 0x0000000e0000720c */ /* 0x040fe40003f64070 */
[----:B------:R-:W-:-:S09]  /*7030*/  ISETP.GT.U32.AND P4, PT, R0, R7, PT ;  /* 0x000000070000720c */ /* 0x000fd20003f84070 */
[--C-:B------:R-:W-:Y:S01]  /*7040*/  @!P6 IMAD.IADD R10, R10, 0x1, -R0.reuse ;  /* 0x000000010a0ae824 */ /* 0x100fe200078e0a00 */
[----:B------:R-:W-:Y:S01]  /*7050*/  ISETP.GT.U32.AND P6, PT, R0, R9, PT ;  /* 0x000000090000720c */ /* 0x000fe20003fc4070 */
[----:B------:R-:W-:Y:S02]  /*7060*/  @!P2 IMAD.MOV R3, RZ, RZ, -R3 ;  /* 0x000000ffff03a224 */ /* 0x000fe400078e0a03 */
[----:B------:R-:W-:-:S03]  /*7070*/  @!P3 IMAD.IADD R14, R14, 0x1, -R0 ;  /* 0x000000010e0eb824 */ /* 0x000fc600078e0a00 */
[----:B------:R0:W-:Y:S07]  /*7080*/  STL [R1+0x9a4], R3 ;  /* 0x0009a40301007387 */ /* 0x0001ee0000100800 */
[----:B------:R-:W-:Y:S01]  /*7090*/  @!P6 IMAD.IADD R9, R9, 0x1, -R0 ;  /* 0x000000010909e824 */ /* 0x000fe200078e0a00 */
[----:B0-----:R-:W3:Y:S03]  /*70a0*/  LDL.LU R3, [R1+0x27b8] ;  /* 0x0027b80001037983 */ /* 0x001ee60000300800 */
[----:B------:R-:W-:-:S02]  /*70b0*/  @!P1 IMAD.MOV R9, RZ, RZ, -R9 ;  /* 0x000000ffff099224 */ /* 0x000fc400078e0a09 */
[----:B------:R-:W-:Y:S01]  /*70c0*/  @!P4 IMAD.IADD R7, R7, 0x1, -R0 ;  /* 0x000000010707c824 */ /* 0x000fe200078e0a00 */
[----:B--2---:R-:W-:Y:S02]  /*70d0*/  ISETP.GE.AND P3, PT, R17, RZ, PT ;  /* 0x000000ff1100720c */ /* 0x004fe40003f66270 */
[----:B------:R-:W2:Y:S04]  /*70e0*/  LDL.LU R17, [R1+0x27b4] ;  /* 0x0027b40001117983 */ /* 0x000ea80000300800 */
[----:B------:R0:W-:Y:S01]  /*70f0*/  STL [R1+0x9a0], R9 ;  /* 0x0009a00901007387 */ /* 0x0001e20000100800 */
[----:B----4-:R-:W-:-:S03]  /*7100*/  ISETP.GE.AND P4, PT, R12, RZ, PT ;  /* 0x000000ff0c00720c */ /* 0x010fc60003f86270 */
[----:B------:R-:W4:Y:S01]  /*7110*/  LDL.LU R12, [R1+0x80] ;  /* 0x00008000010c7983 */ /* 0x000f220000300800 */
[C---:B------:R-:W-:Y:S02]  /*7120*/  ISETP.GT.U32.AND P0, PT, R0.reuse, R15, PT ;  /* 0x0000000f0000720c */ /* 0x040fe40003f04070 */
[----:B------:R-:W-:Y:S02]  /*7130*/  ISETP.GT.U32.AND P5, PT, R0, R10, PT ;  /* 0x0000000a0000720c */ /* 0x000fe40003fa4070 */
[----:B------:R-:W-:Y:S02]  /*7140*/  ISETP.GE.AND P2, PT, R4, RZ, PT ;  /* 0x000000ff0400720c */ /* 0x000fe40003f46270 */
[----:B------:R-:W-:-:S07]  /*7150*/  ISETP.GT.U32.AND P1, PT, R0, R7, PT ;  /* 0x000000070000720c */ /* 0x000fce0003f24070 */
[--C-:B------:R-:W-:Y:S01]  /*7160*/  @!P0 IMAD.IADD R15, R15, 0x1, -R0.reuse ;  /* 0x000000010f0f8824 */ /* 0x100fe200078e0a00 */
[----:B---3--:R-:W-:Y:S01]  /*7170*/  ISETP.GE.AND P0, PT, R16, RZ, PT ;  /* 0x000000ff1000720c */ /* 0x008fe20003f06270 */
[----:B------:R-:W-:Y:S01]  /*7180*/  @!P5 IMAD.IADD R10, R10, 0x1, -R0 ;  /* 0x000000010a0ad824 */ /* 0x000fe200078e0a00 */
[----:B------:R-:W-:Y:S01]  /*7190*/  ISETP.GE.AND P5, PT, R11, RZ, PT ;  /* 0x000000ff0b00720c */ /* 0x000fe20003fa6270 */
[----:B------:R-:W-:Y:S02]  /*71a0*/  @!P2 IMAD.MOV R14, RZ, RZ, -R14 ;  /* 0x000000ffff0ea224 */ /* 0x000fe400078e0a0e */
[----:B------:R-:W-:Y:S01]  /*71b0*/  @!P3 IMAD.MOV R15, RZ, RZ, -R15 ;  /* 0x000000ffff0fb224 */ /* 0x000fe200078e0a0f */
[----:B------:R-:W-:Y:S01]  /*71c0*/  ISETP.GE.AND P3, PT, R13, RZ, PT ;  /* 0x000000ff0d00720c */ /* 0x000fe20003f66270 */
[----:B------:R-:W-:-:S06]  /*71d0*/  @!P1 IMAD.IADD R7, R7, 0x1, -R0 ;  /* 0x0000000107079824 */ /* 0x000fcc00078e0a00 */
[----:B------:R-:W-:Y:S01]  /*71e0*/  @!P0 IMAD.MOV R10, RZ, RZ, -R10 ;  /* 0x000000ffff0a8224 */ /* 0x000fe200078e0a0a */
[----:B--2---:R-:W-:Y:S01]  /*71f0*/  IABS R11, R17 ;  /* 0x00000011000b7213 */ /* 0x004fe20000000000 */
[----:B0-----:R-:W-:Y:S02]  /*7200*/  IMAD.MOV.U32 R9, RZ, RZ, R17 ;  /* 0x000000ffff097224 */ /* 0x001fe400078e0011 */
[----:B------:R-:W2:Y:S04]  /*7210*/  LDL.LU R17, [R1+0x48] ;  /* 0x0000480001117983 */ /* 0x000ea80000300800 */
[----:B------:R0:W-:Y:S01]  /*7220*/  STL [R1+0x99c], R14 ;  /* 0x00099c0e01007387 */ /* 0x0001e20000100800 */
[----:B------:R-:W-:-:S03]  /*7230*/  ISETP.GE.AND P0, PT, R9, RZ, PT ;  /* 0x000000ff0900720c */ /* 0x000fc60003f06270 */
[----:B0-----:R-:W3:Y:S04]  /*7240*/  LDL.LU R14, [R1+0x84] ;  /* 0x00008400010e7983 */ /* 0x001ee80000300800 */
[----:B------:R-:W3:Y:S04]  /*7250*/  LDL.LU R13, [R1+0x88] ;  /* 0x00008800010d7983 */ /* 0x000ee80000300800 */
[----:B------:R-:W3:Y:S01]  /*7260*/  LDL.LU R16, [R1+0x4c] ;  /* 0x00004c0001107983 */ /* 0x000ee20000300800 */
[----:B----4-:R-:W-:Y:S02]  /*7270*/  IABS R9, R12 ;  /* 0x0000000c00097213 */ /* 0x010fe40000000000 */
[----:B------:R-:W-:Y:S01]  /*7280*/  ISETP.GE.AND P1, PT, R12, RZ, PT ;  /* 0x000000ff0c00720c */ /* 0x000fe20003f26270 */
[----:B------:R-:W-:Y:S01]  /*7290*/  IMAD.MOV.U32 R12, RZ, RZ, R7 ;  /* 0x000000ffff0c7224 */ /* 0x000fe200078e0007 */
[----:B------:R0:W-:Y:S03]  /*72a0*/  STL [R1+0x998], R15 ;  /* 0x0009980f01007387 */ /* 0x0001e60000100800 */
[----:B------:R-:W-:Y:S01]  /*72b0*/  @!P5 IMAD.MOV R12, RZ, RZ, -R12 ;  /* 0x000000ffff0cd224 */ /* 0x000fe200078e0a0c */
[----:B------:R1:W-:Y:S04]  /*72c0*/  STL [R1+0x994], R10 ;  /* 0x0009940a01007387 */ /* 0x0003e80000100800 */
[----:B------:R4:W-:Y:S04]  /*72d0*/  STL [R1+0x98c], R12 ;  /* 0x00098c0c01007387 */ /* 0x0009e80000100800 */
[----:B0-----:R-:W3:Y:S01]  /*72e0*/  LDL R15, [R1+0x50] ;  /* 0x00005000010f7983 */ /* 0x001ee20000100800 */
[----:B------:R-:W-:Y:S01]  /*72f0*/  ISETP.GT.U32.AND P6, PT, R0, R6, PT ;  /* 0x000000060000720c */ /* 0x000fe20003fc4070 */
[----:B------:R-:W-:-:S04]  /*7300*/  IMAD.HI.U32 R4, R3, R8, RZ ;  /* 0x0000000803047227 */ /* 0x000fc800078e00ff */
[----:B------:R-:W-:-:S04]  /*7310*/  IMAD.MOV R4, RZ, RZ, -R4 ;  /* 0x000000ffff047224 */ /* 0x000fc800078e0a04 */
[----:B------:R-:W-:-:S04]  /*7320*/  IMAD R4, R0, R4, R8 ;  /* 0x0000000400047224 */ /* 0x000fc800078e0208 */
[----:B------:R-:W-:Y:S01]  /*7330*/  @!P6 IMAD.IADD R6, R6, 0x1, -R0 ;  /* 0x000000010606e824 */ /* 0x000fe200078e0a00 */
[----:B------:R-:W-:-:S04]  /*7340*/  ISETP.GT.U32.AND P6, PT, R0, R4, PT ;  /* 0x000000040000720c */ /* 0x000fc80003fc4070 */
[----:B------:R-:W-:Y:S01]  /*7350*/  ISETP.GT.U32.AND P2, PT, R0, R6, PT ;  /* 0x000000060000720c */ /* 0x000fe20003f44070 */
[----:B------:R-:W-:-:S04]  /*7360*/  IMAD.HI.U32 R8, R3, R11, RZ ;  /* 0x0000000b03087227 */ /* 0x000fc800078e00ff */
[----:B------:R-:W-:-:S04]  /*7370*/  IMAD.MOV R8, RZ, RZ, -R8 ;  /* 0x000000ffff087224 */ /* 0x000fc800078e0a08 */
[--C-:B------:R-:W-:Y:S02]  /*7380*/  @!P6 IMAD.IADD R4, R4, 0x1, -R0.reuse ;  /* 0x000000010404e824 */ /* 0x100fe400078e0a00 */
[----:B------:R-:W-:Y:S02]  /*7390*/  IMAD R11, R0, R8, R11 ;  /* 0x00000008000b7224 */ /* 0x000fe400078e020b */
[----:B------:R-:W-:Y:S01]  /*73a0*/  @!P2 IMAD.IADD R6, R6, 0x1, -R0 ;  /* 0x000000010606a824 */ /* 0x000fe200078e0a00 */
[C---:B------:R-:W-:Y:S01]  /*73b0*/  ISETP.GT.U32.AND P6, PT, R0.reuse, R4, PT ;  /* 0x000000040000720c */ /* 0x040fe20003fc4070 */
[----:B-1----:R-:W-:Y:S01]  /*73c0*/  IMAD.HI.U32 R10, R3, R9, RZ ;  /* 0x00000009030a7227 */ /* 0x002fe200078e00ff */
[----:B------:R-:W-:-:S03]  /*73d0*/  ISETP.GT.U32.AND P5, PT, R0, R11, PT ;  /* 0x0000000b0000720c */ /* 0x000fc60003fa4070 */
[----:B----4-:R-:W-:Y:S02]  /*73e0*/  IMAD.MOV.U32 R12, RZ, RZ, R6 ;  /* 0x000000ffff0c7224 */ /* 0x010fe400078e0006 */
[----:B------:R-:W-:-:S04]  /*73f0*/  IMAD.MOV R6, RZ, RZ, -R10 ;  /* 0x000000ffff067224 */ /* 0x000fc800078e0a0a */
[----:B------:R-:W-:Y:S02]  /*7400*/  IMAD R6, R0, R6, R9 ;  /* 0x0000000600067224 */ /* 0x000fe400078e0209 */
[----:B------:R-:W-:-:S03]  /*7410*/  @!P6 IMAD.IADD R4, R4, 0x1, -R0 ;  /* 0x000000010404e824 */ /* 0x000fc600078e0a00 */
[----:B------:R-:W-:Y:S01]  /*7420*/  ISETP.GT.U32.AND P6, PT, R0, R6, PT ;  /* 0x000000060000720c */ /* 0x000fe20003fc4070 */
[----:B------:R-:W-:Y:S02]  /*7430*/  @!P5 IMAD.IADD R11, R11, 0x1, -R0 ;  /* 0x000000010b0bd824 */ /* 0x000fe400078e0a00 */
[----:B------:R-:W-:-:S03]  /*7440*/  @!P4 IMAD.MOV R12, RZ, RZ, -R12 ;  /* 0x000000ffff0cc224 */ /* 0x000fc600078e0a0c */
[----:B------:R-:W-:Y:S02]  /*7450*/  ISETP.GT.U32.AND P5, PT, R0, R11, PT ;  /* 0x0000000b0000720c */ /* 0x000fe40003fa4070 */
[----:B------:R0:W-:Y:S05]  /*7460*/  STL [R1+0x988], R12 ;  /* 0x0009880c01007387 */ /* 0x0001ea0000100800 */
[----:B------:R-:W-:-:S05]  /*7470*/  @!P6 IMAD.IADD R6, R6, 0x1, -R0 ;  /* 0x000000010606e824 */ /* 0x000fca00078e0a00 */
[----:B------:R-:W-:Y:S01]  /*7480*/  ISETP.GT.U32.AND P6, PT, R0, R6, PT ;  /* 0x000000060000720c */ /* 0x000fe20003fc4070 */
[----:B------:R-:W-:-:S04]  /*7490*/  @!P5 IMAD.IADD R11, R11, 0x1, -R0 ;  /* 0x000000010b0bd824 */ /* 0x000fc800078e0a00 */
[----:B------:R-:W-:-:S08]  /*74a0*/  @!P0 IMAD.MOV R11, RZ, RZ, -R11 ;  /* 0x000000ffff0b8224 */ /* 0x000fd000078e0a0b */
[----:B------:R-:W-:Y:S01]  /*74b0*/  @!P6 IMAD.IADD R6, R6, 0x1, -R0 ;  /* 0x000000010606e824 */ /* 0x000fe200078e0a00 */
[----:B--2---:R-:W-:-:S05]  /*74c0*/  IABS R10, R17 ;  /* 0x00000011000a7213 */ /* 0x004fca0000000000 */
[----:B------:R-:W-:Y:S01]  /*74d0*/  IMAD.MOV.U32 R9, RZ, RZ, R10 ;  /* 0x000000ffff097224 */ /* 0x000fe200078e000a */
[----:B---3--:R-:W-:Y:S02]  /*74e0*/  IABS R7, R14 ;  /* 0x0000000e00077213 */ /* 0x008fe40000000000 */
[----:B------:R-:W-:Y:S02]  /*74f0*/  IABS R8, R13 ;  /* 0x0000000d00087213 */ /* 0x000fe40000000000 */
[----:B------:R-:W-:Y:S01]  /*7500*/  ISETP.GE.AND P2, PT, R14, RZ, PT ;  /* 0x000000ff0e00720c */ /* 0x000fe20003f46270 */
[----:B------:R-:W-:-:S04]  /*7510*/  IMAD.HI.U32 R14, R3, R7, RZ ;  /* 0x00000007030e7227 */ /* 0x000fc800078e00ff */
[----:B0-----:R-:W-:Y:S01]  /*7520*/  IMAD.HI.U32 R12, R3, R8, RZ ;  /* 0x00000008030c7227 */ /* 0x001fe200078e00ff */
[----:B------:R-:W-:-:S03]  /*7530*/  IABS R10, R16 ;  /* 0x00000010000a7213 */ /* 0x000fc60000000000 */
[----:B------:R-:W-:Y:S02]  /*7540*/  IMAD.MOV R14, RZ, RZ, -R14 ;  /* 0x000000ffff0e7224 */ /* 0x000fe400078e0a0e */
[----:B------:R-:W-:Y:S01]  /*7550*/  IMAD.MOV R12, RZ, RZ, -R12 ;  /* 0x000000ffff0c7224 */ /* 0x000fe200078e0a0c */
[----:B------:R-:W-:Y:S01]  /*7560*/  ISETP.GE.AND P4, PT, R13, RZ, PT ;  /* 0x000000ff0d00720c */ /* 0x000fe20003f86270 */
[----:B------:R-:W-:-:S04]  /*7570*/  IMAD.HI.U32 R13, R3, R9, RZ ;  /* 0x00000009030d7227 */ /* 0x000fc800078e00ff */
[C---:B------:R-:W-:Y:S02]  /*7580*/  IMAD R7, R0.reuse, R14, R7 ;  /* 0x0000000e00077224 */ /* 0x040fe400078e0207 */
[----:B------:R-:W-:Y:S01]  /*7590*/  IMAD R8, R0, R12, R8 ;  /* 0x0000000c00087224 */ /* 0x000fe200078e0208 */
[----:B------:R-:W-:Y:S01]  /*75a0*/  IABS R14, R15 ;  /* 0x0000000f000e7213 */ /* 0x000fe20000000000 */
[----:B------:R-:W-:-:S04]  /*75b0*/  IMAD.HI.U32 R15, R3, R10, RZ ;  /* 0x0000000a030f7227 */ /* 0x000fc800078e00ff */
[----:B------:R-:W-:Y:S02]  /*75c0*/  IMAD.MOV.U32 R12, RZ, RZ, R4 ;  /* 0x000000ffff0c7224 */ /* 0x000fe400078e0004 */
[----:B------:R-:W-:Y:S02]  /*75d0*/  IMAD.MOV R13, RZ, RZ, -R13 ;  /* 0x000000ffff0d7224 */ /* 0x000fe400078e0a0d */
[----:B------:R-:W-:Y:S02]  /*75e0*/  IMAD.MOV R15, RZ, RZ, -R15 ;  /* 0x000000ffff0f7224 */ /* 0x000fe400078e0a0f */
[----:B------:R-:W-:Y:S02]  /*75f0*/  @!P3 IMAD.MOV R12, RZ, RZ, -R12 ;  /* 0x000000ffff0cb224 */ /* 0x000fe400078e0a0c */
[C---:B------:R-:W-:Y:S02]  /*7600*/  IMAD R9, R0.reuse, R13, R9 ;  /* 0x0000000d00097224 */ /* 0x040fe400078e0209 */
[----:B------:R-:W2:Y:S01]  /*7610*/  LDL R13, [R1+0x58] ;  /* 0x00005800010d7983 */ /* 0x000ea20000100800 */
[----:B------:R-:W-:Y:S01]  /*7620*/  IMAD R10, R0, R15, R10 ;  /* 0x0000000f000a7224 */ /* 0x000fe200078e020a */
[----:B------:R-:W-:-:S02]  /*7630*/  ISETP.GE.AND P6, PT, R17, RZ, PT ;  /* 0x000000ff1100720c */ /* 0x000fc40003fc6270 */
[----:B------:R0:W-:Y:S04]  /*7640*/  STL [R1+0x974], R12 ;  /* 0x0009740c01007387 */ /* 0x0001e80000100800 */
[----:B------:R-:W3:Y:S04]  /*7650*/  LDL R15, [R1+0x60] ;  /* 0x00006000010f7983 */ /* 0x000ee80000100800 */
[----:B0-----:R-:W4:Y:S04]  /*7660*/  LDL R12, [R1+0x5c] ;  /* 0x00005c00010c7983 */ /* 0x001f280000100800 */
[----:B------:R-:W-:Y:S04]  /*7670*/  STL [R1+0x970], R11 ;  /* 0x0009700b01007387 */ /* 0x000fe80000100800 */
[----:B------:R-:W2:Y:S01]  /*7680*/  LDL.LU R17, [R1+0x64] ;  /* 0x0000640001117983 */ /* 0x000ea20000300800 */
[----:B------:R-:W-:-:S03]  /*7690*/  IMAD.HI.U32 R4, R3, R14, RZ ;  /* 0x0000000e03047227 */ /* 0x000fc600078e00ff */
[----:B--2---:R0:W-:Y:S04]  /*76a0*/  STL [R1+0x27ac], R17 ;  /* 0x0027ac1101007387 */ /* 0x0041e80000100800 */
[----:B0-----:R-:W2:Y:S01]  /*76b0*/  LDL.LU R17, [R1+0x54] ;  /* 0x0000540001117983 */ /* 0x001ea20000300800 */
[----:B------:R-:W-:-:S04]  /*76c0*/  IMAD.MOV R4, RZ, RZ, -R4 ;  /* 0x000000ffff047224 */ /* 0x000fc800078e0a04 */
[C---:B------:R-:W-:Y:S01]  /*76d0*/  IMAD R14, R0.reuse, R4, R14 ;  /* 0x00000004000e7224 */ /* 0x040fe200078e020e */
[----:B------:R-:W-:-:S13]  /*76e0*/  ISETP.GT.U32.AND P5, PT, R0, R7, PT ;  /* 0x000000070000720c */ /* 0x000fda0003fa4070 */
[----:B------:R-:W-:Y:S01]  /*76f0*/  @!P5 IMAD.IADD R7, R7, 0x1, -R0 ;  /* 0x000000010707d824 */ /* 0x000fe200078e0a00 */
[----:B------:R-:W-:Y:S02]  /*7700*/  ISETP.GT.U32.AND P5, PT, R0, R10, PT ;  /* 0x0000000a0000720c */ /* 0x000fe40003fa4070 */
[----:B--2---:R-:W-:Y:S01]  /*7710*/  IABS R4, R17 ;  /* 0x0000001100047213 */ /* 0x004fe20000000000 */
[----:B------:R0:W-:Y:S04]  /*7720*/  STL [R1+0x27b0], R17 ;  /* 0x0027b01101007387 */ /* 0x0001e80000100800 */
[----:B0-----:R-:W2:Y:S01]  /*7730*/  LDL.LU R17, [R1+0x50] ;  /* 0x0000500001117983 */ /* 0x001ea20000300800 */
[----:B---3--:R-:W-:Y:S01]  /*7740*/  IABS R11, R15 ;  /* 0x0000000f000b7213 */ /* 0x008fe20000000000 */
[----:B------:R-:W-:-:S04]  /*7750*/  IMAD.MOV.U32 R15, RZ, RZ, R6 ;  /* 0x000000ffff0f7224 */ /* 0x000fc800078e0006 */
[----:B------:R-:W-:Y:S02]  /*7760*/  @!P5 IMAD.IADD R10, R10, 0x1, -R0 ;  /* 0x000000010a0ad824 */ /* 0x000fe400078e0a00 */
[----:B------:R-:W-:-:S03]  /*7770*/  @!P1 IMAD.MOV R15, RZ, RZ, -R15 ;  /* 0x000000ffff0f9224 */ /* 0x000fc600078e0a0f */
[----:B------:R-:W-:Y:S02]  /*7780*/  ISETP.GT.U32.AND P1, PT, R0, R10, PT ;  /* 0x0000000a0000720c */ /* 0x000fe40003f24070 */
[----:B------:R0:W-:Y:S11]  /*7790*/  STL [R1+0x964], R15 ;  /* 0x0009640f01007387 */ /* 0x0001f60000100800 */
[----:B------:R-:W-:Y:S01]  /*77a0*/  @!P1 IMAD.IADD R10, R10, 0x1, -R0 ;  /* 0x000000010a0a9824 */ /* 0x000fe200078e0a00 */
[----:B------:R-:W-:-:S02]  /*77b0*/  ISETP.GT.U32.AND P3, PT, R0, R8, PT ;  /* 0x000000080000720c */ /* 0x000fc40003f64070 */
[----:B--2---:R-:W-:Y:S02]  /*77c0*/  ISETP.GE.AND P1, PT, R17, RZ, PT ;  /* 0x000000ff1100720c */ /* 0x004fe40003f26270 */
[----:B------:R-:W2:Y:S09]  /*77d0*/  LDL.LU R17, [R1+0x27b0] ;  /* 0x0027b00001117983 */ /* 0x000eb20000300800 */
[----:B------:R-:W-:Y:S01]  /*77e0*/  @!P3 IMAD.IADD R8, R8, 0x1, -R0 ;  /* 0x000000010808b824 */ /* 0x000fe200078e0a00 */
[----:B------:R-:W-:-:S02]  /*77f0*/  ISETP.GT.U32.AND P3, PT, R0, R7, PT ;  /* 0x000000070000720c */ /* 0x000fc40003f64070 */
[----:B------:R-:W-:-:S05]  /*7800*/  IABS R13, R13 ;  /* 0x0000000d000d7213 */ /* 0x000fca0000000000 */
[----:B------:R-:W-:Y:S02]  /*7810*/  IMAD.MOV.U32 R6, RZ, RZ, R13 ;  /* 0x000000ffff067224 */ /* 0x000fe400078e000d */
[----:B------:R-:W-:-:S04]  /*7820*/  IMAD.HI.U32 R13, R3, R4, RZ ;  /* 0x00000004030d7227 */ /* 0x000fc800078e00ff */
[----:B------:R-:W-:Y:S01]  /*7830*/  @!P3 IMAD.IADD R7, R7, 0x1, -R0 ;  /* 0x000000010707b824 */ /* 0x000fe200078e0a00 */
[----:B------:R-:W-:Y:S01]  /*7840*/  ISETP.GT.U32.AND P3, PT, R0, R14, PT ;  /* 0x0000000e0000720c */ /* 0x000fe20003f64070 */
[----:B------:R-:W-:-:S04]  /*7850*/  IMAD.MOV R13, RZ, RZ, -R13 ;  /* 0x000000ffff0d7224 */ /* 0x000fc800078e0a0d */
[----:B------:R-:W-:Y:S02]  /*7860*/  IMAD R4, R0, R13, R4 ;  /* 0x0000000d00047224 */ /* 0x000fe400078e0204 */
[----:B------:R-:W-:-:S04]  /*7870*/  IMAD.HI.U32 R13, R3, R6, RZ ;  /* 0x00000006030d7227 */ /* 0x000fc800078e00ff */
[----:B------:R-:W-:Y:S02]  /*7880*/  IMAD.MOV R13, RZ, RZ, -R13 ;  /* 0x000000ffff0d7224 */ /* 0x000fe400078e0a0d */
[----:B------:R-:W-:Y:S02]  /*7890*/  @!P3 IMAD.IADD R14, R14, 0x1, -R0 ;  /* 0x000000010e0eb824 */ /* 0x000fe400078e0a00 */
[----:B------:R-:W-:Y:S01]  /*78a0*/  IMAD R6, R0, R13, R6 ;  /* 0x0000000d00067224 */ /* 0x000fe200078e0206 */
[----:B--2---:R-:W-:Y:S02]  /*78b0*/  ISETP.GE.AND P3, PT, R17, RZ, PT ;  /* 0x000000ff1100720c */ /* 0x004fe40003f66270 */
[----:B------:R-:W2:Y:S04]  /*78c0*/  LDL.LU R17, [R1+0x27ac] ;  /* 0x0027ac0001117983 */ /* 0x000ea80000300800 */
[----:B------:R-:W3:Y:S01]  /*78d0*/  LDL R13, [R1+0x68] ;  /* 0x00006800010d7983 */ /* 0x000ee20000100800 */
[----:B----4-:R-:W-:-:S05]  /*78e0*/  IABS R12, R12 ;  /* 0x0000000c000c7213 */ /* 0x010fca0000000000 */
[----:B0-----:R-:W-:-:S04]  /*78f0*/  IMAD.HI.U32 R15, R3, R12, RZ ;  /* 0x0000000c030f7227 */ /* 0x001fc800078e00ff */
[----:B------:R-:W-:-:S04]  /*7900*/  IMAD.MOV R15, RZ, RZ, -R15 ;  /* 0x000000ffff0f7224 */ /* 0x000fc800078e0a0f */
[C---:B------:R-:W-:Y:S02]  /*7910*/  IMAD R12, R0.reuse, R15, R12 ;  /* 0x0000000f000c7224 */ /* 0x040fe400078e020c */
[----:B------:R-:W-:Y:S01]  /*7920*/  IMAD.MOV.U32 R15, RZ, RZ, R7 ;  /* 0x000000ffff0f7224 */ /* 0x000fe200078e0007 */
[----:B------:R-:W-:-:S13]  /*7930*/  ISETP.GT.U32.AND P0, PT, R0, R9, PT ;  /* 0x000000090000720c */ /* 0x000fda0003f04070 */
[----:B------:R-:W-:-:S05]  /*7940*/  @!P0 IMAD.IADD R9, R9, 0x1, -R0 ;  /* 0x0000000109098824 */ /* 0x000fca00078e0a00 */
[C---:B------:R-:W-:Y:S02]  /*7950*/  ISETP.GT.U32.AND P5, PT, R0.reuse, R9, PT ;  /* 0x000000090000720c */ /* 0x040fe40003fa4070 */
[----:B---3--:R-:W-:Y:S02]  /*7960*/  IABS R7, R13 ;  /* 0x0000000d00077213 */ /* 0x008fe40000000000 */
[----:B------:R-:W3:Y:S09]  /*7970*/  LDL.LU R13, [R1+0x58] ;  /* 0x00005800010d7983 */ /* 0x000ef20000300800 */
[----:B------:R-:W-:Y:S01]  /*7980*/  @!P5 IMAD.IADD R9, R9, 0x1, -R0 ;  /* 0x000000010909d824 */ /* 0x000fe200078e0a00 */
[----:B------:R-:W-:-:S02]  /*7990*/  ISETP.GT.U32.AND P0, PT, R0, R8, PT ;  /* 0x000000080000720c */ /* 0x000fc40003f04070 */
[----:B------:R-:W-:-:S11]  /*79a0*/  ISETP.GT.U32.AND P5, PT, R0, R4, PT ;  /* 0x000000040000720c */ /* 0x000fd60003fa4070 */
[--C-:B------:R-:W-:Y:S02]  /*79b0*/  @!P0 IMAD.IADD R8, R8, 0x1, -R0.reuse ;  /* 0x0000000108088824 */ /* 0x100fe400078e0a00 */
[----:B------:R-:W-:Y:S01]  /*79c0*/  @!P5 IMAD.IADD R4, R4, 0x1, -R0 ;  /* 0x000000010404d824 */ /* 0x000fe200078e0a00 */
[----:B------:R-:W-:Y:S01]  /*79d0*/  ISETP.GE.AND P0, PT, R16, RZ, PT ;  /* 0x000000ff1000720c */ /* 0x000fe20003f06270 */
[----:B------:R-:W-:-:S03]  /*79e0*/  @!P4 IMAD.MOV R8, RZ, RZ, -R8 ;  /* 0x000000ffff08c224 */ /* 0x000fc600078e0a08 */
[----:B------:R-:W-:Y:S01]  /*79f0*/  ISETP.GT.U32.AND P4, PT, R0, R4, PT ;  /* 0x000000040000720c */ /* 0x000fe20003f84070 */
[----:B------:R-:W-:Y:S02]  /*7a00*/  @!P2 IMAD.MOV R15, RZ, RZ, -R15 ;  /* 0x000000ffff0fa224 */ /* 0x000fe400078e0a0f */
[----:B------:R-:W-:-:S03]  /*7a10*/  @!P6 IMAD.MOV R9, RZ, RZ, -R9 ;  /* 0x000000ffff09e224 */ /* 0x000fc600078e0a09 */
[----:B------:R0:W-:Y:S03]  /*7a20*/  STL [R1+0x95c], R15 ;  /* 0x00095c0f01007387 */ /* 0x0001e60000100800 */
[----:B------:R-:W-:-:S04]  /*7a30*/  @!P0 IMAD.MOV R10, RZ, RZ, -R10 ;  /* 0x000000ffff0a8224 */ /* 0x000fc800078e0a0a */
[----:B------:R-:W-:Y:S01]  /*7a40*/  @!P4 IMAD.IADD R4, R4, 0x1, -R0 ;  /* 0x000000010404c824 */ /* 0x000fe200078e0a00 */
[----:B0-----:R-:W4:Y:S04]  /*7a50*/  LDL.LU R15, [R1+0x5c] ;  /* 0x00005c00010f7983 */ /* 0x001f280000300800 */
[----:B------:R-:W-:Y:S04]  /*7a60*/  STL [R1+0x958], R8 ;  /* 0x0009580801007387 */ /* 0x000fe80000100800 */
[----:B------:R-:W-:Y:S04]  /*7a70*/  STL [R1+0x954], R9 ;  /* 0x0009540901007387 */ /* 0x000fe80000100800 */
[----:B------:R-:W-:Y:S01]  /*7a80*/  STL [R1+0x950], R10 ;  /* 0x0009500a01007387 */ /* 0x000fe20000100800 */
[----:B---3--:R-:W-:-:S03]  /*7a90*/  ISETP.GE.AND P0, PT, R13, RZ, PT ;  /* 0x000000ff0d00720c */ /* 0x008fc60003f06270 */
[----:B------:R-:W3:Y:S04]  /*7aa0*/  LDL R13, [R1+0x70] ;  /* 0x00007000010d7983 */ /* 0x000ee80000100800 */
[----:B------:R0:W-:Y:S04]  /*7ab0*/  STL [R1+0x27a8], R4 ;  /* 0x0027a80401007387 */ /* 0x0001e80000100800 */
[----:B0-----:R-:W3:Y:S01]  /*7ac0*/  LDL.LU R4, [R1+0x60] ;  /* 0x0000600001047983 */ /* 0x001ee20000300800 */
[----:B------:R-:W-:Y:S01]  /*7ad0*/  IMAD.HI.U32 R16, R3, R11, RZ ;  /* 0x0000000b03107227 */ /* 0x000fe200078e00ff */
[----:B------:R-:W-:-:S02]  /*7ae0*/  ISETP.GT.U32.AND P2, PT, R0, R14, PT ;  /* 0x0000000e0000720c */ /* 0x000fc40003f44070 */
[C---:B------:R-:W-:Y:S01]  /*7af0*/  ISETP.GT.U32.AND P5, PT, R0.reuse, R6, PT ;  /* 0x000000060000720c */ /* 0x040fe20003fa4070 */
[----:B------:R-:W-:Y:S01]  /*7b00*/  IMAD.MOV R16, RZ, RZ, -R16 ;  /* 0x000000ffff107224 */ /* 0x000fe200078e0a10 */
[----:B------:R-:W3:Y:S03]  /*7b10*/  LDL R10, [R1+0x74] ;  /* 0x00007400010a7983 */ /* 0x000ee60000100800 */
[----:B------:R-:W-:Y:S01]  /*7b20*/  IMAD R16, R0, R16, R11 ;  /* 0x0000001000107224 */ /* 0x000fe200078e020b */
[----:B--2---:R-:W-:-:S05]  /*7b30*/  IABS R11, R17 ;  /* 0x00000011000b7213 */ /* 0x004fca0000000000 */
[----:B------:R-:W-:-:S04]  /*7b40*/  IMAD.HI.U32 R8, R3, R11, RZ ;  /* 0x0000000b03087227 */ /* 0x000fc800078e00ff */
[----:B------:R-:W-:-:S04]  /*7b50*/  IMAD.MOV R8, RZ, RZ, -R8 ;  /* 0x000000ffff087224 */ /* 0x000fc800078e0a08 */
[----:B------:R-:W-:Y:S02]  /*7b60*/  IMAD R11, R0, R8, R11 ;  /* 0x00000008000b7224 */ /* 0x000fe400078e020b */
[----:B------:R-:W2:Y:S01]  /*7b70*/  LDL R8, [R1+0x6c] ;  /* 0x00006c0001087983 */ /* 0x000ea20000100800 */
[--C-:B------:R-:W-:Y:S02]  /*7b80*/  @!P2 IMAD.IADD R14, R14, 0x1, -R0.reuse ;  /* 0x000000010e0ea824 */ /* 0x100fe400078e0a00 */
[----:B------:R-:W-:Y:S01]  /*7b90*/  @!P5 IMAD.IADD R6, R6, 0x1, -R0 ;  /* 0x000000010606d824 */ /* 0x000fe200078e0a00 */
[----:B----4-:R-:W-:Y:S02]  /*7ba0*/  ISETP.GE.AND P4, PT, R15, RZ, PT ;  /* 0x000000ff0f00720c */ /* 0x010fe40003f86270 */
[----:B------:R-:W4:Y:S01]  /*7bb0*/  LDL R15, [R1+0x78] ;  /* 0x00007800010f7983 */ /* 0x000f220000100800 */
[----:B------:R-:W-:Y:S02]  /*7bc0*/  ISETP.GT.U32.AND P6, PT, R0, R12, PT ;  /* 0x0000000c0000720c */ /* 0x000fe40003fc4070 */
[----:B---3--:R-:W-:Y:S01]  /*7bd0*/  ISETP.GE.AND P5, PT, R4, RZ, PT ;  /* 0x000000ff0400720c */ /* 0x008fe20003fa6270 */
[----:B------:R-:W-:-:S04]  /*7be0*/  IMAD.MOV.U32 R4, RZ, RZ, R14 ;  /* 0x000000ffff047224 */ /* 0x000fc800078e000e */
[----:B------:R-:W-:-:S05]  /*7bf0*/  @!P1 IMAD.MOV R4, RZ, RZ, -R4 ;  /* 0x000000ffff049224 */ /* 0x000fca00078e0a04 */
[----:B------:R0:W-:Y:S04]  /*7c00*/  STL [R1+0x94c], R4 ;  /* 0x00094c0401007387 */ /* 0x0001e80000100800 */
[----:B0-----:R-:W3:Y:S01]  /*7c10*/  LDL.LU R4, [R1+0x68] ;  /* 0x0000680001047983 */ /* 0x001ee20000300800 */
[----:B------:R-:W-:Y:S01]  /*7c20*/  ISETP.GT.U32.AND P2, PT, R0, R16, PT ;  /* 0x000000100000720c */ /* 0x000fe20003f44070 */
[----:B------:R-:W-:Y:S02]  /*7c30*/  @!P6 IMAD.IADD R12, R12, 0x1, -R0 ;  /* 0x000000010c0ce824 */ /* 0x000fe400078e0a00 */
[----:B------:R-:W-:Y:S01]  /*7c40*/  IMAD.HI.U32 R9, R3, R7, RZ ;  /* 0x0000000703097227 */ /* 0x000fe200078e00ff */
[----:B--2---:R-:W-:-:S03]  /*7c50*/  IABS R14, R8 ;  /* 0x00000008000e7213 */ /* 0x004fc60000000000 */
[----:B------:R-:W-:-:S06]  /*7c60*/  IMAD.MOV R9, RZ, RZ, -R9 ;  /* 0x000000ffff097224 */ /* 0x000fcc00078e0a09 */
[----:B------:R-:W-:Y:S01]  /*7c70*/  @!P2 IMAD.IADD R16, R16, 0x1, -R0 ;  /* 0x000000011010a824 */ /* 0x000fe200078e0a00 */
[----:B------:R-:W-:-:S04]  /*7c80*/  ISETP.GT.U32.AND P2, PT, R0, R12, PT ;  /* 0x0000000c0000720c */ /* 0x000fc80003f44070 */
[C---:B------:R-:W-:Y:S01]  /*7c90*/  ISETP.GT.U32.AND P1, PT, R0.reuse, R16, PT ;  /* 0x000000100000720c */ /* 0x040fe20003f24070 */
[----:B------:R-:W-:Y:S01]  /*7ca0*/  IMAD R8, R0, R9, R7 ;  /* 0x0000000900087224 */ /* 0x000fe200078e0207 */
[----:B------:R-:W-:Y:S02]  /*7cb0*/  IABS R9, R10 ;  /* 0x0000000a00097213 */ /* 0x000fe40000000000 */
[----:B------:R-:W-:-:S05]  /*7cc0*/  IABS R13, R13 ;  /* 0x0000000d000d7213 */ /* 0x000fca0000000000 */
[----:B------:R-:W-:Y:S01]  /*7cd0*/  @!P2 IMAD.IADD R12, R12, 0x1, -R0 ;  /* 0x000000010c0ca824 */ /* 0x000fe200078e0a00 */
[----:B------:R-:W-:-:S03]  /*7ce0*/  ISETP.GT.U32.AND P2, PT, R0, R8, PT ;  /* 0x000000080000720c */ /* 0x000fc60003f44070 */
[----:B------:R-:W-:Y:S01]  /*7cf0*/  @!P1 IMAD.IADD R16, R16, 0x1, -R0 ;  /* 0x0000000110109824 */ /* 0x000fe200078e0a00 */
[----:B------:R-:W-:Y:S01]  /*7d00*/  ISETP.GE.AND P1, PT, R17, RZ, PT ;  /* 0x000000ff1100720c */ /* 0x000fe20003f26270 */
[----:B------:R-:W-:-:S04]  /*7d10*/  IMAD.HI.U32 R17, R3, R9, RZ ;  /* 0x0000000903117227 */ /* 0x000fc800078e00ff */
[----:B------:R-:W-:-:S04]  /*7d20*/  IMAD.HI.U32 R10, R3, R13, RZ ;  /* 0x0000000d030a7227 */ /* 0x000fc800078e00ff */
[----:B------:R-:W-:Y:S02]  /*7d30*/  IMAD.MOV R17, RZ, RZ, -R17 ;  /* 0x000000ffff117224 */ /* 0x000fe400078e0a11 */
[----:B------:R-:W-:Y:S02]  /*7d40*/  IMAD.MOV R10, RZ, RZ, -R10 ;  /* 0x000000ffff0a7224 */ /* 0x000fe400078e0a0a */
[----:B------:R-:W-:Y:S02]  /*7d50*/  @!P2 IMAD.IADD R8, R8, 0x1, -R0 ;  /* 0x000000010808a824 */ /* 0x000fe400078e0a00 */
[C---:B------:R-:W-:Y:S02]  /*7d60*/  IMAD R9, R0.reuse, R17, R9 ;  /* 0x0000001100097224 */ /* 0x040fe400078e0209 */
[----:B------:R-:W-:Y:S01]  /*7d70*/  IMAD R10, R0, R10, R13 ;  /* 0x0000000a000a7224 */ /* 0x000fe200078e020d */
[----:B---3--:R-:W-:Y:S02]  /*7d80*/  ISETP.GE.AND P2, PT, R4, RZ, PT ;  /* 0x000000ff0400720c */ /* 0x008fe40003f46270 */
[----:B------:R-:W2:Y:S04]  /*7d90*/  LDL.LU R4, [R1+0x27a8] ;  /* 0x0027a80001047983 */ /* 0x000ea80000300800 */
[----:B------:R-:W3:Y:S04]  /*7da0*/  LDL R13, [R1+0x7c] ;  /* 0x00007c00010d7983 */ /* 0x000ee80000100800 */
[----:B------:R-:W3:Y:S04]  /*7db0*/  LDL.LU R17, [R1+0x124] ;  /* 0x0001240001117983 */ /* 0x000ee80000300800 */
[----:B------:R0:W-:Y:S04]  /*7dc0*/  STL [R1+0x27a4], R9 ;  /* 0x0027a40901007387 */ /* 0x0001e80000100800 */
[----:B0-----:R-:W2:Y:S01]  /*7dd0*/  LDL R9, [R1+0x8c] ;  /* 0x00008c0001097983 */ /* 0x001ea20000100800 */
[----:B------:R-:W-:-:S02]  /*7de0*/  ISETP.GT.U32.AND P6, PT, R0, R6, PT ;  /* 0x000000060000720c */ /* 0x000fc40003fc4070 */
[----:B----4-:R-:W-:Y:S01]  /*7df0*/  IABS R7, R15 ;  /* 0x0000000f00077213 */ /* 0x010fe20000000000 */
[----:B------:R-:W-:-:S04]  /*7e00*/  IMAD.HI.U32 R15, R3, R14, RZ ;  /* 0x0000000e030f7227 */ /* 0x000fc800078e00ff */
[----:B------:R-:W-:-:S06]  /*7e10*/  IMAD.MOV R15, RZ, RZ, -R15 ;  /* 0x000000ffff0f7224 */ /* 0x000fcc00078e0a0f */
[----:B------:R-:W-:Y:S01]  /*7e20*/  @!P6 IMAD.IADD R6, R6, 0x1, -R0 ;  /* 0x000000010606e824 */ /* 0x000fe200078e0a00 */
[C---:B------:R-:W-:Y:S01]  /*7e30*/  ISETP.GT.U32.AND P6, PT, R0.reuse, R11, PT ;  /* 0x0000000b0000720c */ /* 0x040fe20003fc4070 */
[----:B------:R-:W-:Y:S02]  /*7e40*/  IMAD R14, R0, R15, R14 ;  /* 0x0000000f000e7224 */ /* 0x000fe400078e020e */
[----:B------:R-:W-:-:S04]  /*7e50*/  IMAD.HI.U32 R15, R3, R7, RZ ;  /* 0x00000007030f7227 */ /* 0x000fc800078e00ff */
[----:B------:R-:W-:-:S06]  /*7e60*/  IMAD.MOV R15, RZ, RZ, -R15 ;  /* 0x000000ffff0f7224 */ /* 0x000fcc00078e0a0f */
[----:B------:R-:W-:Y:S01]  /*7e70*/  @!P6 IMAD.IADD R11, R11, 0x1, -R0 ;  /* 0x000000010b0be824 */ /* 0x000fe200078e0a00 */
[C---:B------:R-:W-:Y:S01]  /*7e80*/  ISETP.GT.U32.AND P6, PT, R0.reuse, R14, PT ;  /* 0x0000000e0000720c */ /* 0x040fe20003fc4070 */
[----:B------:R-:W-:Y:S02]  /*7e90*/  IMAD R7, R0, R15, R7 ;  /* 0x0000000f00077224 */ /* 0x000fe400078e0207 */
[----:B------:R-:W-:-:S10]  /*7ea0*/  @!P0 IMAD.MOV R6, RZ, RZ, -R6 ;  /* 0x000000ffff068224 */ /* 0x000fd400078e0a06 */
[----:B------:R-:W-:-:S05]  /*7eb0*/  @!P6 IMAD.IADD R14, R14, 0x1, -R0 ;  /* 0x000000010e0ee824 */ /* 0x000fca00078e0a00 */
[----:B------:R-:W-:Y:S02]  /*7ec0*/  ISETP.GT.U32.AND P0, PT, R0, R14, PT ;  /* 0x0000000e0000720c */ /* 0x000fe40003f04070 */
[----:B--2---:R-:W-:Y:S01]  /*7ed0*/  IABS R15, R9 ;  /* 0x00000009000f7213 */ /* 0x004fe20000000000 */
[----:B------:R-:W-:Y:S02]  /*7ee0*/  IMAD.MOV.U32 R9, RZ, RZ, R4 ;  /* 0x000000ffff097224 */ /* 0x000fe400078e0004 */
[----:B------:R-:W2:Y:S02]  /*7ef0*/  LDL.LU R4, [R1+0xa0] ;  /* 0x0000a00001047983 */ /* 0x000ea40000300800 */
[----:B------:R-:W-:-:S05]  /*7f00*/  @!P3 IMAD.MOV R9, RZ, RZ, -R9 ;  /* 0x000000ffff09b224 */ /* 0x000fca00078e0a09 */
[----:B------:R-:W-:Y:S04]  /*7f10*/  STL [R1+0x948], R9 ;  /* 0x0009480901007387 */ /* 0x000fe80000100800 */
[----:B------:R-:W-:Y:S04]  /*7f20*/  STL [R1+0x940], R6 ;  /* 0x0009400601007387 */ /* 0x000fe80000100800 */
[----:B------:R0:W-:Y:S04]  /*7f30*/  STL [R1+0x27a0], R14 ;  /* 0x0027a00e01007387 */ /* 0x0001e80000100800 */
[----:B0-----:R-:W4:Y:S01]  /*7f40*/  LDL.LU R14, [R1+0x6c] ;  /* 0x00006c00010e7983 */ /* 0x001f220000300800 */
[----:B------:R-:W-:Y:S01]  /*7f50*/  ISETP.GT.U32.AND P6, PT, R0, R8, PT ;  /* 0x000000080000720c */ /* 0x000fe20003fc4070 */
[----:B------:R-:W-:-:S02]  /*7f60*/  IMAD.MOV.U32 R6, RZ, RZ, R12 ;  /* 0x000000ffff067224 */ /* 0x000fc400078e000c */
[----:B------:R-:W-:Y:S01]  /*7f70*/  IMAD.MOV.U32 R9, RZ, RZ, R16 ;  /* 0x000000ffff097224 */ /* 0x000fe200078e0010 */
[----:B---3--:R-:W-:Y:S01]  /*7f80*/  IABS R13, R13 ;  /* 0x0000000d000d7213 */ /* 0x008fe20000000000 */
[----:B------:R-:W-:Y:S01]  /*7f90*/  @!P4 IMAD.MOV R6, RZ, RZ, -R6 ;  /* 0x000000ffff06c224 */ /* 0x000fe200078e0a06 */
[----:B------:R-:W3:Y:S01]  /*7fa0*/  LDL.LU R16, [R1+0x74] ;  /* 0x0000740001107983 */ /* 0x000ee20000300800 */
[----:B------:R-:W-:-:S03]  /*7fb0*/  @!P5 IMAD.MOV R9, RZ, RZ, -R9 ;  /* 0x000000ffff09d224 */ /* 0x000fc600078e0a09 */
[----:B------:R0:W-:Y:S04]  /*7fc0*/  STL [R1+0x93c], R6 ;  /* 0x00093c0601007387 */ /* 0x0001e80000100800 */
[----:B------:R1:W-:Y:S01]  /*7fd0*/  STL [R1+0x2798], R3 ;  /* 0x0027980301007387 */ /* 0x0003e20000100800 */
[----:B------:R-:W-:Y:S02]  /*7fe0*/  @!P6 IMAD.IADD R8, R8, 0x1, -R0 ;  /* 0x000000010808e824 */ /* 0x000fe400078e0a00 */
[----:B0-----:R-:W-:-:S04]  /*7ff0*/  IMAD.HI.U32 R6, R3, R15, RZ ;  /* 0x0000000f03067227 */ /* 0x001fc800078e00ff */
[----:B--2---:R-:W-:Y:S02]  /*8000*/  IMAD.MOV.U32 R12, RZ, RZ, R4 ;  /* 0x000000ffff0c7224 */ /* 0x004fe400078e0004 */
[----:B------:R-:W-:Y:S02]  /*8010*/  IMAD.HI.U32 R4, R3, R13, RZ ;  /* 0x0000000d03047227 */ /* 0x000fe400078e00ff */
[----:B-1----:R-:W2:Y:S04]  /*8020*/  LDL.LU R3, [R1+0x70] ;  /* 0x0000700001037983 */ /* 0x002ea80000300800 */
[----:B------:R0:W-:Y:S04]  /*8030*/  STL [R1+0x938], R9 ;  /* 0x0009380901007387 */ /* 0x0001e80000100800 */
[----:B0-----:R-:W3:Y:S01]  /*8040*/  LDL.LU R9, [R1+0x27a4] ;  /* 0x0027a40001097983 */ /* 0x001ee20000300800 */
[----:B----4-:R-:W-:-:S03]  /*8050*/  ISETP.GE.AND P6, PT, R14, RZ, PT ;  /* 0x000000ff0e00720c */ /* 0x010fc60003fc6270 */
[----:B------:R-:W4:Y:S01]  /*8060*/  LDL.LU R14, [R1+0x27a0] ;  /* 0x0027a000010e7983 */ /* 0x000f220000300800 */
[C---:B------:R-:W-:Y:S01]  /*8070*/  ISETP.GT.U32.AND P3, PT, R0.reuse, R11, PT ;  /* 0x0000000b0000720c */ /* 0x040fe20003f64070 */
[----:B------:R-:W-:Y:S02]  /*8080*/  IMAD.MOV R6, RZ, RZ, -R6 ;  /* 0x000000ffff067224 */ /* 0x000fe400078e0a06 */
[----:B------:R-:W-:Y:S01]  /*8090*/  IMAD.MOV R4, RZ, RZ, -R4 ;  /* 0x000000ffff047224 */ /* 0x000fe200078e0a04 */
[----:B------:R0:W-:Y:S01]  /*80a0*/  STL [R1+0x279c], R27 ;  /* 0x00279c1b01007387 */ /* 0x0001e20000100800 */
[C---:B------:R-:W-:Y:S02]  /*80b0*/  IMAD R6, R0.reuse, R6, R15 ;  /* 0x0000000600067224 */ /* 0x040fe400078e020f */
[C---:B------:R-:W-:Y:S01]  /*80c0*/  IMAD R4, R0.reuse, R4, R13 ;  /* 0x0000000400047224 */ /* 0x040fe200078e020d */
[----:B------:R-:W3:Y:S05]  /*80d0*/  LDL.LU R15, [R1+0x90] ;  /* 0x00009000010f7983 */ /* 0x000eea0000300800 */
[--C-:B------:R-:W-:Y:S01]  /*80e0*/  @!P3 IMAD.IADD R11, R11, 0x1, -R0.reuse ;  /* 0x000000010b0bb824 */ /* 0x100fe200078e0a00 */
[----:B------:R-:W-:Y:S01]  /*80f0*/  ISETP.GT.U32.AND P4, PT, R0, R10, PT ;  /* 0x0000000a0000720c */ /* 0x000fe20003f84070 */
[----:B----4-:R-:W-:Y:S01]  /*8100*/  @!P0 IMAD.IADD R14, R14, 0x1, -R0 ;  /* 0x000000010e0e8824 */ /* 0x010fe200078e0a00 */
[----:B--2---:R-:W-:Y:S01]  /*8110*/  ISETP.GE.AND P0, PT, R3, RZ, PT ;  /* 0x000000ff0300720c */ /* 0x004fe20003f06270 */
[----:B------:R-:W-:-:S02]  /*8120*/  IMAD.MOV.U32 R3, RZ, RZ, R11 ;  /* 0x000000ffff037224 */ /* 0x000fc400078e000b */
[----:B------:R-:W2:Y:S04]  /*8130*/  LDL.LU R11, [R1+0x78] ;  /* 0x00007800010b7983 */ /* 0x000ea80000300800 */
[----:B------:R-:W4:Y:S01]  /*8140*/  LDL.LU R13, [R1+0x7c] ;  /* 0x00007c00010d7983 */ /* 0x000f220000300800 */
[----:B---3--:R-:W-:Y:S01]  /*8150*/  ISETP.GT.U32.AND P5, PT, R0, R9, PT ;  /* 0x000000090000720c */ /* 0x008fe20003fa4070 */
[----:B------:R-:W-:Y:S02]  /*8160*/  @!P1 IMAD.MOV R3, RZ, RZ, -R3 ;  /* 0x000000ffff039224 */ /* 0x000fe400078e0a03 */
[----:B------:R-:W-:Y:S01]  /*8170*/  @!P4 IMAD.IADD R10, R10, 0x1, -R0 ;  /* 0x000000010a0ac824 */ /* 0x000fe200078e0a00 */
[----:B------:R-:W-:Y:S01]  /*8180*/  ISETP.GE.AND P4, PT, R16, RZ, PT ;  /* 0x000000ff1000720c */ /* 0x000fe20003f86270 */
[----:B------:R-:W-:-:S02]  /*8190*/  IMAD.MOV.U32 R16, RZ, RZ, R12 ;  /* 0x000000ffff107224 */ /* 0x000fc400078e000c */
[----:B------:R-:W3:Y:S06]  /*81a0*/  LDL.LU R12, [R1+0x8c] ;  /* 0x00008c00010c7983 */ /* 0x000eec0000300800 */
[----:B------:R-:W-:Y:S01]  /*81b0*/  @!P5 IMAD.IADD R9, R9, 0x1, -R0 ;  /* 0x000000010909d824 */ /* 0x000fe200078e0a00 */
[----:B------:R1:W-:Y:S01]  /*81c0*/  STL [R1+0x92c], R3 ;  /* 0x00092c0301007387 */ /* 0x0003e20000100800 */
[----:B0-----:R-:W-:-:S03]  /*81d0*/  IMAD.MOV.U32 R27, RZ, RZ, R8 ;  /* 0x000000ffff1b7224 */ /* 0x001fc600078e0008 */
[----:B------:R-:W-:Y:S01]  /*81e0*/  ISETP.GT.U32.AND P1, PT, R0, R9, PT ;  /* 0x000000090000720c */ /* 0x000fe20003f24070 */
[----:B------:R-:W-:Y:S02]  /*81f0*/  @!P2 IMAD.MOV R27, RZ, RZ, -R27 ;  /* 0x000000ffff1ba224 */ /* 0x000fe400078e0a1b */
[----:B-1----:R-:W-:Y:S02]  /*8200*/  IMAD.MOV.U32 R3, RZ, RZ, R14 ;  /* 0x000000ffff037224 */ /* 0x002fe400078e000e */
[----:B------:R-:W3:Y:S02]  /*8210*/  LDL.LU R14, [R1+0x94] ;  /* 0x00009400010e7983 */ /* 0x000ee40000300800 */
[----:B------:R-:W-:Y:S02]  /*8220*/  @!P6 IMAD.MOV R3, RZ, RZ, -R3 ;  /* 0x000000ffff03e224 */ /* 0x000fe400078e0a03 */
[----:B------:R0:W-:Y:S04]  /*8230*/  STL [R1+0x928], R27 ;  /* 0x0009281b01007387 */ /* 0x0001e80000100800 */
[----:B------:R-:W-:Y:S01]  /*8240*/  @!P1 IMAD.IADD R9, R9, 0x1, -R0 ;  /* 0x0000000109099824 */ /* 0x000fe200078e0a00 */
[----:B0-----:R-:W3:Y:S04]  /*8250*/  LDL.LU R27, [R1+0x279c] ;  /* 0x00279c00011b7983 */ /* 0x001ee80000300800 */
[----:B------:R0:W-:Y:S04]  /*8260*/  STL [R1+0x924], R3 ;  /* 0x0009240301007387 */ /* 0x0001e80000100800 */
[----:B0-----:R-:W3:Y:S01]  /*8270*/  LDL.LU R3, [R1+0x2798] ;  /* 0x0027980001037983 */ /* 0x001ee20000300800 */
[----:B----4-:R-:W-:-:S03]  /*8280*/  ISETP.GE.AND P1, PT, R13, RZ, PT ;  /* 0x000000ff0d00720c */ /* 0x010fc60003f26270 */
[----:B------:R-:W4:Y:S01]  /*8290*/  LDL.LU R13, [R1+0x9c] ;  /* 0x00009c00010d7983 */ /* 0x000f220000300800 */
[C---:B------:R-:W-:Y:S02]  /*82a0*/  ISETP.GT.U32.AND P5, PT, R0.reuse, R10, PT ;  /* 0x0000000a0000720c */ /* 0x040fe40003fa4070 */
[----:B------:R-:W-:Y:S02]  /*82b0*/  ISETP.GT.U32.AND P2, PT, R0, R4, PT ;  /* 0x000000040000720c */ /* 0x000fe40003f44070 */
[----:B------:R-:W-:-:S09]  /*82c0*/  IABS R8, R15 ;  /* 0x0000000f00087213 */ /* 0x000fd20000000000 */
[--C-:B------:R-:W-:Y:S02]  /*82d0*/  @!P5 IMAD.IADD R10, R10, 0x1, -R0.reuse ;  /* 0x000000010a0ad824 */ /* 0x100fe400078e0a00 */
[----:B------:R-:W-:Y:S01]  /*82e0*/  @!P2 IMAD.IADD R4, R4, 0x1, -R0 ;  /* 0x000000010404a824 */ /* 0x000fe200078e0a00 */
[----:B------:R-:W-:Y:S01]  /*82f0*/  ISETP.GE.AND P2, PT, R15, RZ, PT ;  /* 0x000000ff0f00720c */ /* 0x000fe20003f46270 */
[----:B------:R-:W-:Y:S01]  /*8300*/  IMAD.MOV.U32 R15, RZ, RZ, R16 ;  /* 0x000000ffff0f7224 */ /* 0x000fe200078e0010 */
[----:B------:R-:W-:-:S13]  /*8310*/  ISETP.GT.U32.AND P3, PT, R0, R7, PT ;  /* 0x000000070000720c */ /* 0x000fda0003f64070 */
[----:B------:R-:W-:Y:S01]  /*8320*/  @!P3 IMAD.IADD R7, R7, 0x1, -R0 ;  /* 0x000000010707b824 */ /* 0x000fe200078e0a00 */
[----:B----4-:R0:W-:Y:S02]  /*8330*/  STL [R1+0x2794], R13 ;  /* 0x0027940d01007387 */ /* 0x0101e40000100800 */
[----:B0-----:R-:W-:Y:S02]  /*8340*/  IMAD.MOV.U32 R13, RZ, RZ, R10 ;  /* 0x000000ffff0d7224 */ /* 0x001fe400078e000a */
[----:B------:R-:W4:Y:S04]  /*8350*/  LDL.LU R10, [R1+0x98] ;  /* 0x00009800010a7983 */ /* 0x000f280000300800 */
[----:B------:R-:W4:Y:S01]  /*8360*/  LDL.LU R16, [R1+0xe4] ;  /* 0x0000e40001107983 */ /* 0x000f220000300800 */
[C---:B------:R-:W-:Y:S01]  /*8370*/  ISETP.GT.U32.AND P3, PT, R0.reuse, R7, PT ;  /* 0x000000070000720c */ /* 0x040fe20003f64070 */
[----:B------:R-:W-:Y:S01]  /*8380*/  @!P0 IMAD.MOV R13, RZ, RZ, -R13 ;  /* 0x000000ffff0d8224 */ /* 0x000fe200078e0a0d */
[----:B--2---:R-:W-:Y:S01]  /*8390*/  ISETP.GE.AND P6, PT, R11, RZ, PT ;  /* 0x000000ff0b00720c */ /* 0x004fe20003fc6270 */
[----:B---3--:R-:W-:Y:S01]  /*83a0*/  IMAD.HI.U32 R11, R3, R8, RZ ;  /* 0x00000008030b7227 */ /* 0x008fe200078e00ff */
[----:B------:R-:W-:-:S03]  /*83b0*/  ISETP.GT.U32.AND P0, PT, R0, R4, PT ;  /* 0x000000040000720c */ /* 0x000fc60003f04070 */
[----:B------:R-:W-:Y:S01]  /*83c0*/  IMAD.MOV R11, RZ, RZ, -R11 ;  /* 0x000000ffff0b7224 */ /* 0x000fe200078e0a0b */
[----:B------:R0:W-:Y:S05]  /*83d0*/  STL [R1+0x920], R13 ;  /* 0x0009200d01007387 */ /* 0x0001ea0000100800 */
[----:B------:R-:W-:Y:S01]  /*83e0*/  @!P3 IMAD.IADD R7, R7, 0x1, -R0 ;  /* 0x000000010707b824 */ /* 0x000fe200078e0a00 */
[----:B------:R-:W-:Y:S02]  /*83f0*/  ISETP.GE.AND P3, PT, R12, RZ, PT ;  /* 0x000000ff0c00720c */ /* 0x000fe40003f66270 */
[----:B------:R-:W-:Y:S01]  /*8400*/  IABS R12, R14 ;  /* 0x0000000e000c7213 */ /* 0x000fe20000000000 */
[----:B------:R-:W-:-:S02]  /*8410*/  IMAD R11, R0, R11, R8 ;  /* 0x0000000b000b7224 */ /* 0x000fc400078e0208 */
[----:B0-----:R-:W-:Y:S02]  /*8420*/  IMAD.MOV.U32 R13, RZ, RZ, R9 ;  /* 0x000000ffff0d7224 */ /* 0x001fe400078e0009 */
[----:B------:R-:W-:-:S04]  /*8430*/  IMAD.HI.U32 R8, R3, R12, RZ ;  /* 0x0000000c03087227 */ /* 0x000fc800078e00ff */
[----:B------:R-:W-:Y:S01]  /*8440*/  @!P4 IMAD.MOV R13, RZ, RZ, -R13 ;  /* 0x000000ffff0dc224 */ /* 0x000fe200078e0a0d */
[----:B------:R-:W-:Y:S01]  /*8450*/  ISETP.GT.U32.AND P4, PT, R0, R11, PT ;  /* 0x0000000b0000720c */ /* 0x000fe20003f84070 */
[----:B------:R-:W-:Y:S02]  /*8460*/  IMAD.MOV R8, RZ, RZ, -R8 ;  /* 0x000000ffff087224 */ /* 0x000fe400078e0a08 */
[----:B------:R-:W-:Y:S02]  /*8470*/  @!P0 IMAD.IADD R4, R4, 0x1, -R0 ;  /* 0x0000000104048824 */ /* 0x000fe400078e0a00 */
[----:B------:R-:W-:Y:S02]  /*8480*/  IMAD R8, R0, R8, R12 ;  /* 0x0000000800087224 */ /* 0x000fe400078e020c */
[----:B------:R-:W-:Y:S02]  /*8490*/  IMAD.MOV.U32 R12, RZ, RZ, R4 ;  /* 0x000000ffff0c7224 */ /* 0x000fe400078e0004 */
[----:B------:R-:W-:Y:S01]  /*84a0*/  @!P6 IMAD.MOV R7, RZ, RZ, -R7 ;  /* 0x000000ffff07e224 */ /* 0x000fe200078e0a07 */
[----:B------:R0:W-:Y:S01]  /*84b0*/  STL [R1+0x918], R13 ;  /* 0x0009180d01007387 */ /* 0x0001e20000100800 */
[----:B------:R-:W-:Y:S01]  /*84c0*/  @!P1 IMAD.MOV R12, RZ, RZ, -R12 ;  /* 0x000000ffff0c9224 */ /* 0x000fe200078e0a0c */
[----:B------:R-:W-:Y:S01]  /*84d0*/  ISETP.GE.AND P6, PT, R14, RZ, PT ;  /* 0x000000ff0e00720c */ /* 0x000fe20003fc6270 */
[----:B------:R-:W-:Y:S01]  /*84e0*/  @!P4 IMAD.IADD R11, R11, 0x1, -R0 ;  /* 0x000000010b0bc824 */ /* 0x000fe200078e0a00 */
[----:B0-----:R-:W2:Y:S04]  /*84f0*/  LDL.LU R13, [R1+0x2794] ;  /* 0x00279400010d7983 */ /* 0x001ea80000300800 */
[----:B------:R4:W-:Y:S04]  /*8500*/  STL [R1+0x914], R7 ;  /* 0x0009140701007387 */ /* 0x0009e80000100800 */
[----:B------:R-:W3:Y:S04]  /*8510*/  LDL.LU R14, [R1+0xa4] ;  /* 0x0000a400010e7983 */ /* 0x000ee80000300800 */
[----:B------:R0:W-:Y:S01]  /*8520*/  STL [R1+0x908], R12 ;  /* 0x0009080c01007387 */ /* 0x0001e20000100800 */
[----:B----4-:R-:W-:-:S02]  /*8530*/  IABS R7, R16 ;  /* 0x0000001000077213 */ /* 0x010fc40000000000 */
[----:B------:R-:W-:Y:S02]  /*8540*/  ISETP.GE.AND P4, PT, R16, RZ, PT ;  /* 0x000000ff1000720c */ /* 0x000fe40003f86270 */
[----:B------:R-:W4:Y:S01]  /*8550*/  LDL.LU R16, [R1+0xa8] ;  /* 0x0000a80001107983 */ /* 0x000f220000300800 */
[----:B------:R-:W-:Y:S02]  /*8560*/  ISETP.GT.U32.AND P5, PT, R0, R6, PT ;  /* 0x000000060000720c */ /* 0x000fe40003fa4070 */
[----:B------:R-:W-:-:S11]  /*8570*/  IABS R9, R10 ;  /* 0x0000000a00097213 */ /* 0x000fd60000000000 */
[----:B------:R-:W-:-:S05]  /*8580*/  @!P5 IMAD.IADD R6, R6, 0x1, -R0 ;  /* 0x000000010606d824 */ /* 0x000fca00078e0a00 */
[----:B------:R-:W-:Y:S02]  /*8590*/  ISETP.GT.U32.AND P5, PT, R0, R6, PT ;  /* 0x000000060000720c */ /* 0x000fe40003fa4070 */
[----:B------:R-:W-:Y:S01]  /*85a0*/  ISETP.GE.AND P0, PT, R10, RZ, PT ;  /* 0x000000ff0a00720c */ /* 0x000fe20003f06270 */
[----:B------:R-:W-:Y:S01]  /*85b0*/  IMAD.HI.U32 R10, R3, R9, RZ ;  /* 0x00000009030a7227 */ /* 0x000fe200078e00ff */
[----:B------:R-:W-:-:S03]  /*85c0*/  ISETP.GT.U32.AND P1, PT, R0, R11, PT ;  /* 0x0000000b0000720c */ /* 0x000fc60003f24070 */
[----:B------:R-:W-:-:S06]  /*85d0*/  IMAD.MOV R10, RZ, RZ, -R10 ;  /* 0x000000ffff0a7224 */ /* 0x000fcc00078e0a0a */
[----:B------:R-:W-:Y:S02]  /*85e0*/  @!P5 IMAD.IADD R6, R6, 0x1, -R0 ;  /* 0x000000010606d824 */ /* 0x000fe400078e0a00 */
[----:B------:R-:W-:Y:S02]  /*85f0*/  IMAD R9, R0, R10, R9 ;  /* 0x0000000a00097224 */ /* 0x000fe400078e0209 */
[----:B0-----:R-:W-:Y:S02]  /*8600*/  IMAD.MOV.U32 R12, RZ, RZ, R6 ;  /* 0x000000ffff0c7224 */ /* 0x001fe400078e0006 */
[----:B------:R-:W-:-:S04]  /*8610*/  IMAD.HI.U32 R10, R3, R7, RZ ;  /* 0x00000007030a7227 */ /* 0x000fc800078e00ff */
[----:B------:R-:W-:Y:S02]  /*8620*/  @!P3 IMAD.MOV R12, RZ, RZ, -R12 ;  /* 0x000000ffff0cb224 */ /* 0x000fe400078e0a0c */
[----:B------:R-:W-:Y:S02]  /*8630*/  IMAD.MOV R10, RZ, RZ, -R10 ;  /* 0x000000ffff0a7224 */ /* 0x000fe400078e0a0a */
[----:B------:R-:W-:Y:S02]  /*8640*/  @!P1 IMAD.IADD R11, R11, 0x1, -R0 ;  /* 0x000000010b0b9824 */ /* 0x000fe400078e0a00 */
[C---:B------:R-:W-:Y:S01]  /*8650*/  IMAD R7, R0.reuse, R10, R7 ;  /* 0x0000000a00077224 */ /* 0x040fe200078e0207 */
[----:B------:R-:W-:Y:S01]  /*8660*/  ISETP.GT.U32.AND P5, PT, R0, R8, PT ;  /* 0x000000080000720c */ /* 0x000fe20003fa4070 */
[----:B----4-:R0:W-:Y:S04]  /*8670*/  STL [R1+0x2790], R16 ;  /* 0x0027901001007387 */ /* 0x0101e80000100800 */
[----:B------:R1:W-:Y:S01]  /*8680*/  STL [R1+0x900], R12 ;  /* 0x0009000c01007387 */ /* 0x0003e20000100800 */
[----:B0-----:R-:W-:-:S03]  /*8690*/  IMAD.MOV.U32 R16, RZ, RZ, R15 ;  /* 0x000000ffff107224 */ /* 0x001fc600078e000f */
[----:B------:R-:W4:Y:S01]  /*86a0*/  LDL.LU R15, [R1+0xac] ;  /* 0x0000ac00010f7983 */ /* 0x000f220000300800 */
[----:B------:R-:W-:Y:S01]  /*86b0*/  IMAD.MOV.U32 R10, RZ, RZ, R16 ;  /* 0x000000ffff0a7224 */ /* 0x000fe200078e0010 */
[----:B-1----:R-:W-:Y:S01]  /*86c0*/  IABS R12, R16 ;  /* 0x00000010000c7213 */ /* 0x002fe20000000000 */
[----:B------:R-:W-:-:S04]  /*86d0*/  IMAD.MOV.U32 R16, RZ, RZ, R11 ;  /* 0x000000ffff107224 */ /* 0x000fc800078e000b */
[----:B------:R-:W-:-:S05]  /*86e0*/  @!P2 IMAD.MOV R16, RZ, RZ, -R16 ;  /* 0x000000ffff10a224 */ /* 0x000fca00078e0a10 */
[----:B------:R0:W-:Y:S04]  /*86f0*/  STL [R1+0x8f8], R16 ;  /* 0x0008f81001007387 */ /* 0x0001e80000100800 */
[----:B0-----:R-:W4:Y:S01]  /*8700*/  LDL.LU R16, [R1+0x2790] ;  /* 0x0027900001107983 */ /* 0x001f220000300800 */
[----:B------:R-:W-:-:S05]  /*8710*/  @!P5 IMAD.IADD R8, R8, 0x1, -R0 ;  /* 0x000000010808d824 */ /* 0x000fca00078e0a00 */
[C---:B------:R-:W-:Y:S02]  /*8720*/  ISETP.GT.U32.AND P5, PT, R0.reuse, R8, PT ;  /* 0x000000080000720c */ /* 0x040fe40003fa4070 */
[----:B------:R-:W-:-:S11]  /*8730*/  ISETP.GT.U32.AND P3, PT, R0, R9, PT ;  /* 0x000000090000720c */ /* 0x000fd60003f64070 */
[--C-:B------:R-:W-:Y:S01]  /*8740*/  @!P5 IMAD.IADD R8, R8, 0x1, -R0.reuse ;  /* 0x000000010808d824 */ /* 0x100fe200078e0a00 */
[----:B------:R-:W-:Y:S01]  /*8750*/  ISETP.GT.U32.AND P5, PT, R0, R7, PT ;  /* 0x000000070000720c */ /* 0x000fe20003fa4070 */
[----:B------:R-:W-:-:S05]  /*8760*/  @!P3 IMAD.IADD R9, R9, 0x1, -R0 ;  /* 0x000000010909b824 */ /* 0x000fca00078e0a00 */
[----:B------:R-:W-:-:S07]  /*8770*/  ISETP.GT.U32.AND P3, PT, R0, R9, PT ;  /* 0x000000090000720c */ /* 0x000fce0003f64070 */
[----:B------:R-:W-:-:S05]  /*8780*/  @!P5 IMAD.IADD R7, R7, 0x1, -R0 ;  /* 0x000000010707d824 */ /* 0x000fca00078e0a00 */
[----:B------:R-:W-:Y:S01]  /*8790*/  ISETP.GT.U32.AND P5, PT, R0, R7, PT ;  /* 0x000000070000720c */ /* 0x000fe20003fa4070 */
[----:B------:R-:W-:Y:S01]  /*87a0*/  IMAD.MOV.U32 R11, RZ, RZ, R10 ;  /* 0x000000ffff0b7224 */ /* 0x000fe200078e000a */
[----:B--2---:R-:W-:Y:S02]  /*87b0*/  IABS R4, R13 ;  /* 0x0000000d00047213 */ /* 0x004fe40000000000 */
[----:B------:R-:W-:Y:S01]  /*87c0*/  ISETP.GE.AND P1, PT, R13, RZ, PT ;  /* 0x000000ff0d00720c */ /* 0x000fe20003f26270 */
[----:B------:R-:W-:Y:S01]  /*87d0*/  @!P6 IMAD.MOV R8, RZ, RZ, -R8 ;  /* 0x000000ffff08e224 */ /* 0x000fe200078e0a08 */
[----:B---3--:R-:W-:Y:S01]  /*87e0*/  IABS R13, R14 ;  /* 0x0000000e000d7213 */ /* 0x008fe20000000000 */
[----:B------:R-:W-:Y:S01]  /*87f0*/  @!P3 IMAD.IADD R9, R9, 0x1, -R0 ;  /* 0x000000010909b824 */ /* 0x000fe200078e0a00 */
[----:B------:R-:W-:Y:S02]  /*8800*/  ISETP.GE.AND P6, PT, R11, RZ, PT ;  /* 0x000000ff0b00720c */ /* 0x000fe40003fc6270 */
[----:B------:R4:W-:Y:S01]  /*8810*/  STL [R1+0x8f4], R8 ;  /* 0x0008f40801007387 */ /* 0x0009e20000100800 */
[----:B------:R-:W-:-:S04]  /*8820*/  IMAD.HI.U32 R10, R3, R13, RZ ;  /* 0x0000000d030a7227 */ /* 0x000fc800078e00ff */
[----:B------:R-:W-:Y:S02]  /*8830*/  @!P5 IMAD.IADD R7, R7, 0x1, -R0 ;  /* 0x000000010707d824 */ /* 0x000fe400078e0a00 */
[----:B------:R-:W-:Y:S02]  /*8840*/  IMAD.MOV.U32 R11, RZ, RZ, R9 ;  /* 0x000000ffff0b7224 */ /* 0x000fe400078e0009 */
[----:B------:R-:W-:Y:S02]  /*8850*/  IMAD.MOV R10, RZ, RZ, -R10 ;  /* 0x000000ffff0a7224 */ /* 0x000fe400078e0a0a */
[----:B------:R-:W-:Y:S02]  /*8860*/  @!P0 IMAD.MOV R11, RZ, RZ, -R11 ;  /* 0x000000ffff0b8224 */ /* 0x000fe400078e0a0b */
[----:B------:R-:W-:Y:S01]  /*8870*/  IMAD R10, R0, R10, R13 ;  /* 0x0000000a000a7224 */ /* 0x000fe200078e020d */
[----:B------:R-:W-:Y:S02]  /*8880*/  ISETP.GE.AND P5, PT, R14, RZ, PT ;  /* 0x000000ff0e00720c */ /* 0x000fe40003fa6270 */
[----:B----4-:R-:W-:Y:S01]  /*8890*/  IABS R8, R16 ;  /* 0x0000001000087213 */ /* 0x010fe20000000000 */
[----:B------:R0:W-:Y:S04]  /*88a0*/  STL [R1+0x278c], R16 ;  /* 0x00278c1001007387 */ /* 0x0001e80000100800 */
[----:B------:R-:W2:Y:S01]  /*88b0*/  LDL.LU R13, [R1+0xb0] ;  /* 0x0000b000010d7983 */ /* 0x000ea20000300800 */
[----:B0-----:R-:W-:-:S03]  /*88c0*/  IMAD.MOV.U32 R16, RZ, RZ, R7 ;  /* 0x000000ffff107224 */ /* 0x001fc600078e0007 */
[----:B------:R-:W-:Y:S01]  /*88d0*/  STL [R1+0x8ec], R11 ;  /* 0x0008ec0b01007387 */ /* 0x000fe20000100800 */
[----:B------:R-:W-:-:S03]  /*88e0*/  @!P4 IMAD.MOV R16, RZ, RZ, -R16 ;  /* 0x000000ffff10c224 */ /* 0x000fc600078e0a10 */
[----:B------:R-:W3:Y:S04]  /*88f0*/  LDL.LU R14, [R1+0xb8] ;  /* 0x0000b800010e7983 */ /* 0x000ee80000300800 */
[----:B------:R0:W-:Y:S04]  /*8900*/  STL [R1+0x8e4], R16 ;  /* 0x0008e41001007387 */ /* 0x0001e80000100800 */
[----:B0-----:R-:W4:Y:S01]  /*8910*/  LDL.LU R16, [R1+0x278c] ;  /* 0x00278c0001107983 */ /* 0x001f220000300800 */
[----:B------:R-:W-:-:S04]  /*8920*/  IMAD.HI.U32 R6, R3, R4, RZ ;  /* 0x0000000403067227 */ /* 0x000fc800078e00ff */
[----:B------:R-:W-:-:S04]  /*8930*/  IMAD.MOV R6, RZ, RZ, -R6 ;  /* 0x000000ffff067224 */ /* 0x000fc800078e0a06 */
[----:B------:R-:W-:-:S05]  /*8940*/  IMAD R4, R0, R6, R4 ;  /* 0x0000000600047224 */ /* 0x000fca00078e0204 */
[----:B------:R-:W-:-:S13]  /*8950*/  ISETP.GT.U32.AND P2, PT, R0, R4, PT ;  /* 0x000000040000720c */ /* 0x000fda0003f44070 */
[----:B------:R-:W-:-:S05]  /*8960*/  @!P2 IMAD.IADD R4, R4, 0x1, -R0 ;  /* 0x000000010404a824 */ /* 0x000fca00078e0a00 */
[----:B------:R-:W-:Y:S02]  /*8970*/  ISETP.GT.U32.AND P2, PT, R0, R4, PT ;  /* 0x000000040000720c */ /* 0x000fe40003f44070 */
[----:B------:R-:W-:-:S11]  /*8980*/  IABS R9, R15 ;  /* 0x0000000f00097213 */ /* 0x000fd60000000000 */
[----:B------:R-:W-:-:S04]  /*8990*/  @!P2 IMAD.IADD R4, R4, 0x1, -R0 ;  /* 0x000000010404a824 */ /* 0x000fc800078e0a00 */
[----:B------:R-:W-:Y:S01]  /*89a0*/  @!P1 IMAD.MOV R4, RZ, RZ, -R4 ;  /* 0x000000ffff049224 */ /* 0x000fe200078e0a04 */
[----:B------:R-:W-:Y:S01]  /*89b0*/  ISETP.GE.AND P1, PT, R15, RZ, PT ;  /* 0x000000ff0f00720c */ /* 0x000fe20003f26270 */
[----:B------:R-:W-:Y:S01]  /*89c0*/  IMAD.HI.U32 R6, R3, R12, RZ ;  /* 0x0000000c03067227 */ /* 0x000fe200078e00ff */
[----:B----4-:R-:W-:Y:S02]  /*89d0*/  ISETP.GE.AND P4, PT, R16, RZ, PT ;  /* 0x000000ff1000720c */ /* 0x010fe40003f86270 */
[----:B------:R-:W4:Y:S04]  /*89e0*/  LDL.LU R16, [R1+0xbc] ;  /* 0x0000bc0001107983 */ /* 0x000f280000300800 */
[----:B------:R-:W3:Y:S01]  /*89f0*/  LDL.LU R15, [R1+0xfc] ;  /* 0x0000fc00010f7983 */ /* 0x000ee20000300800 */
[----:B------:R-:W-:-:S04]  /*8a00*/  IMAD.MOV R6, RZ, RZ, -R6 ;  /* 0x000000ffff067224 */ /* 0x000fc800078e0a06 */
[C---:B------:R-:W-:Y:S02]  /*8a10*/  IMAD R6, R0.reuse, R6, R12 ;  /* 0x0000000600067224 */ /* 0x040fe400078e020c */
[----:B------:R-:W-:Y:S01]  /*8a20*/  IMAD.HI.U32 R12, R3, R8, RZ ;  /* 0x00000008030c7227 */ /* 0x000fe200078e00ff */
[----:B------:R-:W-:-:S03]  /*8a30*/  ISETP.GT.U32.AND P0, PT, R0, R10, PT ;  /* 0x0000000a0000720c */ /* 0x000fc60003f04070 */
[----:B------:R-:W-:Y:S01]  /*8a40*/  IMAD.MOV R12, RZ, RZ, -R12 ;  /* 0x000000ffff0c7224 */ /* 0x000fe200078e0a0c */
[----:B------:R-:W-:-:S03]  /*8a50*/  ISETP.GT.U32.AND P3, PT, R0, R6, PT ;  /* 0x000000060000720c */ /* 0x000fc60003f64070 */
[----:B------:R-:W-:-:S05]  /*8a60*/  IMAD R8, R0, R12, R8 ;  /* 0x0000000c00087224 */ /* 0x000fca00078e0208 */
[----:B------:R-:W-:Y:S01]  /*8a70*/  ISETP.GT.U32.AND P2, PT, R0, R8, PT ;  /* 0x000000080000720c */ /* 0x000fe20003f44070 */
[----:B------:R-:W-:-:S04]  /*8a80*/  @!P0 IMAD.IADD R10, R10, 0x1, -R0 ;  /* 0x000000010a0a8824 */ /* 0x000fc800078e0a00 */
[----:B------:R-:W-:Y:S01]  /*8a90*/  @!P3 IMAD.IADD R6, R6, 0x1, -R0 ;  /* 0x000000010606b824 */ /* 0x000fe200078e0a00 */
[----:B------:R-:W-:-:S04]  /*8aa0*/  ISETP.GT.U32.AND P0, PT, R0, R10, PT ;  /* 0x0000000a0000720c */ /* 0x000fc80003f04070 */
[----:B------:R-:W-:-:S03]  /*8ab0*/  ISETP.GT.U32.AND P3, PT, R0, R6, PT ;  /* 0x000000060000720c */ /* 0x000fc60003f64070 */
[----:B------:R-:W-:Y:S02]  /*8ac0*/  @!P2 IMAD.IADD R8, R8, 0x1, -R0 ;  /* 0x000000010808a824 */ /* 0x000fe400078e0a00 */
[----:B------:R-:W-:-:S03]  /*8ad0*/  IMAD.HI.U32 R12, R3, R9, RZ ;  /* 0x00000009030c7227 */ /* 0x000fc600078e00ff */
[----:B------:R-:W-:Y:S01]  /*8ae0*/  ISETP.GT.U32.AND P2, PT, R0, R8, PT ;  /* 0x000000080000720c */ /* 0x000fe20003f44070 */
[----:B------:R-:W-:Y:S02]  /*8af0*/  IMAD.MOV R12, RZ, RZ, -R12 ;  /* 0x000000ffff0c7224 */ /* 0x000fe400078e0a0c */
[--C-:B------:R-:W-:Y:S01]  /*8b00*/  @!P0 IMAD.IADD R10, R10, 0x1, -R0.reuse ;  /* 0x000000010a0a8824 */ /* 0x100fe200078e0a00 */
[----:B--2---:R-:W-:Y:S01]  /*8b10*/  IABS R11, R13 ;  /* 0x0000000d000b7213 */ /* 0x004fe20000000000 */
[----:B------:R-:W-:Y:S01]  /*8b20*/  @!P3 IMAD.IADD R6, R6, 0x1, -R0 ;  /* 0x000000010606b824 */ /* 0x000fe200078e0a00 */
[----:B------:R-:W-:Y:S01]  /*8b30*/  ISETP.GE.AND P3, PT, R13, RZ, PT ;  /* 0x000000ff0d00720c */ /* 0x000fe20003f66270 */
[----:B------:R-:W-:Y:S01]  /*8b40*/  IMAD.MOV.U32 R13, RZ, RZ, R10 ;  /* 0x000000ffff0d7224 */ /* 0x000fe200078e000a */
[----:B------:R-:W-:Y:S01]  /*8b50*/  STL [R1+0x8e0], R4 ;  /* 0x0008e00401007387 */ /* 0x000fe20000100800 */
[----:B------:R-:W-:Y:S02]  /*8b60*/  IMAD R9, R0, R12, R9 ;  /* 0x0000000c00097224 */ /* 0x000fe400078e0209 */
[----:B------:R-:W-:Y:S01]  /*8b70*/  @!P6 IMAD.MOV R6, RZ, RZ, -R6 ;  /* 0x000000ffff06e224 */ /* 0x000fe200078e0a06 */
[----:B------:R-:W2:Y:S01]  /*8b80*/  LDL.LU R12, [R1+0xb4] ;  /* 0x0000b400010c7983 */ /* 0x000ea20000300800 */
[----:B------:R-:W-:-:S02]  /*8b90*/  @!P5 IMAD.MOV R13, RZ, RZ, -R13 ;  /* 0x000000ffff0dd224 */ /* 0x000fc400078e0a0d */
[----:B------:R-:W-:Y:S01]  /*8ba0*/  @!P2 IMAD.IADD R8, R8, 0x1, -R0 ;  /* 0x000000010808a824 */ /* 0x000fe200078e0a00 */
[----:B------:R-:W-:Y:S04]  /*8bb0*/  STL [R1+0x8d8], R6 ;  /* 0x0008d80601007387 */ /* 0x000fe80000100800 */
[----:B------:R0:W-:Y:S01]  /*8bc0*/  STL [R1+0x8d4], R13 ;  /* 0x0008d40d01007387 */ /* 0x0001e20000100800 */
[----:B---3--:R-:W-:Y:S02]  /*8bd0*/  IABS R10, R15 ;  /* 0x0000000f000a7213 */ /* 0x008fe40000000000 */
[----:B------:R-:W-:Y:S01]  /*8be0*/  ISETP.GE.AND P2, PT, R15, RZ, PT ;  /* 0x000000ff0f00720c */ /* 0x000fe20003f46270 */
[----:B------:R-:W-:Y:S02]  /*8bf0*/  IMAD.MOV.U32 R15, RZ, RZ, R8 ;  /* 0x000000ffff0f7224 */ /* 0x000fe400078e0008 */
[----:B0-----:R-:W-:Y:S01]  /*8c00*/  IMAD.HI.U32 R13, R3, R10, RZ ;  /* 0x0000000a030d7227 */ /* 0x001fe200078e00ff */
[----:B------:R-:W3:Y:S03]  /*8c10*/  LDL R8, [R1+0xc0] ;  /* 0x0000c00001087983 */ /* 0x000ee60000100800 */
[----:B------:R-:W-:-:S02]  /*8c20*/  @!P4 IMAD.MOV R15, RZ, RZ, -R15 ;  /* 0x000000ffff0fc224 */ /* 0x000fc400078e0a0f */
[----:B------:R-:W-:-:S03]  /*8c30*/  IMAD.MOV R13, RZ, RZ, -R13 ;  /* 0x000000ffff0d7224 */ /* 0x000fc600078e0a0d */
[----:B------:R0:W-:Y:S01]  /*8c40*/  STL [R1+0x8cc], R15 ;  /* 0x0008cc0f01007387 */ /* 0x0001e20000100800 */
[----:B------:R-:W-:-:S03]  /*8c50*/  IMAD R10, R0, R13, R10 ;  /* 0x0000000d000a7224 */ /* 0x000fc600078e020a */
[----:B0-----:R-:W3:Y:S04]  /*8c60*/  LDL.LU R15, [R1+0xc8] ;  /* 0x0000c800010f7983 */ /* 0x001ee80000300800 */
[----:B------:R-:W3:Y:S01]  /*8c70*/  LDL R13, [R1+0xc4] ;  /* 0x0000c400010d7983 */ /* 0x000ee20000100800 */
[----:B------:R-:W-:-:S04]  /*8c80*/  IMAD.HI.U32 R7, R3, R11, RZ ;  /* 0x0000000b03077227 */ /* 0x000fc800078e00ff */
[----:B------:R-:W-:Y:S01]  /*8c90*/  IMAD.MOV R7, RZ, RZ, -R7 ;  /* 0x000000ffff077224 */ /* 0x000fe200078e0a07 */
[----:B------:R-:W-:-:S03]  /*8ca0*/  ISETP.GT.U32.AND P0, PT, R0, R9, PT ;  /* 0x000000090000720c */ /* 0x000fc60003f04070 */
[----:B------:R-:W-:-:S05]  /*8cb0*/  IMAD R7, R0, R7, R11 ;  /* 0x0000000700077224 */ /* 0x000fca00078e020b */
[----:B------:R-:W-:-:S05]  /*8cc0*/  ISETP.GT.U32.AND P5, PT, R0, R7, PT ;  /* 0x000000070000720c */ /* 0x000fca0003fa4070 */
[----:B------:R-:W-:Y:S01]  /*8cd0*/  @!P0 IMAD.IADD R9, R9, 0x1, -R0 ;  /* 0x0000000109098824 */ /* 0x000fe200078e0a00 */
[----:B--2---:R-:W-:-:S04]  /*8ce0*/  IABS R4, R12 ;  /* 0x0000000c00047213 */ /* 0x004fc80000000000 */
[----:B------:R-:W-:-:S03]  /*8cf0*/  ISETP.GT.U32.AND P0, PT, R0, R9, PT ;  /* 0x000000090000720c */ /* 0x000fc60003f04070 */
[----:B------:R-:W-:Y:S01]  /*8d00*/  @!P5 IMAD.IADD R7, R7, 0x1, -R0 ;  /* 0x000000010707d824 */ /* 0x000fe200078e0a00 */
[----:B------:R-:W-:Y:S01]  /*8d10*/  IABS R6, R14 ;  /* 0x0000000e00067213 */ /* 0x000fe20000000000 */
[C---:B------:R-:W-:Y:S01]  /*8d20*/  IMAD.HI.U32 R11, R3.reuse, R4, RZ ;  /* 0x00000004030b7227 */ /* 0x040fe200078e00ff */
[----:B------:R-:W-:Y:S02]  /*8d30*/  ISETP.GE.AND P6, PT, R12, RZ, PT ;  /* 0x000000ff0c00720c */ /* 0x000fe40003fc6270 */
[----:B------:R-:W-:Y:S01]  /*8d40*/  ISETP.GT.U32.AND P5, PT, R0, R7, PT ;  /* 0x000000070000720c */ /* 0x000fe20003fa4070 */
[----:B------:R-:W-:Y:S02]  /*8d50*/  IMAD.MOV R11, RZ, RZ, -R11 ;  /* 0x000000ffff0b7224 */ /* 0x000fe400078e0a0b */
[----:B------:R-:W-:-:S04]  /*8d60*/  IMAD.HI.U32 R12, R3, R6, RZ ;  /* 0x00000006030c7227 */ /* 0x000fc800078e00ff */
[C---:B------:R-:W-:Y:S01]  /*8d70*/  IMAD R4, R0.reuse, R11, R4 ;  /* 0x0000000b00047224 */ /* 0x040fe200078e0204 */
[----:B----4-:R-:W-:Y:S01]  /*8d80*/  IABS R11, R16 ;  /* 0x00000010000b7213 */ /* 0x010fe20000000000 */
[----:B------:R-:W-:Y:S02]  /*8d90*/  IMAD.MOV R12, RZ, RZ, -R12 ;  /* 0x000000ffff0c7224 */ /* 0x000fe400078e0a0c */
[----:B------:R-:W-:Y:S01]  /*8da0*/  @!P0 IMAD.IADD R9, R9, 0x1, -R0 ;  /* 0x0000000109098824 */ /* 0x000fe200078e0a00 */
[C---:B------:R-:W-:Y:S01]  /*8db0*/  ISETP.GT.U32.AND P0, PT, R0.reuse, R10, PT ;  /* 0x0000000a0000720c */ /* 0x040fe20003f04070 */
[----:B------:R-:W-:Y:S02]  /*8dc0*/  IMAD R6, R0, R12, R6 ;  /* 0x0000000c00067224 */ /* 0x000fe400078e0206 */
[----:B------:R-:W-:Y:S02]  /*8dd0*/  @!P5 IMAD.IADD R7, R7, 0x1, -R0 ;  /* 0x000000010707d824 */ /* 0x000fe400078e0a00 */
[----:B------:R-:W-:-:S02]  /*8de0*/  @!P1 IMAD.MOV R9, RZ, RZ, -R9 ;  /* 0x000000ffff099224 */ /* 0x000fc400078e0a09 */
[----:B------:R-:W-:-:S03]  /*8df0*/  @!P3 IMAD.MOV R7, RZ, RZ, -R7 ;  /* 0x000000ffff07b224 */ /* 0x000fc600078e0a07 */
[----:B------:R0:W-:Y:S03]  /*8e00*/  STL [R1+0x8c8], R9 ;  /* 0x0008c80901007387 */ /* 0x0001e60000100800 */
[----:B------:R-:W-:Y:S01]  /*8e10*/  @!P0 IMAD.IADD R10, R10, 0x1, -R0 ;  /* 0x000000010a0a8824 */ /* 0x000fe200078e0a00 */
[----:B------:R-:W-:Y:S01]  /*8e20*/  STL [R1+0x8c4], R7 ;  /* 0x0008c40701007387 */ /* 0x000fe20000100800 */
[----:B------:R-:W-:Y:S02]  /*8e30*/  ISETP.GE.AND P0, PT, R16, RZ, PT ;  /* 0x000000ff1000720c */ /* 0x000fe40003f06270 */
[----:B---3--:R-:W-:Y:S01]  /*8e40*/  IABS R12, R13 ;  /* 0x0000000d000c7213 */ /* 0x008fe20000000000 */
[----:B------:R-:W-:-:S04]  /*8e50*/  IMAD.HI.U32 R13, R3, R11, RZ ;  /* 0x0000000b030d7227 */ /* 0x000fc800078e00ff */
[----:B------:R-:W-:-:S04]  /*8e60*/  IMAD.MOV R13, RZ, RZ, -R13 ;  /* 0x000000ffff0d7224 */ /* 0x000fc800078e0a0d */
[C---:B------:R-:W-:Y:S02]  /*8e70*/  IMAD R11, R0.reuse, R13, R11 ;  /* 0x0000000d000b7224 */ /* 0x040fe400078e020b */
[----:B------:R-:W2:Y:S04]  /*8e80*/  LDL.LU R13, [R1+0xc0] ;  /* 0x0000c000010d7983 */ /* 0x000ea80000300800 */
[----:B------:R-:W3:Y:S01]  /*8e90*/  LDL.LU R16, [R1+0xd4] ;  /* 0x0000d40001107983 */ /* 0x000ee20000300800 */
[----:B------:R-:W-:Y:S02]  /*8ea0*/  ISETP.GT.U32.AND P4, PT, R0, R4, PT ;  /* 0x000000040000720c */ /* 0x000fe40003f84070 */
[----:B------:R-:W-:-:S11]  /*8eb0*/  IABS R8, R8 ;  /* 0x0000000800087213 */ /* 0x000fd60000000000 */
[----:B------:R-:W-:-:S05]  /*8ec0*/  @!P4 IMAD.IADD R4, R4, 0x1, -R0 ;  /* 0x000000010404c824 */ /* 0x000fca00078e0a00 */
[----:B------:R-:W-:Y:S01]  /*8ed0*/  ISETP.GT.U32.AND P4, PT, R0, R4, PT ;  /* 0x000000040000720c */ /* 0x000fe20003f84070 */
[----:B0-----:R-:W-:Y:S01]  /*8ee0*/  IMAD.HI.U32 R9, R3, R8, RZ ;  /* 0x0000000803097227 */ /* 0x001fe200078e00ff */
[----:B------:R-:W-:-:S03]  /*8ef0*/  ISETP.GE.AND P1, PT, R14, RZ, PT ;  /* 0x000000ff0e00720c */ /* 0x000fc60003f26270 */
[----:B------:R-:W-:-:S04]  /*8f00*/  IMAD.HI.U32 R14, R3, R12, RZ ;  /* 0x0000000c030e7227 */ /* 0x000fc800078e00ff */
[----:B------:R-:W-:Y:S02]  /*8f10*/  IMAD.MOV R9, RZ, RZ, -R9 ;  /* 0x000000ffff097224 */ /* 0x000fe400078e0a09 */
[----:B------:R-:W-:Y:S02]  /*8f20*/  IMAD.MOV R14, RZ, RZ, -R14 ;  /* 0x000000ffff0e7224 */ /* 0x000fe400078e0a0e */
[----:B------:R-:W-:Y:S02]  /*8f30*/  @!P4 IMAD.IADD R4, R4, 0x1, -R0 ;  /* 0x000000010404c824 */ /* 0x000fe400078e0a00 */
[C---:B------:R-:W-:Y:S02]  /*8f40*/  IMAD R8, R0.reuse, R9, R8 ;  /* 0x0000000900087224 */ /* 0x040fe400078e0208 */
[----:B------:R-:W-:Y:S02]  /*8f50*/  IMAD.MOV.U32 R9, RZ, RZ, R4 ;  /* 0x000000ffff097224 */ /* 0x000fe400078e0004 */
[C---:B------:R-:W-:Y:S01]  /*8f60*/  IMAD R12, R0.reuse, R14, R12 ;  /* 0x0000000e000c7224 */ /* 0x040fe200078e020c */
[----:B---3--:R0:W-:Y:S04]  /*8f70*/  STL [R1+0x2788], R16 ;  /* 0x0027881001007387 */ /* 0x0081e80000100800 */
[----:B------:R-:W3:Y:S04]  /*8f80*/  LDL R4, [R1+0xcc] ;  /* 0x0000cc0001047983 */ /* 0x000ee80000100800 */
[----:B0-----:R-:W4:Y:S04]  /*8f90*/  LDL R16, [R1+0xd0] ;  /* 0x0000d00001107983 */ /* 0x001f280000100800 */
[----:B------:R-:W2:Y:S01]  /*8fa0*/  LDL.LU R14, [R1+0xc4] ;  /* 0x0000c400010e7983 */ /* 0x000ea20000300800 */
[----:B------:R-:W-:-:S02]  /*8fb0*/  ISETP.GT.U32.AND P5, PT, R0, R6, PT ;  /* 0x000000060000720c */ /* 0x000fc40003fa4070 */
[C---:B------:R-:W-:Y:S02]  /*8fc0*/  ISETP.GT.U32.AND P3, PT, R0.reuse, R10, PT ;  /* 0x0000000a0000720c */ /* 0x040fe40003f64070 */
[----:B------:R-:W-:-:S09]  /*8fd0*/  ISETP.GT.U32.AND P4, PT, R0, R11, PT ;  /* 0x0000000b0000720c */ /* 0x000fd20003f84070 */
[----:B------:R-:W-:-:S05]  /*8fe0*/  @!P5 IMAD.IADD R6, R6, 0x1, -R0 ;  /* 0x000000010606d824 */ /* 0x000fca00078e0a00 */
[----:B------:R-:W-:Y:S01]  /*8ff0*/  ISETP.GT.U32.AND P5, PT, R0, R6, PT ;  /* 0x000000060000720c */ /* 0x000fe20003fa4070 */
[--C-:B------:R-:W-:Y:S02]  /*9000*/  @!P3 IMAD.IADD R10, R10, 0x1, -R0.reuse ;  /* 0x000000010a0ab824 */ /* 0x100fe400078e0a00 */
[----:B------:R-:W-:Y:S02]  /*9010*/  @!P4 IMAD.IADD R11, R11, 0x1, -R0 ;  /* 0x000000010b0bc824 */ /* 0x000fe400078e0a00 */
[----:B------:R-:W-:-:S08]  /*9020*/  @!P6 IMAD.MOV R9, RZ, RZ, -R9 ;  /* 0x000000ffff09e224 */ /* 0x000fd000078e0a09 */
[----:B------:R-:W-:Y:S01]  /*9030*/  @!P5 IMAD.IADD R6, R6, 0x1, -R0 ;  /* 0x000000010606d824 */ /* 0x000fe200078e0a00 */
[----:B------:R-:W-:Y:S01]  /*9040*/  STL [R1+0x8bc], R9 ;  /* 0x0008bc0901007387 */ /* 0x000fe20000100800 */
[----:B--2---:R-:W-:Y:S02]  /*9050*/  ISETP.GE.AND P4, PT, R14, RZ, PT ;  /* 0x000000ff0e00720c */ /* 0x004fe40003f86270 */
[----:B----4-:R-:W-:Y:S01]  /*9060*/  IABS R14, R16 ;  /* 0x00000010000e7213 */ /* 0x010fe20000000000 */
[----:B------:R-:W-:-:S04]  /*9070*/  IMAD.MOV.U32 R16, RZ, RZ, R10 ;  /* 0x000000ffff107224 */ /* 0x000fc800078e000a */
[----:B------:R-:W-:Y:S02]  /*9080*/  @!P2 IMAD.MOV R16, RZ, RZ, -R16 ;  /* 0x000000ffff10a224 */ /* 0x000fe400078e0a10 */
[----:B------:R-:W-:Y:S02]  /*9090*/  IMAD.MOV.U32 R10, RZ, RZ, R6 ;  /* 0x000000ffff0a7224 */ /* 0x000fe400078e0006 */
[----:B------:R-:W2:Y:S04]  /*90a0*/  LDL R6, [R1+0xd8] ;  /* 0x0000d80001067983 */ /* 0x000ea80000100800 */
[----:B------:R0:W-:Y:S04]  /*90b0*/  STL [R1+0x8b0], R16 ;  /* 0x0008b01001007387 */ /* 0x0001e80000100800 */
[----:B0-----:R-:W4:Y:S01]  /*90c0*/  LDL.LU R16, [R1+0x2788] ;  /* 0x0027880001107983 */ /* 0x001f220000300800 */
[----:B------:R-:W-:-:S02]  /*90d0*/  ISETP.GT.U32.AND P3, PT, R0, R12, PT ;  /* 0x0000000c0000720c */ /* 0x000fc40003f64070 */
[----:B------:R-:W-:Y:S02]  /*90e0*/  IABS R7, R15 ;  /* 0x0000000f00077213 */ /* 0x000fe40000000000 */
[----:B---3--:R-:W-:Y:S02]  /*90f0*/  IABS R4, R4 ;  /* 0x0000000400047213 */ /* 0x008fe40000000000 */
[----:B------:R-:W-:Y:S01]  /*9100*/  ISETP.GE.AND P5, PT, R13, RZ, PT ;  /* 0x000000ff0d00720c */ /* 0x000fe20003fa6270 */
[----:B------:R-:W-:-:S04]  /*9110*/  IMAD.HI.U32 R13, R3, R7, RZ ;  /* 0x00000007030d7227 */ /* 0x000fc800078e00ff */
[----:B------:R-:W-:-:S04]  /*9120*/  IMAD.HI.U32 R9, R3, R4, RZ ;  /* 0x0000000403097227 */ /* 0x000fc800078e00ff */
[----:B------:R-:W-:Y:S02]  /*9130*/  @!P1 IMAD.MOV R10, RZ, RZ, -R10 ;  /* 0x000000ffff0a9224 */ /* 0x000fe400078e0a0a */
[----:B------:R-:W-:Y:S02]  /*9140*/  IMAD.MOV R13, RZ, RZ, -R13 ;  /* 0x000000ffff0d7224 */ /* 0x000fe400078e0a0d */
[----:B------:R-:W-:Y:S01]  /*9150*/  IMAD.MOV R9, RZ, RZ, -R9 ;  /* 0x000000ffff097224 */ /* 0x000fe200078e0a09 */
[----:B------:R-:W-:Y:S01]  /*9160*/  STL [R1+0x8ac], R10 ;  /* 0x0008ac0a01007387 */ /* 0x000fe20000100800 */
[----:B------:R-:W-:Y:S01]  /*9170*/  @!P3 IMAD.IADD R12, R12, 0x1, -R0 ;  /* 0x000000010c0cb824 */ /* 0x000fe200078e0a00 */
[----:B------:R-:W-:Y:S01]  /*9180*/  ISETP.GE.AND P3, PT, R15, RZ, PT ;  /* 0x000000ff0f00720c */ /* 0x000fe20003f66270 */
[C---:B------:R-:W-:Y:S01]  /*9190*/  IMAD R7, R0.reuse, R13, R7 ;  /* 0x0000000d00077224 */ /* 0x040fe200078e0207 */
[----:B------:R-:W3:Y:S01]  /*91a0*/  LDL R15, [R1+0xdc] ;  /* 0x0000dc00010f7983 */ /* 0x000ee20000100800 */
[----:B------:R-:W-:-:S03]  /*91b0*/  IMAD R4, R0, R9, R4 ;  /* 0x0000000900047224 */ /* 0x000fc600078e0204 */
[----:B------:R-:W3:Y:S01]  /*91c0*/  LDL.LU R13, [R1+0xcc] ;  /* 0x0000cc00010d7983 */ /* 0x000ee20000300800 */
[----:B----4-:R-:W-:-:S03]  /*91d0*/  IABS R9, R16 ;  /* 0x0000001000097213 */ /* 0x010fc60000000000 */
[----:B------:R0:W-:Y:S04]  /*91e0*/  STL [R1+0x2780], R16 ;  /* 0x0027801001007387 */ /* 0x0001e80000100800 */
[----:B0-----:R-:W4:Y:S01]  /*91f0*/  LDL.LU R16, [R1+0xd0] ;  /* 0x0000d00001107983 */ /* 0x001f220000300800 */
[----:B------:R-:W-:-:S13]  /*9200*/  ISETP.GT.U32.AND P6, PT, R0, R8, PT ;  /* 0x000000080000720c */ /* 0x000fda0003fc4070 */
[----:B------:R-:W-:Y:S01]  /*9210*/  @!P6 IMAD.IADD R8, R8, 0x1, -R0 ;  /* 0x000000010808e824 */ /* 0x000fe200078e0a00 */
[----:B------:R-:W-:-:S13]  /*9220*/  ISETP.GT.U32.AND P6, PT, R0, R11, PT ;  /* 0x0000000b0000720c */ /* 0x000fda0003fc4070 */
[----:B------:R-:W-:Y:S01]  /*9230*/  @!P6 IMAD.IADD R11, R11, 0x1, -R0 ;  /* 0x000000010b0be824 */ /* 0x000fe200078e0a00 */
[----:B----4-:R0:W-:Y:S03]  /*9240*/  STL [R1+0x2784], R16 ;  /* 0x0027841001007387 */ /* 0x0101e60000100800 */
[----:B0-----:R-:W-:Y:S02]  /*9250*/  IMAD.MOV.U32 R16, RZ, RZ, R11 ;  /* 0x000000ffff107224 */ /* 0x001fe400078e000b */
[----:B------:R-:W4:Y:S02]  /*9260*/  LDL R11, [R1+0xe0] ;  /* 0x0000e000010b7983 */ /* 0x000f240000100800 */
[----:B------:R-:W-:-:S05]  /*9270*/  @!P0 IMAD.MOV R16, RZ, RZ, -R16 ;  /* 0x000000ffff108224 */ /* 0x000fca00078e0a10 */
[----:B------:R0:W-:Y:S04]  /*9280*/  STL [R1+0x8a8], R16 ;  /* 0x0008a81001007387 */ /* 0x0001e80000100800 */
[----:B0-----:R-:W4:Y:S01]  /*9290*/  LDL.LU R16, [R1+0x2784] ;  /* 0x0027840001107983 */ /* 0x001f220000300800 */
[----:B------:R-:W-:Y:S01]  /*92a0*/  IMAD.HI.U32 R10, R3, R14, RZ ;  /* 0x0000000e030a7227 */ /* 0x000fe200078e00ff */
[----:B--2---:R-:W-:-:S03]  /*92b0*/  IABS R6, R6 ;  /* 0x0000000600067213 */ /* 0x004fc60000000000 */
[----:B------:R-:W-:-:S04]  /*92c0*/  IMAD.MOV R10, RZ, RZ, -R10 ;  /* 0x000000ffff0a7224 */ /* 0x000fc800078e0a0a */
[----:B------:R-:W-:Y:S01]  /*92d0*/  IMAD R14, R0, R10, R14 ;  /* 0x0000000a000e7224 */ /* 0x000fe200078e020e */
[----:B---3--:R-:W-:Y:S01]  /*92e0*/  IABS R10, R15 ;  /* 0x0000000f000a7213 */ /* 0x008fe20000000000 */
[----:B------:R-:W-:-:S04]  /*92f0*/  IMAD.HI.U32 R15, R3, R6, RZ ;  /* 0x00000006030f7227 */ /* 0x000fc800078e00ff */
[----:B------:R-:W-:-:S04]  /*9300*/  IMAD.MOV R15, RZ, RZ, -R15 ;  /* 0x000000ffff0f7224 */ /* 0x000fc800078e0a0f */
[C---:B------:R-:W-:Y:S01]  /*9310*/  IMAD R6, R0.reuse, R15, R6 ;  /* 0x0000000f00067224 */ /* 0x040fe200078e0206 */
[C---:B------:R-:W-:Y:S02]  /*9320*/  ISETP.GT.U32.AND P1, PT, R0.reuse, R12, PT ;  /* 0x0000000c0000720c */ /* 0x040fe40003f24070 */
[----:B------:R-:W-:Y:S02]  /*9330*/  ISETP.GT.U32.AND P2, PT, R0, R8, PT ;  /* 0x000000080000720c */ /* 0x000fe40003f44070 */
[----:B----4-:R-:W-:Y:S02]  /*9340*/  ISETP.GE.AND P0, PT, R16, RZ, PT ;  /* 0x000000ff1000720c */ /* 0x010fe40003f06270 */
[----:B------:R-:W2:Y:S04]  /*9350*/  LDL.LU R16, [R1+0x2780] ;  /* 0x0027800001107983 */ /* 0x000ea80000300800 */
[----:B------:R-:W-:Y:S04]  /*9360*/  STL [R1+0x277c], R6 ;  /* 0x00277c0601007387 */ /* 0x000fe80000100800 */
[----:B------:R-:W3:Y:S01]  /*9370*/  LDL.LU R15, [R1+0xe8] ;  /* 0x0000e800010f7983 */ /* 0x000ee20000300800 */
[----:B------:R-:W-:Y:S01]  /*9380*/  @!P1 IMAD.IADD R12, R12, 0x1, -R0 ;  /* 0x000000010c0c9824 */ /* 0x000fe200078e0a00 */
[----:B------:R-:W-:Y:S01]  /*9390*/  ISETP.GE.AND P1, PT, R13, RZ, PT ;  /* 0x000000ff0d00720c */ /* 0x000fe20003f26270 */
[----:B------:R-:W-:-:S04]  /*93a0*/  IMAD.HI.U32 R13, R3, R9, RZ ;  /* 0x00000009030d7227 */ /* 0x000fc800078e00ff */
[----:B------:R-:W-:Y:S02]  /*93b0*/  IMAD.MOV R13, RZ, RZ, -R13 ;  /* 0x000000ffff0d7224 */ /* 0x000fe400078e0a0d */
[----:B------:R-:W-:Y:S02]  /*93c0*/  @!P2 IMAD.IADD R8, R8, 0x1, -R0 ;  /* 0x000000010808a824 */ /* 0x000fe400078e0a00 */
[----:B------:R-:W-:Y:S01]  /*93d0*/  IMAD R13, R0, R13, R9 ;  /* 0x0000000d000d7224 */ /* 0x000fe200078e0209 */
[----:B------:R-:W-:Y:S01]  /*93e0*/  IABS R9, R11 ;  /* 0x0000000b00097213 */ /* 0x000fe20000000000 */
[----:B------:R-:W-:-:S04]  /*93f0*/  IMAD.MOV.U32 R11, RZ, RZ, R8 ;  /* 0x000000ffff0b7224 */ /* 0x000fc800078e0008 */
[----:B------:R-:W-:Y:S02]  /*9400*/  @!P5 IMAD.MOV R11, RZ, RZ, -R11 ;  /* 0x000000ffff0bd224 */ /* 0x000fe400078e0a0b */
[----:B------:R-:W-:-:S04]  /*9410*/  IMAD.HI.U32 R8, R3, R10, RZ ;  /* 0x0000000a03087227 */ /* 0x000fc800078e00ff */
[----:B------:R-:W-:-:S04]  /*9420*/  IMAD.MOV R8, RZ, RZ, -R8 ;  /* 0x000000ffff087224 */ /* 0x000fc800078e0a08 */
[C---:B------:R-:W-:Y:S01]  /*9430*/  IMAD R8, R0.reuse, R8, R10 ;  /* 0x0000000800087224 */ /* 0x040fe200078e020a */
[----:B------:R-:W-:Y:S01]  /*9440*/  ISETP.GT.U32.AND P6, PT, R0, R7, PT ;  /* 0x000000070000720c */ /* 0x000fe20003fc4070 */
[----:B---3--:R0:W-:Y:S04]  /*9450*/  STL [R1+0x2778], R15 ;  /* 0x0027780f01007387 */ /* 0x0081e80000100800 */
[----:B------:R1:W-:Y:S04]  /*9460*/  STL [R1+0x89c], R11 ;  /* 0x00089c0b01007387 */ /* 0x0003e80000100800 */
[----:B0-----:R-:W3:Y:S01]  /*9470*/  LDL.LU R15, [R1+0xd8] ;  /* 0x0000d800010f7983 */ /* 0x001ee20000300800 */
[----:B-1----:R-:W-:-:S03]  /*9480*/  IMAD.MOV.U32 R11, RZ, RZ, R12 ;  /* 0x000000ffff0b7224 */ /* 0x002fc600078e000c */
[----:B------:R-:W4:Y:S01]  /*9490*/  LDL.LU R12, [R1+0xdc] ;  /* 0x0000dc00010c7983 */ /* 0x000f220000300800 */
[----:B------:R-:W-:Y:S01]  /*94a0*/  @!P4 IMAD.MOV R11, RZ, RZ, -R11 ;  /* 0x000000ffff0bc224 */ /* 0x000fe200078e0a0b */
[----:B--2---:R-:W-:-:S04]  /*94b0*/  ISETP.GE.AND P4, PT, R16, RZ, PT ;  /* 0x000000ff1000720c */ /* 0x004fc80003f86270 */
[----:B------:R0:W-:Y:S04]  /*94c0*/  STL [R1+0x898], R11 ;  /* 0x0008980b01007387 */ /* 0x0001e80000100800 */
[----:B------:R-:W2:Y:S04]  /*94d0*/  LDL R10, [R1+0xec] ;  /* 0x0000ec00010a7983 */ /* 0x000ea80000100800 */
[----:B------:R-:W4:Y:S04]  /*94e0*/  LDL R16, [R1+0xf4] ;  /* 0x0000f40001107983 */ /* 0x000f280000100800 */
[----:B0-----:R-:W4:Y:S01]  /*94f0*/  LDL R11, [R1+0xf0] ;  /* 0x0000f000010b7983 */ /* 0x001f220000100800 */
[----:B------:R-:W-:Y:S01]  /*9500*/  ISETP.GT.U32.AND P2, PT, R0, R4, PT ;  /* 0x000000040000720c */ /* 0x000fe20003f44070 */
[----:B------:R-:W-:-:S12]  /*9510*/  @!P6 IMAD.IADD R7, R7, 0x1, -R0 ;  /* 0x000000010707e824 */ /* 0x000fd800078e0a00 */
[----:B------:R-:W-:Y:S01]  /*9520*/  @!P2 IMAD.IADD R4, R4, 0x1, -R0 ;  /* 0x000000010404a824 */ /* 0x000fe200078e0a00 */
[----:B------:R-:W-:-:S04]  /*9530*/  ISETP.GT.U32.AND P2, PT, R0, R7, PT ;  /* 0x000000070000720c */ /* 0x000fc80003f44070 */
[----:B------:R-:W-:-:S09]  /*9540*/  ISETP.GT.U32.AND P5, PT, R0, R4, PT ;  /* 0x000000040000720c */ /* 0x000fd20003fa4070 */
[----:B------:R-:W-:-:S04]  /*9550*/  @!P2 IMAD.IADD R7, R7, 0x1, -R0 ;  /* 0x000000010707a824 */ /* 0x000fc800078e0a00 */
[----:B------:R-:W-:Y:S02]  /*9560*/  IMAD.MOV.U32 R6, RZ, RZ, R7 ;  /* 0x000000ffff067224 */ /* 0x000fe400078e0007 */
[----:B------:R-:W-:-:S04]  /*9570*/  IMAD.HI.U32 R7, R3, R9, RZ ;  /* 0x0000000903077227 */ /* 0x000fc800078e00ff */
[----:B------:R-:W-:Y:S02]  /*9580*/  IMAD.MOV R7, RZ, RZ, -R7 ;  /* 0x000000ffff077224 */ /* 0x000fe400078e0a07 */
[----:B------:R-:W-:Y:S02]  /*9590*/  @!P5 IMAD.IADD R4, R4, 0x1, -R0 ;  /* 0x000000010404d824 */ /* 0x000fe400078e0a00 */
[----:B------:R-:W-:Y:S02]  /*95a0*/  IMAD R9, R0, R7, R9 ;  /* 0x0000000700097224 */ /* 0x000fe400078e0209 */
[----:B------:R-:W-:-:S05]  /*95b0*/  @!P3 IMAD.MOV R6, RZ, RZ, -R6 ;  /* 0x000000ffff06b224 */ /* 0x000fca00078e0a06 */
[----:B------:R0:W-:Y:S04]  /*95c0*/  STL [R1+0x890], R6 ;  /* 0x0008900601007387 */ /* 0x0001e80000100800 */
[----:B0-----:R-:W4:Y:S01]  /*95d0*/  LDL.LU R6, [R1+0x277c] ;  /* 0x00277c0001067983 */ /* 0x001f220000300800 */
[----:B---3--:R-:W-:-:S03]  /*95e0*/  ISETP.GE.AND P5, PT, R15, RZ, PT ;  /* 0x000000ff0f00720c */ /* 0x008fc60003fa6270 */
[----:B------:R-:W3:Y:S01]  /*95f0*/  LDL.LU R15, [R1+0x2778] ;  /* 0x00277800010f7983 */ /* 0x000ee20000300800 */
[----:B--2---:R-:W-:Y:S02]  /*9600*/  IABS R7, R10 ;  /* 0x0000000a00077213 */ /* 0x004fe40000000000 */
[----:B----4-:R-:W-:Y:S02]  /*9610*/  IABS R10, R11 ;  /* 0x0000000b000a7213 */ /* 0x010fe40000000000 */
[----:B------:R-:W-:Y:S01]  /*9620*/  IABS R11, R16 ;  /* 0x00000010000b7213 */ /* 0x000fe20000000000 */
[----:B------:R-:W-:-:S04]  /*9630*/  IMAD.MOV.U32 R16, RZ, RZ, R4 ;  /* 0x000000ffff107224 */ /* 0x000fc800078e0004 */
[----:B------:R-:W-:-:S05]  /*9640*/  @!P1 IMAD.MOV R16, RZ, RZ, -R16 ;  /* 0x000000ffff109224 */ /* 0x000fca00078e0a10 */
[----:B------:R0:W-:Y:S04]  /*9650*/  STL [R1+0x88c], R16 ;  /* 0x00088c1001007387 */ /* 0x0001e80000100800 */
[----:B0-----:R-:W2:Y:S01]  /*9660*/  LDL.LU R16, [R1+0xf8] ;  /* 0x0000f80001107983 */ /* 0x001ea20000300800 */
[----:B------:R-:W-:-:S13]  /*9670*/  ISETP.GT.U32.AND P6, PT, R0, R14, PT ;  /* 0x0000000e0000720c */ /* 0x000fda0003fc4070 */
[----:B------:R-:W-:-:S05]  /*9680*/  @!P6 IMAD.IADD R14, R14, 0x1, -R0 ;  /* 0x000000010e0ee824 */ /* 0x000fca00078e0a00 */
[----:B------:R-:W-:-:S13]  /*9690*/  ISETP.GT.U32.AND P6, PT, R0, R14, PT ;  /* 0x0000000e0000720c */ /* 0x000fda0003fc4070 */
[----:B------:R-:W-:Y:S01]  /*96a0*/  @!P6 IMAD.IADD R14, R14, 0x1, -R0 ;  /* 0x000000010e0ee824 */ /* 0x000fe200078e0a00 */
[----:B--2---:R0:W-:Y:S03]  /*96b0*/  STL [R1+0x2774], R16 ;  /* 0x0027741001007387 */ /* 0x0041e60000100800 */
[----:B0-----:R-:W-:Y:S02]  /*96c0*/  IMAD.MOV.U32 R16, RZ, RZ, R14 ;  /* 0x000000ffff107224 */ /* 0x001fe400078e000e */
[----:B------:R-:W2:Y:S02]  /*96d0*/  LDL.LU R14, [R1+0xe0] ;  /* 0x0000e000010e7983 */ /* 0x000ea40000300800 */
[----:B------:R-:W-:-:S05]  /*96e0*/  @!P0 IMAD.MOV R16, RZ, RZ, -R16 ;  /* 0x000000ffff108224 */ /* 0x000fca00078e0a10 */
[----:B------:R0:W-:Y:S04]  /*96f0*/  STL [R1+0x888], R16 ;  /* 0x0008881001007387 */ /* 0x0001e80000100800 */
[----:B0-----:R-:W4:Y:S01]  /*9700*/  LDL.LU R16, [R1+0xec] ;  /* 0x0000ec0001107983 */ /* 0x001f220000300800 */
[----:B------:R-:W-:-:S13]  /*9710*/  ISETP.GT.U32.AND P0, PT, R0, R9, PT ;  /* 0x000000090000720c */ /* 0x000fda0003f04070 */
[----:B------:R-:W-:Y:S01]  /*9720*/  @!P0 IMAD.IADD R9, R9, 0x1, -R0 ;  /* 0x0000000109098824 */ /* 0x000fe200078e0a00 */
[C---:B------:R-:W-:Y:S02]  /*9730*/  ISETP.GT.U32.AND P2, PT, R0.reuse, R13, PT ;  /* 0x0000000d0000720c */ /* 0x040fe40003f44070 */
[C---:B------:R-:W-:Y:S02]  /*9740*/  ISETP.GT.U32.AND P3, PT, R0.reuse, R6, PT ;  /* 0x000000060000720c */ /* 0x040fe40003f64070 */
[----:B------:R-:W-:-:S09]  /*9750*/  ISETP.GT.U32.AND P6, PT, R0, R8, PT ;  /* 0x000000080000720c */ /* 0x000fd20003fc4070 */
[--C-:B------:R-:W-:Y:S01]  /*9760*/  @!P2 IMAD.IADD R13, R13, 0x1, -R0.reuse ;  /* 0x000000010d0da824 */ /* 0x100fe200078e0a00 */
[----:B------:R-:W-:Y:S01]  /*9770*/  ISETP.GE.AND P2, PT, R12, RZ, PT ;  /* 0x000000ff0c00720c */ /* 0x000fe20003f46270 */
[--C-:B------:R-:W-:Y:S01]  /*9780*/  @!P3 IMAD.IADD R6, R6, 0x1, -R0.reuse ;  /* 0x000000010606b824 */ /* 0x100fe200078e0a00 */
[----:B---3--:R-:W-:Y:S01]  /*9790*/  IABS R12, R15 ;  /* 0x0000000f000c7213 */ /* 0x008fe20000000000 */
[----:B------:R-:W-:-:S03]  /*97a0*/  @!P6 IMAD.IADD R8, R8, 0x1, -R0 ;  /* 0x000000010808e824 */ /* 0x000fc600078e0a00 */
[C---:B------:R-:W-:Y:S01]  /*97b0*/  ISETP.GT.U32.AND P6, PT, R0.reuse, R6, PT ;  /* 0x000000060000720c */ /* 0x040fe20003fc4070 */
[----:B------:R-:W-:Y:S01]  /*97c0*/  IMAD.HI.U32 R4, R3, R12, RZ ;  /* 0x0000000c03047227 */ /* 0x000fe200078e00ff */
[----:B------:R-:W-:-:S03]  /*97d0*/  ISETP.GT.U32.AND P3, PT, R0, R13, PT ;  /* 0x0000000d0000720c */ /* 0x000fc60003f64070 */
[----:B------:R-:W-:Y:S01]  /*97e0*/  IMAD.MOV R4, RZ, RZ, -R4 ;  /* 0x000000ffff047224 */ /* 0x000fe200078e0a04 */
[----:B----4-:R-:W-:Y:S02]  /*97f0*/  ISETP.GE.AND P0, PT, R16, RZ, PT ;  /* 0x000000ff1000720c */ /* 0x010fe40003f06270 */
[----:B------:R-:W3:Y:S01]  /*9800*/  LDL.LU R16, [R1+0x2774] ;  /* 0x0027740001107983 */ /* 0x000ee20000300800 */
[----:B------:R-:W-:-:S04]  /*9810*/  IMAD R4, R0, R4, R12 ;  /* 0x0000000400047224 */ /* 0x000fc800078e020c */
[--C-:B------:R-:W-:Y:S01]  /*9820*/  @!P6 IMAD.IADD R6, R6, 0x1, -R0.reuse ;  /* 0x000000010606e824 */ /* 0x100fe200078e0a00 */
[----:B------:R-:W-:Y:S01]  /*9830*/  ISETP.GT.U32.AND P6, PT, R0, R4, PT ;  /* 0x000000040000720c */ /* 0x000fe20003fc4070 */
[----:B------:R-:W-:Y:S01]  /*9840*/  @!P3 IMAD.IADD R13, R13, 0x1, -R0 ;  /* 0x000000010d0db824 */ /* 0x000fe200078e0a00 */
[----:B--2---:R-:W-:Y:S01]  /*9850*/  ISETP.GE.AND P3, PT, R14, RZ, PT ;  /* 0x000000ff0e00720c */ /* 0x004fe20003f66270 */
[----:B------:R-:W-:Y:S01]  /*9860*/  IMAD.HI.U32 R14, R3, R7, RZ ;  /* 0x00000007030e7227 */ /* 0x000fe200078e00ff */
[----:B------:R-:W-:-:S03]  /*9870*/  ISETP.GT.U32.AND P1, PT, R0, R8, PT ;  /* 0x000000080000720c */ /* 0x000fc60003f24070 */
[----:B------:R-:W-:Y:S02]  /*9880*/  IMAD.MOV R14, RZ, RZ, -R14 ;  /* 0x000000ffff0e7224 */ /* 0x000fe400078e0a0e */
[----:B------:R-:W-:-:S04]  /*9890*/  IMAD.HI.U32 R12, R3, R10, RZ ;  /* 0x0000000a030c7227 */ /* 0x000fc800078e00ff */
[----:B------:R-:W-:Y:S02]  /*98a0*/  IMAD R7, R0, R14, R7 ;  /* 0x0000000e00077224 */ /* 0x000fe400078e0207 */
[----:B------:R-:W-:Y:S02]  /*98b0*/  IMAD.MOV.U32 R14, RZ, RZ, R6 ;  /* 0x000000ffff0e7224 */ /* 0x000fe400078e0006 */
[----:B------:R-:W-:Y:S01]  /*98c0*/  @!P6 IMAD.IADD R4, R4, 0x1, -R0 ;  /* 0x000000010404e824 */ /* 0x000fe200078e0a00 */
[----:B------:R-:W2:Y:S01]  /*98d0*/  LDL R6, [R1+0x100] ;  /* 0x0001000001067983 */ /* 0x000ea20000100800 */
[----:B------:R-:W-:Y:S02]  /*98e0*/  IMAD.MOV R12, RZ, RZ, -R12 ;  /* 0x000000ffff0c7224 */ /* 0x000fe400078e0a0c */
[----:B------:R-:W-:Y:S01]  /*98f0*/  @!P5 IMAD.MOV R14, RZ, RZ, -R14 ;  /* 0x000000ffff0ed224 */ /* 0x000fe200078e0a0e */
[----:B------:R-:W-:Y:S01]  /*9900*/  ISETP.GT.U32.AND P5, PT, R0, R4, PT ;  /* 0x000000040000720c */ /* 0x000fe20003fa4070 */
[----:B------:R-:W-:-:S02]  /*9910*/  @!P4 IMAD.MOV R13, RZ, RZ, -R13 ;  /* 0x000000ffff0dc224 */ /* 0x000fc400078e0a0d */
[----:B------:R-:W-:Y:S02]  /*9920*/  @!P1 IMAD.IADD R8, R8, 0x1, -R0 ;  /* 0x0000000108089824 */ /* 0x000fe400078e0a00 */
[----:B------:R-:W-:Y:S01]  /*9930*/  IMAD R10, R0, R12, R10 ;  /* 0x0000000c000a7224 */ /* 0x000fe200078e020a */
[----:B------:R-:W-:Y:S01]  /*9940*/  ISETP.GE.AND P1, PT, R15, RZ, PT ;  /* 0x000000ff0f00720c */ /* 0x000fe20003f26270 */
[----:B------:R-:W4:Y:S01]  /*9950*/  LDL R12, [R1+0x104] ;  /* 0x00010400010c7983 */ /* 0x000f220000100800 */
[----:B------:R-:W-:-:S03]  /*9960*/  IMAD.HI.U32 R15, R3, R11, RZ ;  /* 0x0000000b030f7227 */ /* 0x000fc600078e00ff */
[----:B------:R0:W-:Y:S01]  /*9970*/  STL [R1+0x878], R13 ;  /* 0x0008780d01007387 */ /* 0x0001e20000100800 */
[----:B------:R-:W-:Y:S02]  /*9980*/  IMAD.MOV R15, RZ, RZ, -R15 ;  /* 0x000000ffff0f7224 */ /* 0x000fe400078e0a0f */
[----:B------:R-:W-:Y:S01]  /*9990*/  @!P5 IMAD.IADD R4, R4, 0x1, -R0 ;  /* 0x000000010404d824 */ /* 0x000fe200078e0a00 */
[----:B------:R1:W-:Y:S01]  /*99a0*/  STL [R1+0x874], R14 ;  /* 0x0008740e01007387 */ /* 0x0003e20000100800 */
[----:B0-----:R-:W-:-:S04]  /*99b0*/  IMAD.MOV.U32 R13, RZ, RZ, R8 ;  /* 0x000000ffff0d7224 */ /* 0x001fc800078e0008 */
[----:B------:R-:W-:Y:S01]  /*99c0*/  @!P2 IMAD.MOV R13, RZ, RZ, -R13 ;  /* 0x000000ffff0da224 */ /* 0x000fe200078e0a0d */
[----:B-1----:R-:W4:Y:S01]  /*99d0*/  LDL.LU R14, [R1+0xf0] ;  /* 0x0000f000010e7983 */ /* 0x002f220000300800 */
[----:B------:R-:W-:-:S03]  /*99e0*/  IMAD R11, R0, R15, R11 ;  /* 0x0000000f000b7224 */ /* 0x000fc600078e020b */
[----:B---3--:R-:W-:Y:S04]  /*99f0*/  STL [R1+0x2770], R16 ;  /* 0x0027701001007387 */ /* 0x008fe80000100800 */
[----:B------:R-:W-:Y:S04]  /*9a00*/  STL [R1+0x870], R13 ;  /* 0x0008700d01007387 */ /* 0x000fe80000100800 */
[----:B------:R-:W3:Y:S04]  /*9a10*/  LDL.LU R15, [R1+0xf4] ;  /* 0x0000f400010f7983 */ /* 0x000ee80000300800 */
[----:B------:R0:W-:Y:S04]  /*9a20*/  STL [R1+0x276c], R4 ;  /* 0x00276c0401007387 */ /* 0x0001e80000100800 */
[----:B0-----:R-:W3:Y:S01]  /*9a30*/  LDL R4, [R1+0x10c] ;  /* 0x00010c0001047983 */ /* 0x001ee20000100800 */
[----:B------:R-:W-:-:S02]  /*9a40*/  ISETP.GT.U32.AND P4, PT, R0, R9, PT ;  /* 0x000000090000720c */ /* 0x000fc40003f84070 */
[----:B------:R-:W-:Y:S02]  /*9a50*/  IABS R8, R16 ;  /* 0x0000001000087213 */ /* 0x000fe40000000000 */
[----:B--2---:R-:W-:-:S09]  /*9a60*/  IABS R6, R6 ;  /* 0x0000000600067213 */ /* 0x004fd20000000000 */
[----:B------:R-:W-:Y:S01]  /*9a70*/  @!P4 IMAD.IADD R9, R9, 0x1, -R0 ;  /* 0x000000010909c824 */ /* 0x000fe200078e0a00 */
[----:B------:R-:W-:-:S03]  /*9a80*/  ISETP.GT.U32.AND P4, PT, R0, R11, PT ;  /* 0x0000000b0000720c */ /* 0x000fc60003f84070 */
[----:B------:R-:W-:Y:S02]  /*9a90*/  IMAD.MOV.U32 R16, RZ, RZ, R9 ;  /* 0x000000ffff107224 */ /* 0x000fe400078e0009 */
[----:B------:R-:W2:Y:S02]  /*9aa0*/  LDL R9, [R1+0x108] ;  /* 0x0001080001097983 */ /* 0x000ea40000100800 */
[----:B------:R-:W-:Y:S01]  /*9ab0*/  @!P3 IMAD.MOV R16, RZ, RZ, -R16 ;  /* 0x000000ffff10b224 */ /* 0x000fe200078e0a10 */
[----:B----4-:R-:W-:Y:S01]  /*9ac0*/  IABS R13, R12 ;  /* 0x0000000c000d7213 */ /* 0x010fe20000000000 */
[----:B------:R-:W-:-:S03]  /*9ad0*/  IMAD.HI.U32 R12, R3, R6, RZ ;  /* 0x00000006030c7227 */ /* 0x000fc600078e00ff */
[----:B------:R0:W-:Y:S01]  /*9ae0*/  STL [R1+0x86c], R16 ;  /* 0x00086c1001007387 */ /* 0x0001e20000100800 */
[----:B------:R-:W-:Y:S02]  /*9af0*/  IMAD.MOV R12, RZ, RZ, -R12 ;  /* 0x000000ffff0c7224 */ /* 0x000fe400078e0a0c */
[----:B------:R-:W-:Y:S01]  /*9b00*/  @!P4 IMAD.IADD R11, R11, 0x1, -R0 ;  /* 0x000000010b0bc824 */ /* 0x000fe200078e0a00 */
[----:B0-----:R-:W4:Y:S01]  /*9b10*/  LDL.LU R16, [R1+0x2770] ;  /* 0x0027700001107983 */ /* 0x001f220000300800 */
[----:B------:R-:W-:Y:S01]  /*9b20*/  IMAD R6, R0, R12, R6 ;  /* 0x0000000c00067224 */ /* 0x000fe200078e0206 */
[----:B---3--:R-:W-:Y:S02]  /*9b30*/  ISETP.GE.AND P4, PT, R15, RZ, PT ;  /* 0x000000ff0f00720c */ /* 0x008fe40003f86270 */
[----:B------:R-:W3:Y:S01]  /*9b40*/  LDL R15, [R1+0x110] ;  /* 0x00011000010f7983 */ /* 0x000ee20000100800 */
[----:B------:R-:W-:-:S03]  /*9b50*/  IABS R12, R4 ;  /* 0x00000004000c7213 */ /* 0x000fc60000000000 */
[----:B------:R-:W3:Y:S01]  /*9b60*/  LDL.LU R4, [R1+0x100] ;  /* 0x0001000001047983 */ /* 0x000ee20000300800 */
[C---:B------:R-:W-:Y:S02]  /*9b70*/  ISETP.GT.U32.AND P2, PT, R0.reuse, R10, PT ;  /* 0x0000000a0000720c */ /* 0x040fe40003f44070 */
[----:B------:R-:W-:-:S11]  /*9b80*/  ISETP.GT.U32.AND P3, PT, R0, R11, PT ;  /* 0x0000000b0000720c */ /* 0x000fd60003f64070 */
[----:B------:R-:W-:-:S05]  /*9b90*/  @!P2 IMAD.IADD R10, R10, 0x1, -R0 ;  /* 0x000000010a0aa824 */ /* 0x000fca00078e0a00 */
[----:B------:R-:W-:Y:S02]  /*9ba0*/  ISETP.GT.U32.AND P2, PT, R0, R10, PT ;  /* 0x0000000a0000720c */ /* 0x000fe40003f44070 */
[----:B--2---:R-:W-:Y:S01]  /*9bb0*/  IABS R9, R9 ;  /* 0x0000000900097213 */ /* 0x004fe20000000000 */
[----:B------:R-:W-:-:S10]  /*9bc0*/  @!P3 IMAD.IADD R11, R11, 0x1, -R0 ;  /* 0x000000010b0bb824 */ /* 0x000fd400078e0a00 */
[----:B------:R-:W-:Y:S01]  /*9bd0*/  @!P2 IMAD.IADD R10, R10, 0x1, -R0 ;  /* 0x000000010a0aa824 */ /* 0x000fe200078e0a00 */
[----:B------:R-:W-:Y:S02]  /*9be0*/  ISETP.GT.U32.AND P2, PT, R0, R6, PT ;  /* 0x000000060000720c */ /* 0x000fe40003f44070 */
[----:B----4-:R-:W-:Y:S01]  /*9bf0*/  ISETP.GE.AND P3, PT, R16, RZ, PT ;  /* 0x000000ff1000720c */ /* 0x010fe20003f66270 */
[----:B------:R-:W-:-:S04]  /*9c00*/  IMAD.HI.U32 R16, R3, R9, RZ ;  /* 0x0000000903107227 */ /* 0x000fc800078e00ff */
[----:B------:R-:W-:-:S04]  /*9c10*/  IMAD.MOV R16, RZ, RZ, -R16 ;  /* 0x000000ffff107224 */ /* 0x000fc800078e0a10 */
[----:B------:R-:W-:Y:S02]  /*9c20*/  IMAD R9, R0, R16, R9 ;  /* 0x0000001000097224 */ /* 0x000fe400078e0209 */
[----:B------:R-:W-:Y:S01]  /*9c30*/  @!P2 IMAD.IADD R6, R6, 0x1, -R0 ;  /* 0x000000010606a824 */ /* 0x000fe200078e0a00 */
[----:B---3--:R-:W-:Y:S02]  /*9c40*/  ISETP.GE.AND P2, PT, R4, RZ, PT ;  /* 0x000000ff0400720c */ /* 0x008fe40003f46270 */
[----:B------:R-:W2:Y:S04]  /*9c50*/  LDL.LU R4, [R1+0x276c] ;  /* 0x00276c0001047983 */ /* 0x000ea80000300800 */
[----:B------:R-:W3:Y:S01]  /*9c60*/  LDL R16, [R1+0x114] ;  /* 0x0001140001107983 */ /* 0x000ee20000100800 */
[----:B------:R-:W-:Y:S01]  /*9c70*/  ISETP.GE.AND P5, PT, R14, RZ, PT ;  /* 0x000000ff0e00720c */ /* 0x000fe20003fa6270 */
[----:B------:R-:W-:-:S04]  /*9c80*/  IMAD.HI.U32 R14, R3, R8, RZ ;  /* 0x00000008030e7227 */ /* 0x000fc800078e00ff */
[----:B------:R-:W-:-:S04]  /*9c90*/  IMAD.MOV R14, RZ, RZ, -R14 ;  /* 0x000000ffff0e7224 */ /* 0x000fc800078e0a0e */
[----:B------:R-:W-:Y:S02]  /*9ca0*/  IMAD R8, R0, R14, R8 ;  /* 0x0000000e00087224 */ /* 0x000fe400078e0208 */
[----:B------:R-:W-:-:S04]  /*9cb0*/  IMAD.HI.U32 R14, R3, R13, RZ ;  /* 0x0000000d030e7227 */ /* 0x000fc800078e00ff */
[----:B------:R-:W-:-:S04]  /*9cc0*/  IMAD.MOV R14, RZ, RZ, -R14 ;  /* 0x000000ffff0e7224 */ /* 0x000fc800078e0a0e */
[----:B------:R-:W-:Y:S02]  /*9cd0*/  IMAD R13, R0, R14, R13 ;  /* 0x0000000e000d7224 */ /* 0x000fe400078e020d */
[----:B------:R-:W-:-:S04]  /*9ce0*/  IMAD.HI.U32 R14, R3, R12, RZ ;  /* 0x0000000c030e7227 */ /* 0x000fc800078e00ff */
[----:B------:R-:W-:Y:S01]  /*9cf0*/  IMAD.MOV R14, RZ, RZ, -R14 ;  /* 0x000000ffff0e7224 */ /* 0x000fe200078e0a0e */
[----:B------:R2:W-:Y:S03]  /*9d00*/  STL [R1+0x2768], R9 ;  /* 0x0027680901007387 */ /* 0x0005e60000100800 */
[C---:B------:R-:W-:Y:S01]  /*9d10*/  IMAD R14, R0.reuse, R14, R12 ;  /* 0x0000000e000e7224 */ /* 0x040fe200078e020c */
[----:B------:R-:W-:-:S13]  /*9d20*/  ISETP.GT.U32.AND P6, PT, R0, R7, PT ;  /* 0x000000070000720c */ /* 0x000fda0003fc4070 */
[----:B------:R-:W-:-:S05]  /*9d30*/  @!P6 IMAD.IADD R7, R7, 0x1, -R0 ;  /* 0x000000010707e824 */ /* 0x000fca00078e0a00 */
[----:B------:R-:W-:Y:S02]  /*9d40*/  ISETP.GT.U32.AND P6, PT, R0, R7, PT ;  /* 0x000000070000720c */ /* 0x000fe40003fc4070 */
[----:B---3--:R-:W-:Y:S02]  /*9d50*/  IABS R12, R16 ;  /* 0x00000010000c7213 */ /* 0x008fe40000000000 */
[----:B------:R-:W3:Y:S09]  /*9d60*/  LDL.LU R16, [R1+0x104] ;  /* 0x0001040001107983 */ /* 0x000ef20000300800 */
[----:B------:R-:W-:-:S02]  /*9d70*/  @!P6 IMAD.IADD R7, R7, 0x1, -R0 ;  /* 0x000000010707e824 */ /* 0x000fc400078e0a00 */
[----:B--2---:R-:W-:Y:S02]  /*9d80*/  IMAD.MOV.U32 R9, RZ, RZ, R4 ;  /* 0x000000ffff097224 */ /* 0x004fe400078e0004 */
[----:B------:R-:W-:Y:S02]  /*9d90*/  @!P0 IMAD.MOV R7, RZ, RZ, -R7 ;  /* 0x000000ffff078224 */ /* 0x000fe400078e0a07 */
[----:B------:R-:W-:-:S03]  /*9da0*/  @!P1 IMAD.MOV R9, RZ, RZ, -R9 ;  /* 0x000000ffff099224 */ /* 0x000fc600078e0a09 */
[----:B------:R0:W-:Y:S04]  /*9db0*/  STL [R1+0x858], R7 ;  /* 0x0008580701007387 */ /* 0x0001e80000100800 */
[----:B------:R1:W-:Y:S04]  /*9dc0*/  STL [R1+0x85c], R9 ;  /* 0x00085c0901007387 */ /* 0x0003e80000100800 */
[----:B0-----:R-:W2:Y:S01]  /*9dd0*/  LDL.LU R7, [R1+0x108] ;  /* 0x0001080001077983 */ /* 0x001ea20000300800 */
[----:B-1----:R-:W-:-:S04]  /*9de0*/  IMAD.MOV.U32 R9, RZ, RZ, R10 ;  /* 0x000000ffff097224 */ /* 0x002fc800078e000a */
[----:B------:R-:W-:Y:S02]  /*9df0*/  @!P5 IMAD.MOV R9, RZ, RZ, -R9 ;  /* 0x000000ffff09d224 */ /* 0x000fe400078e0a09 */
[----:B------:R-:W-:Y:S02]  /*9e00*/  IMAD.MOV.U32 R10, RZ, RZ, R11 ;  /* 0x000000ffff0a7224 */ /* 0x000fe400078e000b */
[----:B------:R-:W4:Y:S04]  /*9e10*/  LDL.LU R11, [R1+0x118] ;  /* 0x00011800010b7983 */ /* 0x000f280000300800 */
[----:B------:R0:W-:Y:S04]  /*9e20*/  STL [R1+0x854], R9 ;  /* 0x0008540901007387 */ /* 0x0001e80000100800 */
[----:B0-----:R-:W4:Y:S01]  /*9e30*/  LDL.LU R9, [R1+0x2768] ;  /* 0x0027680001097983 */ /* 0x001f220000300800 */
[----:B------:R-:W-:Y:S01]  /*9e40*/  @!P4 IMAD.MOV R10, RZ, RZ, -R10 ;  /* 0x000000ffff0ac224 */ /* 0x000fe200078e0a0a */
[----:B------:R-:W-:-:S04]  /*9e50*/  IABS R15, R15 ;  /* 0x0000000f000f7213 */ /* 0x000fc80000000000 */
[----:B------:R0:W-:Y:S01]  /*9e60*/  STL [R1+0x850], R10 ;  /* 0x0008500a01007387 */ /* 0x0001e20000100800 */
[----:B------:R-:W-:-:S04]  /*9e70*/  IMAD.HI.U32 R4, R3, R15, RZ ;  /* 0x0000000f03047227 */ /* 0x000fc800078e00ff */
[----:B------:R-:W-:Y:S01]  /*9e80*/  IMAD.MOV R4, RZ, RZ, -R4 ;  /* 0x000000ffff047224 */ /* 0x000fe200078e0a04 */
[----:B0-----:R-:W4:Y:S03]  /*9e90*/  LDL.LU R10, [R1+0x10c] ;  /* 0x00010c00010a7983 */ /* 0x001f260000300800 */
[----:B------:R-:W-:Y:S01]  /*9ea0*/  IMAD R4, R0, R4, R15 ;  /* 0x0000000400047224 */ /* 0x000fe200078e020f */
[----:B---3--:R-:W-:Y:S02]  /*9eb0*/  ISETP.GE.AND P4, PT, R16, RZ, PT ;  /* 0x000000ff1000720c */ /* 0x008fe40003f86270 */
[----:B------:R-:W3:Y:S04]  /*9ec0*/  LDL.LU R16, [R1+0x110] ;  /* 0x0001100001107983 */ /* 0x000ee80000300800 */
[----:B------:R-:W3:Y:S01]  /*9ed0*/  LDL.LU R15, [R1+0x11c] ;  /* 0x00011c00010f7983 */ /* 0x000ee20000300800 */
[----:B------:R-:W-:-:S02]  /*9ee0*/  ISETP.GT.U32.AND P6, PT, R0, R8, PT ;  /* 0x000000080000720c */ /* 0x000fc40003fc4070 */
[----:B------:R-:W-:-:S11]  /*9ef0*/  ISETP.GT.U32.AND P0, PT, R0, R6, PT ;  /* 0x000000060000720c */ /* 0x000fd60003f04070 */
[----:B------:R-:W-:Y:S01]  /*9f00*/  @!P6 IMAD.IADD R8, R8, 0x1, -R0 ;  /* 0x000000010808e824 */ /* 0x000fe200078e0a00 */
[----:B------:R-:W-:-:S04]  /*9f10*/  ISETP.GT.U32.AND P6, PT, R0, R13, PT ;  /* 0x0000000d0000720c */ /* 0x000fc80003fc4070 */
[----:B------:R-:W-:Y:S01]  /*9f20*/  ISETP.GT.U32.AND P1, PT, R0, R8, PT ;  /* 0x000000080000720c */ /* 0x000fe20003f24070 */
[----:B------:R-:W-:Y:S01]  /*9f30*/  @!P0 IMAD.IADD R6, R6, 0x1, -R0 ;  /* 0x0000000106068824 */ /* 0x000fe200078e0a00 */
[----:B--2---:R-:W-:Y:S01]  /*9f40*/  ISETP.GE.AND P0, PT, R7, RZ, PT ;  /* 0x000000ff0700720c */ /* 0x004fe20003f06270 */
[----:B------:R-:W-:-:S06]  /*9f50*/  IMAD.HI.U32 R7, R3, R12, RZ ;  /* 0x0000000c03077227 */ /* 0x000fcc00078e00ff */
[----:B------:R-:W-:Y:S01]  /*9f60*/  @!P6 IMAD.IADD R13, R13, 0x1, -R0 ;  /* 0x000000010d0de824 */ /* 0x000fe200078e0a00 */
[----:B----4-:R-:W-:-:S03]  /*9f70*/  ISETP.GT.U32.AND P5, PT, R0, R9, PT ;  /* 0x000000090000720c */ /* 0x010fc60003fa4070 */
[----:B------:R-:W-:Y:S01]  /*9f80*/  @!P1 IMAD.IADD R8, R8, 0x1, -R0 ;  /* 0x0000000108089824 */ /* 0x000fe200078e0a00 */
[C---:B------:R-:W-:Y:S02]  /*9f90*/  ISETP.GT.U32.AND P1, PT, R0.reuse, R14, PT ;  /* 0x0000000e0000720c */ /* 0x040fe40003f24070 */
[----:B------:R-:W-:Y:S01]  /*9fa0*/  ISETP.GT.U32.AND P6, PT, R0, R13, PT ;  /* 0x0000000d0000720c */ /* 0x000fe20003fc4070 */
[----:B------:R-:W-:-:S06]  /*9fb0*/  @!P3 IMAD.MOV R8, RZ, RZ, -R8 ;  /* 0x000000ffff08b224 */ /* 0x000fcc00078e0a08 */
[----:B------:R-:W-:Y:S02]  /*9fc0*/  @!P5 IMAD.IADD R9, R9, 0x1, -R0 ;  /* 0x000000010909d824 */ /* 0x000fe400078e0a00 */
[----:B------:R-:W-:-:S03]  /*9fd0*/  IMAD.MOV R7, RZ, RZ, -R7 ;  /* 0x000000ffff077224 */ /* 0x000fc600078e0a07 */
[C---:B------:R-:W-:Y:S01]  /*9fe0*/  ISETP.GT.U32.AND P3, PT, R0.reuse, R9, PT ;  /* 0x000000090000720c */ /* 0x040fe20003f64070 */
[----:B------:R0:W-:Y:S01]  /*9ff0*/  STL [R1+0x84c], R8 ;  /* 0x00084c0801007387 */ /* 0x0001e20000100800 */
[----:B------:R-:W-:Y:S02]  /*a000*/  IMAD R7, R0, R7, R12 ;  /* 0x0000000700077224 */ /* 0x000fe400078e020c */
[----:B------:R-:W-:Y:S02]  /*a010*/  IMAD.MOV.U32 R12, RZ, RZ, R11 ;  /* 0x000000ffff0c7224 */ /* 0x000fe400078e000b */
[----:B------:R-:W-:Y:S01]  /*a020*/  @!P1 IMAD.IADD R14, R14, 0x1, -R0 ;  /* 0x000000010e0e9824 */ /* 0x000fe200078e0a00 */
[----:B0-----:R-:W-:Y:S01]  /*a030*/  IABS R8, R11 ;  /* 0x0000000b00087213 */ /* 0x001fe20000000000 */
[----:B------:R-:W-:Y:S02]  /*a040*/  IMAD.MOV.U32 R11, RZ, RZ, R6 ;  /* 0x000000ffff0b7224 */ /* 0x000fe400078e0006 */
[----:B------:R-:W-:-:S02]  /*a050*/  @!P6 IMAD.IADD R13, R13, 0x1, -R0 ;  /* 0x000000010d0de824 */ /* 0x000fc400078e0a00 */
[----:B------:R-:W-:Y:S01]  /*a060*/  @!P2 IMAD.MOV R11, RZ, RZ, -R11 ;  /* 0x000000ffff0ba224 */ /* 0x000fe200078e0a0b */
[----:B------:R-:W-:Y:S01]  /*a070*/  ISETP.GT.U32.AND P2, PT, R0, R14, PT ;  /* 0x0000000e0000720c */ /* 0x000fe20003f44070 */
[----:B------:R-:W-:Y:S01]  /*a080*/  @!P3 IMAD.IADD R9, R9, 0x1, -R0 ;  /* 0x000000010909b824 */ /* 0x000fe200078e0a00 */
[----:B------:R0:W-:Y:S02]  /*a090*/  STL [R1+0x2764], R17 ;  /* 0x0027641101007387 */ /* 0x0001e40000100800 */
[----:B0-----:R-:W-:Y:S02]  /*a0a0*/  IMAD.MOV.U32 R17, RZ, RZ, R13 ;  /* 0x000000ffff117224 */ /* 0x001fe400078e000d */
[----:B------:R-:W-:Y:S02]  /*a0b0*/  IMAD.MOV.U32 R13, RZ, RZ, R9 ;  /* 0x000000ffff0d7224 */ /* 0x000fe400078e0009 */
[----:B------:R-:W-:Y:S02]  /*a0c0*/  @!P4 IMAD.MOV R17, RZ, RZ, -R17 ;  /* 0x000000ffff11c224 */ /* 0x000fe400078e0a11 */
[----:B------:R-:W-:Y:S01]  /*a0d0*/  @!P0 IMAD.MOV R13, RZ, RZ, -R13 ;  /* 0x000000ffff0d8224 */ /* 0x000fe200078e0a0d */
[----:B------:R-:W-:-:S02]  /*a0e0*/  ISETP.GE.AND P5, PT, R10, RZ, PT ;  /* 0x000000ff0a00720c */ /* 0x000fc40003fa6270 */
[----:B------:R-:W-:Y:S01]  /*a0f0*/  @!P2 IMAD.IADD R14, R14, 0x1, -R0 ;  /* 0x000000010e0ea824 */ /* 0x000fe200078e0a00 */
[----:B---3--:R-:W-:Y:S02]  /*a100*/  ISETP.GE.AND P1, PT, R16, RZ, PT ;  /* 0x000000ff1000720c */ /* 0x008fe40003f26270 */
[----:B------:R-:W2:Y:S04]  /*a110*/  LDL.LU R16, [R1+0x120] ;  /* 0x0001200001107983 */ /* 0x000ea80000300800 */
[----:B------:R0:W-:Y:S01]  /*a120*/  STL [R1+0x848], R11 ;  /* 0x0008480b01007387 */ /* 0x0001e20000100800 */
[----:B------:R-:W-:Y:S02]  /*a130*/  IABS R10, R15 ;  /* 0x0000000f000a7213 */ /* 0x000fe40000000000 */
[----:B------:R-:W-:Y:S01]  /*a140*/  ISETP.GE.AND P2, PT, R15, RZ, PT ;  /* 0x000000ff0f00720c */ /* 0x000fe20003f46270 */
[----:B0-----:R-:W3:Y:S04]  /*a150*/  LDL.LU R11, [R1+0x15c] ;  /* 0x00015c00010b7983 */ /* 0x001ee80000300800 */
[----:B------:R-:W4:Y:S04]  /*a160*/  LDL.LU R9, [R1+0x114] ;  /* 0x0001140001097983 */ /* 0x000f280000300800 */
[----:B------:R0:W-:Y:S04]  /*a170*/  STL [R1+0x840], R17 ;  /* 0x0008401101007387 */ /* 0x0001e80000100800 */
[----:B0-----:R-:W2:Y:S04]  /*a180*/  LDL.LU R17, [R1+0x2764] ;  /* 0x0027640001117983 */ /* 0x001ea80000300800 */
[----:B------:R0:W-:Y:S04]  /*a190*/  STL [R1+0x83c], R13 ;  /* 0x00083c0d01007387 */ /* 0x0001e80000100800 */
[----:B0-----:R-:W2:Y:S04]  /*a1a0*/  LDL R13, [R1+0x128] ;  /* 0x00012800010d7983 */ /* 0x001ea80000100800 */
[----:B------:R-:W2:Y:S01]  /*a1b0*/  LDL.LU R15, [R1+0x130] ;  /* 0x00013000010f7983 */ /* 0x000ea20000300800 */
[----:B------:R-:W-:-:S02]  /*a1c0*/  ISETP.GT.U32.AND P6, PT, R0, R4, PT ;  /* 0x000000040000720c */ /* 0x000fc40003fc4070 */
[----:B------:R-:W-:-:S11]  /*a1d0*/  ISETP.GT.U32.AND P3, PT, R0, R7, PT ;  /* 0x000000070000720c */ /* 0x000fd60003f64070 */
[----:B------:R-:W-:-:S05]  /*a1e0*/  @!P6 IMAD.IADD R4, R4, 0x1, -R0 ;  /* 0x000000010404e824 */ /* 0x000fca00078e0a00 */
[----:B------:R-:W-:Y:S02]  /*a1f0*/  ISETP.GT.U32.AND P6, PT, R0, R4, PT ;  /* 0x000000040000720c */ /* 0x000fe40003fc4070 */
[----:B------:R-:W-:Y:S01]  /*a200*/  ISETP.GE.AND P0, PT, R12, RZ, PT ;  /* 0x000000ff0c00720c */ /* 0x000fe20003f06270 */
[----:B------:R-:W-:-:S10]  /*a210*/  @!P3 IMAD.IADD R7, R7, 0x1, -R0 ;  /* 0x000000010707b824 */ /* 0x000fd400078e0a00 */
[----:B------:R-:W-:Y:S01]  /*a220*/  @!P6 IMAD.IADD R4, R4, 0x1, -R0 ;  /* 0x000000010404e824 */ /* 0x000fe200078e0a00 */
[----:B----4-:R-:W-:Y:S01]  /*a230*/  ISETP.GE.AND P4, PT, R9, RZ, PT ;  /* 0x000000ff0900720c */ /* 0x010fe20003f86270 */
[----:B------:R-:W-:Y:S01]  /*a240*/  IMAD.HI.U32 R9, R3, R10, RZ ;  /* 0x0000000a03097227 */ /* 0x000fe200078e00ff */
[----:B---3--:R-:W-:-:S03]  /*a250*/  IABS R12, R11 ;  /* 0x0000000b000c7213 */ /* 0x008fc60000000000 */
[----:B------:R-:W-:Y:S01]  /*a260*/  IMAD.MOV R9, RZ, RZ, -R9 ;  /* 0x000000ffff097224 */ /* 0x000fe200078e0a09 */
[----:B------:R-:W-:-:S03]  /*a270*/  ISETP.GE.AND P3, PT, R11, RZ, PT ;  /* 0x000000ff0b00720c */ /* 0x000fc60003f66270 */
[----:B------:R-:W-:Y:S02]  /*a280*/  IMAD R11, R0, R9, R10 ;  /* 0x00000009000b7224 */ /* 0x000fe400078e020a */
[----:B------:R-:W-:Y:S01]  /*a290*/  IMAD.MOV.U32 R10, RZ, RZ, R12 ;  /* 0x000000ffff0a7224 */ /* 0x000fe200078e000c */
[----:B--2---:R0:W-:Y:S02]  /*a2a0*/  STL [R1+0x2760], R15 ;  /* 0x0027600f01007387 */ /* 0x0041e40000100800 */
[----:B0-----:R-:W-:-:S04]  /*a2b0*/  IMAD.MOV.U32 R15, RZ, RZ, R14 ;  /* 0x000000ffff0f7224 */ /* 0x001fc800078e000e */
[----:B------:R-:W-:Y:S02]  /*a2c0*/  @!P5 IMAD.MOV R15, RZ, RZ, -R15 ;  /* 0x000000ffff0fd224 */ /* 0x000fe400078e0a0f */
[----:B------:R-:W-:-:S03]  /*a2d0*/  IMAD.HI.U32 R14, R3, R10, RZ ;  /* 0x0000000a030e7227 */ /* 0x000fc600078e00ff */
[----:B------:R0:W-:Y:S02]  /*a2e0*/  STL [R1+0x834], R15 ;  /* 0x0008340f01007387 */ /* 0x0001e40000100800 */
[----:B0-----:R-:W-:-:S04]  /*a2f0*/  IMAD.MOV.U32 R15, RZ, RZ, R4 ;  /* 0x000000ffff0f7224 */ /* 0x001fc800078e0004 */
[----:B------:R-:W-:Y:S02]  /*a300*/  @!P1 IMAD.MOV R15, RZ, RZ, -R15 ;  /* 0x000000ffff0f9224 */ /* 0x000fe400078e0a0f */
[----:B------:R-:W-:Y:S02]  /*a310*/  IMAD.MOV R4, RZ, RZ, -R14 ;  /* 0x000000ffff047224 */ /* 0x000fe400078e0a0e */
[----:B------:R-:W2:Y:S04]  /*a320*/  LDL R14, [R1+0x12c] ;  /* 0x00012c00010e7983 */ /* 0x000ea80000100800 */
[----:B------:R0:W-:Y:S04]  /*a330*/  STL [R1+0x830], R15 ;  /* 0x0008300f01007387 */ /* 0x0001e80000100800 */
[----:B0-----:R-:W3:Y:S01]  /*a340*/  LDL.LU R15, [R1+0x2760] ;  /* 0x00276000010f7983 */ /* 0x001ee20000300800 */
[----:B------:R-:W-:-:S04]  /*a350*/  IMAD.HI.U32 R6, R3, R8, RZ ;  /* 0x0000000803067227 */ /* 0x000fc800078e00ff */
[----:B------:R-:W-:-:S04]  /*a360*/  IMAD.MOV R6, RZ, RZ, -R6 ;  /* 0x000000ffff067224 */ /* 0x000fc800078e0a06 */
[----:B------:R-:W-:-:S05]  /*a370*/  IMAD R6, R0, R6, R8 ;  /* 0x0000000600067224 */ /* 0x000fca00078e0208 */
[C---:B------:R-:W-:Y:S02]  /*a380*/  ISETP.GT.U32.AND P6, PT, R0.reuse, R6, PT ;  /* 0x000000060000720c */ /* 0x040fe40003fc4070 */
[C---:B------:R-:W-:Y:S02]  /*a390*/  ISETP.GT.U32.AND P5, PT, R0.reuse, R7, PT ;  /* 0x000000070000720c */ /* 0x040fe40003fa4070 */
[C---:B------:R-:W-:Y:S02]  /*a3a0*/  ISETP.GT.U32.AND P1, PT, R0.reuse, R11, PT ;  /* 0x0000000b0000720c */ /* 0x040fe40003f24070 */
[----:B------:R-:W-:Y:S01]  /*a3b0*/  IABS R9, R17 ;  /* 0x0000001100097213 */ /* 0x000fe20000000000 */
[----:B------:R-:W-:-:S06]  /*a3c0*/  IMAD R4, R0, R4, R10 ;  /* 0x0000000400047224 */ /* 0x000fcc00078e020a */
[----:B------:R-:W-:Y:S02]  /*a3d0*/  @!P6 IMAD.IADD R6, R6, 0x1, -R0 ;  /* 0x000000010606e824 */ /* 0x000fe400078e0a00 */
[----:B------:R-:W-:-:S03]  /*a3e0*/  IMAD.HI.U32 R10, R3, R9, RZ ;  /* 0x00000009030a7227 */ /* 0x000fc600078e00ff */
[----:B------:R-:W-:Y:S01]  /*a3f0*/  ISETP.GT.U32.AND P6, PT, R0, R6, PT ;  /* 0x000000060000720c */ /* 0x000fe20003fc4070 */
[----:B------:R-:W-:Y:S01]  /*a400*/  IMAD.MOV R10, RZ, RZ, -R10 ;  /* 0x000000ffff0a7224 */ /* 0x000fe200078e0a0a */
[----:B------:R-:W-:Y:S01]  /*a410*/  IABS R8, R16 ;  /* 0x0000001000087213 */ /* 0x000fe20000000000 */
[--C-:B------:R-:W-:Y:S02]  /*a420*/  @!P5 IMAD.IADD R7, R7, 0x1, -R0.reuse ;  /* 0x000000010707d824 */ /* 0x100fe400078e0a00 */
[--C-:B------:R-:W-:Y:S01]  /*a430*/  @!P1 IMAD.IADD R11, R11, 0x1, -R0.reuse ;  /* 0x000000010b0b9824 */ /* 0x100fe200078e0a00 */
[----:B------:R-:W-:Y:S01]  /*a440*/  ISETP.GE.AND P1, PT, R16, RZ, PT ;  /* 0x000000ff1000720c */ /* 0x000fe20003f26270 */
[----:B------:R-:W-:Y:S01]  /*a450*/  IMAD R9, R0, R10, R9 ;  /* 0x0000000a00097224 */ /* 0x000fe200078e0209 */
[----:B------:R-:W4:Y:S05]  /*a460*/  LDL.LU R16, [R1+0x138] ;  /* 0x0001380001107983 */ /* 0x000f2a0000300800 */
[----:B------:R-:W-:-:S04]  /*a470*/  @!P6 IMAD.IADD R6, R6, 0x1, -R0 ;  /* 0x000000010606e824 */ /* 0x000fc800078e0a00 */
[----:B------:R-:W-:Y:S01]  /*a480*/  @!P0 IMAD.MOV R6, RZ, RZ, -R6 ;  /* 0x000000ffff068224 */ /* 0x000fe200078e0a06 */
[----:B---3--:R-:W-:Y:S01]  /*a490*/  IABS R10, R15 ;  /* 0x0000000f000a7213 */ /* 0x008fe20000000000 */
[----:B------:R0:W-:Y:S02]  /*a4a0*/  STL [R1+0x2758], R15 ;  /* 0x0027580f01007387 */ /* 0x0001e40000100800 */
[----:B0-----:R-:W-:Y:S02]  /*a4b0*/  IMAD.MOV.U32 R15, RZ, RZ, R7 ;  /* 0x000000ffff0f7224 */ /* 0x001fe400078e0007 */
[----:B------:R-:W3:Y:S02]  /*a4c0*/  LDL R7, [R1+0x134] ;  /* 0x0001340001077983 */ /* 0x000ee40000100800 */
[----:B------:R-:W-:-:S05]  /*a4d0*/  @!P4 IMAD.MOV R15, RZ, RZ, -R15 ;  /* 0x000000ffff0fc224 */ /* 0x000fca00078e0a0f */
[----:B------:R0:W-:Y:S04]  /*a4e0*/  STL [R1+0x82c], R15 ;  /* 0x00082c0f01007387 */ /* 0x0001e80000100800 */
[----:B------:R-:W-:Y:S01]  /*a4f0*/  STL [R1+0x828], R6 ;  /* 0x0008280601007387 */ /* 0x000fe20000100800 */
[----:B0-----:R-:W-:-:S03]  /*a500*/  IMAD.MOV.U32 R15, RZ, RZ, R17 ;  /* 0x000000ffff0f7224 */ /* 0x001fc600078e0011 */
[----:B------:R-:W2:Y:S01]  /*a510*/  LDL.LU R17, [R1+0x140] ;  /* 0x0001400001117983 */ /* 0x000ea20000300800 */
[----:B------:R-:W-:Y:S01]  /*a520*/  IABS R12, R13 ;  /* 0x0000000d000c7213 */ /* 0x000fe20000000000 */
[----:B------:R-:W-:-:S04]  /*a530*/  IMAD.HI.U32 R13, R3, R8, RZ ;  /* 0x00000008030d7227 */ /* 0x000fc800078e00ff */
[----:B------:R-:W-:-:S04]  /*a540*/  IMAD.MOV R13, RZ, RZ, -R13 ;  /* 0x000000ffff0d7224 */ /* 0x000fc800078e0a0d */
[----:B------:R-:W-:-:S05]  /*a550*/  IMAD R8, R0, R13, R8 ;  /* 0x0000000d00087224 */ /* 0x000fca00078e0208 */
[----:B------:R-:W-:-:S13]  /*a560*/  ISETP.GT.U32.AND P6, PT, R0, R8, PT ;  /* 0x000000080000720c */ /* 0x000fda0003fc4070 */
[----:B------:R-:W-:-:S05]  /*a570*/  @!P6 IMAD.IADD R8, R8, 0x1, -R0 ;  /* 0x000000010808e824 */ /* 0x000fca00078e0a00 */
[----:B------:R-:W-:-:S13]  /*a580*/  ISETP.GT.U32.AND P4, PT, R0, R8, PT ;  /* 0x000000080000720c */ /* 0x000fda0003f84070 */
[----:B------:R-:W-:Y:S01]  /*a590*/  @!P4 IMAD.IADD R8, R8, 0x1, -R0 ;  /* 0x000000010808c824 */ /* 0x000fe200078e0a00 */
[----:B------:R-:W-:Y:S01]  /*a5a0*/  ISETP.GE.AND P4, PT, R15, RZ, PT ;  /* 0x000000ff0f00720c */ /* 0x000fe20003f86270 */
[----:B--2---:R0:W-:Y:S04]  /*a5b0*/  STL [R1+0x275c], R17 ;  /* 0x00275c1101007387 */ /* 0x0041e80000100800 */
[----:B0-----:R-:W2:Y:S04]  /*a5c0*/  LDL.LU R17, [R1+0x128] ;  /* 0x0001280001117983 */ /* 0x001ea80000300800 */
[----:B------:R-:W4:Y:S01]  /*a5d0*/  LDL.LU R15, [R1+0x12c] ;  /* 0x00012c00010f7983 */ /* 0x000f220000300800 */
[----:B------:R-:W-:-:S02]  /*a5e0*/  ISETP.GT.U32.AND P5, PT, R0, R4, PT ;  /* 0x000000040000720c */ /* 0x000fc40003fa4070 */
[----:B------:R-:W-:-:S11]  /*a5f0*/  ISETP.GT.U32.AND P0, PT, R0, R9, PT ;  /* 0x000000090000720c */ /* 0x000fd60003f04070 */
[----:B------:R-:W-:Y:S01]  /*a600*/  @!P5 IMAD.IADD R4, R4, 0x1, -R0 ;  /* 0x000000010404d824 */ /* 0x000fe200078e0a00 */
[----:B------:R-:W-:-:S04]  /*a610*/  ISETP.GT.U32.AND P5, PT, R0, R11, PT ;  /* 0x0000000b0000720c */ /* 0x000fc80003fa4070 */
[----:B------:R-:W-:Y:S01]  /*a620*/  ISETP.GT.U32.AND P6, PT, R0, R4, PT ;  /* 0x000000040000720c */ /* 0x000fe20003fc4070 */
[----:B------:R-:W-:-:S08]  /*a630*/  @!P0 IMAD.IADD R9, R9, 0x1, -R0 ;  /* 0x0000000109098824 */ /* 0x000fd000078e0a00 */
[----:B------:R-:W-:-:S04]  /*a640*/  @!P5 IMAD.IADD R11, R11, 0x1, -R0 ;  /* 0x000000010b0bd824 */ /* 0x000fc800078e0a00 */
[----:B------:R-:W-:Y:S02]  /*a650*/  @!P6 IMAD.IADD R4, R4, 0x1, -R0 ;  /* 0x000000010404e824 */ /* 0x000fe400078e0a00 */
[----:B------:R-:W-:Y:S01]  /*a660*/  @!P2 IMAD.MOV R11, RZ, RZ, -R11 ;  /* 0x000000ffff0ba224 */ /* 0x000fe200078e0a0b */
[----:B--2---:R-:W-:Y:S01]  /*a670*/  ISETP.GE.AND P0, PT, R17, RZ, PT ;  /* 0x000000ff1100720c */ /* 0x004fe20003f06270 */
[----:B------:R-:W-:Y:S02]  /*a680*/  IMAD.MOV.U32 R17, RZ, RZ, R4 ;  /* 0x000000ffff117224 */ /* 0x000fe400078e0004 */
[----:B------:R-:W2:Y:S02]  /*a690*/  LDL R4, [R1+0x13c] ;  /* 0x00013c0001047983 */ /* 0x000ea40000100800 */
[----:B------:R-:W-:Y:S02]  /*a6a0*/  @!P3 IMAD.MOV R17, RZ, RZ, -R17 ;  /* 0x000000ffff11b224 */ /* 0x000fe400078e0a11 */
[----:B------:R0:W-:Y:S01]  /*a6b0*/  STL [R1+0x81c], R11 ;  /* 0x00081c0b01007387 */ /* 0x0001e20000100800 */
[----:B----4-:R-:W-:-:S03]  /*a6c0*/  ISETP.GE.AND P3, PT, R15, RZ, PT ;  /* 0x000000ff0f00720c */ /* 0x010fc60003f66270 */
[----:B0-----:R-:W4:Y:S04]  /*a6d0*/  LDL.LU R11, [R1+0x134] ;  /* 0x00013400010b7983 */ /* 0x001f280000300800 */
[----:B------:R0:W-:Y:S04]  /*a6e0*/  STL [R1+0x818], R17 ;  /* 0x0008181101007387 */ /* 0x0001e80000100800 */
[----:B0-----:R-:W2:Y:S04]  /*a6f0*/  LDL.LU R17, [R1+0x275c] ;  /* 0x00275c0001117983 */ /* 0x001ea80000300800 */
[----:B------:R-:W4:Y:S01]  /*a700*/  LDL.LU R15, [R1+0x2758] ;  /* 0x00275800010f7983 */ /* 0x000f220000300800 */
[----:B------:R-:W-:Y:S01]  /*a710*/  IABS R13, R14 ;  /* 0x0000000e000d7213 */ /* 0x000fe20000000000 */
[----:B------:R-:W-:-:S04]  /*a720*/  IMAD.HI.U32 R14, R3, R12, RZ ;  /* 0x0000000c030e7227 */ /* 0x000fc800078e00ff */
[----:B------:R-:W-:-:S04]  /*a730*/  IMAD.MOV R14, RZ, RZ, -R14 ;  /* 0x000000ffff0e7224 */ /* 0x000fc800078e0a0e */
[----:B------:R-:W-:Y:S01]  /*a740*/  IMAD R12, R0, R14, R12 ;  /* 0x0000000e000c7224 */ /* 0x000fe200078e020c */
[----:B---3--:R-:W-:Y:S01]  /*a750*/  IABS R6, R7 ;  /* 0x0000000700067213 */ /* 0x008fe20000000000 */
[----:B------:R-:W-:-:S03]  /*a760*/  IMAD.HI.U32 R7, R3, R10, RZ ;  /* 0x0000000a03077227 */ /* 0x000fc600078e00ff */
[----:B------:R-:W-:Y:S01]  /*a770*/  ISETP.GT.U32.AND P5, PT, R0, R12, PT ;  /* 0x0000000c0000720c */ /* 0x000fe20003fa4070 */
[----:B------:R-:W-:-:S04]  /*a780*/  IMAD.MOV R7, RZ, RZ, -R7 ;  /* 0x000000ffff077224 */ /* 0x000fc800078e0a07 */
[----:B------:R-:W-:Y:S02]  /*a790*/  IMAD R7, R0, R7, R10 ;  /* 0x0000000700077224 */ /* 0x000fe400078e020a */
[----:B------:R-:W-:-:S03]  /*a7a0*/  @!P1 IMAD.MOV R8, RZ, RZ, -R8 ;  /* 0x000000ffff089224 */ /* 0x000fc600078e0a08 */
[----:B------:R-:W-:-:S03]  /*a7b0*/  ISETP.GT.U32.AND P1, PT, R0, R7, PT ;  /* 0x000000070000720c */ /* 0x000fc60003f24070 */
[----:B------:R-:W-:Y:S01]  /*a7c0*/  @!P5 IMAD.IADD R12, R12, 0x1, -R0 ;  /* 0x000000010c0cd824 */ /* 0x000fe200078e0a00 */
[----:B------:R-:W-:Y:S01]  /*a7d0*/  ISETP.GT.U32.AND P5, PT, R0, R9, PT ;  /* 0x000000090000720c */ /* 0x000fe20003fa4070 */
[----:B------:R-:W-:Y:S01]  /*a7e0*/  STL [R1+0x814], R8 ;  /* 0x0008140801007387 */ /* 0x000fe20000100800 */
[----:B------:R-:W-:-:S07]  /*a7f0*/  IABS R10, R16 ;  /* 0x00000010000a7213 */ /* 0x000fce0000000000 */
[----:B------:R-:W-:Y:S01]  /*a800*/  @!P1 IMAD.IADD R7, R7, 0x1, -R0 ;  /* 0x0000000107079824 */ /* 0x000fe200078e0a00 */
[----:B------:R-:W-:-:S03]  /*a810*/  ISETP.GE.AND P1, PT, R16, RZ, PT ;  /* 0x000000ff1000720c */ /* 0x000fc60003f26270 */
[----:B------:R-:W-:Y:S01]  /*a820*/  @!P5 IMAD.IADD R9, R9, 0x1, -R0 ;  /* 0x000000010909d824 */ /* 0x000fe200078e0a00 */
[----:B----4-:R-:W-:Y:S02]  /*a830*/  ISETP.GE.AND P5, PT, R15, RZ, PT ;  /* 0x000000ff0f00720c */ /* 0x010fe40003fa6270 */
[----:B------:R-:W3:Y:S04]  /*a840*/  LDL R15, [R1+0x144] ;  /* 0x00014400010f7983 */ /* 0x000ee80000100800 */
[----:B--2---:R0:W-:Y:S04]  /*a850*/  STL [R1+0x2750], R17 ;  /* 0x0027501101007387 */ /* 0x0041e80000100800 */
[----:B------:R-:W2:Y:S01]  /*a860*/  LDL.LU R16, [R1+0x154] ;  /* 0x0001540001107983 */ /* 0x000ea20000300800 */
[----:B------:R-:W-:-:S04]  /*a870*/  IMAD.HI.U32 R14, R3, R13, RZ ;  /* 0x0000000d030e7227 */ /* 0x000fc800078e00ff */
[----:B------:R-:W-:-:S04]  /*a880*/  IMAD.MOV R14, RZ, RZ, -R14 ;  /* 0x000000ffff0e7224 */ /* 0x000fc800078e0a0e */
[----:B------:R-:W-:-:S05]  /*a890*/  IMAD R13, R0, R14, R13 ;  /* 0x0000000e000d7224 */ /* 0x000fca00078e020d */
[----:B------:R-:W-:-:S13]  /*a8a0*/  ISETP.GT.U32.AND P6, PT, R0, R13, PT ;  /* 0x0000000d0000720c */ /* 0x000fda0003fc4070 */
[----:B------:R-:W-:-:S05]  /*a8b0*/  @!P6 IMAD.IADD R13, R13, 0x1, -R0 ;  /* 0x000000010d0de824 */ /* 0x000fca00078e0a00 */
[----:B------:R-:W-:-:S13]  /*a8c0*/  ISETP.GT.U32.AND P2, PT, R0, R13, PT ;  /* 0x0000000d0000720c */ /* 0x000fda0003f44070 */
[----:B------:R-:W-:Y:S01]  /*a8d0*/  @!P2 IMAD.IADD R13, R13, 0x1, -R0 ;  /* 0x000000010d0da824 */ /* 0x000fe200078e0a00 */
[----:B------:R-:W-:Y:S02]  /*a8e0*/  ISETP.GE.AND P2, PT, R11, RZ, PT ;  /* 0x000000ff0b00720c */ /* 0x000fe40003f46270 */
[----:B------:R-:W-:Y:S01]  /*a8f0*/  IABS R11, R17 ;  /* 0x00000011000b7213 */ /* 0x000fe20000000000 */
[----:B--2---:R1:W-:Y:S04]  /*a900*/  STL [R1+0x2754], R16 ;  /* 0x0027541001007387 */ /* 0x0043e80000100800 */
[----:B0-----:R-:W2:Y:S01]  /*a910*/  LDL.LU R17, [R1+0x13c] ;  /* 0x00013c0001117983 */ /* 0x001ea20000300800 */
[----:B------:R-:W-:Y:S01]  /*a920*/  ISETP.GT.U32.AND P6, PT, R0, R12, PT ;  /* 0x0000000c0000720c */ /* 0x000fe20003fc4070 */
[----:B------:R-:W-:-:S04]  /*a930*/  IMAD.HI.U32 R14, R3, R6, RZ ;  /* 0x00000006030e7227 */ /* 0x000fc800078e00ff */
[----:B------:R-:W-:-:S04]  /*a940*/  IMAD.MOV R14, RZ, RZ, -R14 ;  /* 0x000000ffff0e7224 */ /* 0x000fc800078e0a0e */
[----:B------:R-:W-:Y:S01]  /*a950*/  IMAD R6, R0, R14, R6 ;  /* 0x0000000e00067224 */ /* 0x000fe200078e0206 */
[----:B---3--:R-:W-:Y:S01]  /*a960*/  IABS R14, R15 ;  /* 0x0000000f000e7213 */ /* 0x008fe20000000000 */
[----:B------:R-:W-:Y:S02]  /*a970*/  IMAD.MOV.U32 R15, RZ, RZ, R9 ;  /* 0x000000ffff0f7224 */ /* 0x000fe400078e0009 */
[----:B------:R-:W-:Y:S02]  /*a980*/  @!P6 IMAD.IADD R12, R12, 0x1, -R0 ;  /* 0x000000010c0ce824 */ /* 0x000fe400078e0a00 */
[----:B-1----:R-:W-:Y:S02]  /*a990*/  IMAD.MOV.U32 R16, RZ, RZ, R13 ;  /* 0x000000ffff107224 */ /* 0x002fe400078e000d */
[----:B------:R-:W-:Y:S02]  /*a9a0*/  @!P4 IMAD.MOV R15, RZ, RZ, -R15 ;  /* 0x000000ffff0fc224 */ /* 0x000fe400078e0a0f */
[----:B------:R-:W-:-:S02]  /*a9b0*/  @!P0 IMAD.MOV R12, RZ, RZ, -R12 ;  /* 0x000000ffff0c8224 */ /* 0x000fc400078e0a0c */
[----:B------:R-:W-:Y:S01]  /*a9c0*/  @!P3 IMAD.MOV R16, RZ, RZ, -R16 ;  /* 0x000000ffff10b224 */ /* 0x000fe200078e0a10 */
[----:B------:R0:W-:Y:S04]  /*a9d0*/  STL [R1+0x804], R15 ;  /* 0x0008040f01007387 */ /* 0x0001e80000100800 */
[----:B------:R1:W-:Y:S04]  /*a9e0*/  STL [R1+0x800], R12 ;  /* 0x0008000c01007387 */ /* 0x0003e80000100800 */
[----:B------:R-:W3:Y:S04]  /*a9f0*/  LDL R13, [R1+0x148] ;  /* 0x00014800010d7983 */ /* 0x000ee80000100800 */
[----:B0-----:R-:W4:Y:S04]  /*aa00*/  LDL R15, [R1+0x150] ;  /* 0x00015000010f7983 */ /* 0x001f280000100800 */
[----:B-1----:R-:W4:Y:S04]  /*aa10*/  LDL R12, [R1+0x14c] ;  /* 0x00014c00010c7983 */ /* 0x002f280000100800 */
[----:B------:R0:W-:Y:S04]  /*aa20*/  STL [R1+0x7fc], R16 ;  /* 0x0007fc1001007387 */ /* 0x0001e80000100800 */
[----:B0-----:R-:W3:Y:S01]  /*aa30*/  LDL.LU R16, [R1+0x2754] ;  /* 0x0027540001107983 */ /* 0x001ee20000300800 */
[----:B--2---:R-:W-:-:S03]  /*aa40*/  ISETP.GE.AND P3, PT, R17, RZ, PT ;  /* 0x000000ff1100720c */ /* 0x004fc60003f66270 */
[----:B------:R-:W2:Y:S01]  /*aa50*/  LDL.LU R17, [R1+0x2750] ;  /* 0x0027500001117983 */ /* 0x000ea20000300800 */
[----:B------:R-:W-:-:S13]  /*aa60*/  ISETP.GT.U32.AND P6, PT, R0, R6, PT ;  /* 0x000000060000720c */ /* 0x000fda0003fc4070 */
[----:B------:R-:W-:-:S05]  /*aa70*/  @!P6 IMAD.IADD R6, R6, 0x1, -R0 ;  /* 0x000000010606e824 */ /* 0x000fca00078e0a00 */
[----:B------:R-:W-:-:S13]  /*aa80*/  ISETP.GT.U32.AND P0, PT, R0, R6, PT ;  /* 0x000000060000720c */ /* 0x000fda0003f04070 */
[----:B------:R-:W-:Y:S01]  /*aa90*/  @!P0 IMAD.IADD R6, R6, 0x1, -R0 ;  /* 0x0000000106068824 */ /* 0x000fe200078e0a00 */
[----:B--2---:R-:W-:Y:S02]  /*aaa0*/  ISETP.GE.AND P0, PT, R17, RZ, PT ;  /* 0x000000ff1100720c */ /* 0x004fe40003f06270 */
[----:B------:R-:W2:Y:S01]  /*aab0*/  LDL.LU R17, [R1+0x158] ;  /* 0x0001580001117983 */ /* 0x000ea20000300800 */
[----:B------:R-:W-:Y:S01]  /*aac0*/  ISETP.GT.U32.AND P4, PT, R0, R7, PT ;  /* 0x000000070000720c */ /* 0x000fe20003f84070 */
[----:B------:R-:W-:-:S04]  /*aad0*/  IMAD.HI.U32 R9, R3, R11, RZ ;  /* 0x0000000b03097227 */ /* 0x000fc800078e00ff */
[----:B------:R-:W-:-:S04]  /*aae0*/  IMAD.MOV R9, RZ, RZ, -R9 ;  /* 0x000000ffff097224 */ /* 0x000fc800078e0a09 */
[----:B------:R-:W-:Y:S01]  /*aaf0*/  IMAD R9, R0, R9, R11 ;  /* 0x0000000900097224 */ /* 0x000fe200078e020b */
[----:B---3--:R-:W-:-:S03]  /*ab00*/  IABS R11, R16 ;  /* 0x00000010000b7213 */ /* 0x008fc60000000000 */
[----:B------:R-:W-:Y:S02]  /*ab10*/  @!P4 IMAD.IADD R7, R7, 0x1, -R0 ;  /* 0x000000010707c824 */ /* 0x000fe400078e0a00 */
[----:B------:R-:W-:Y:S02]  /*ab20*/  @!P2 IMAD.MOV R6, RZ, RZ, -R6 ;  /* 0x000000ffff06a224 */ /* 0x000fe400078e0a06 */
[----:B------:R-:W-:Y:S01]  /*ab30*/  IMAD.HI.U32 R8, R3, R10, RZ ;  /* 0x0000000a03087227 */ /* 0x000fe200078e00ff */
[----:B------:R-:W-:-:S03]  /*ab40*/  IABS R4, R4 ;  /* 0x0000000400047213 */ /* 0x000fc60000000000 */
[----:B------:R-:W-:-:S04]  /*ab50*/  IMAD.MOV R8, RZ, RZ, -R8 ;  /* 0x000000ffff087224 */ /* 0x000fc800078e0a08 */
[----:B------:R-:W-:Y:S02]  /*ab60*/  IMAD R10, R0, R8, R10 ;  /* 0x00000008000a7224 */ /* 0x000fe400078e020a */
[----:B------:R-:W-:-:S03]  /*ab70*/  IMAD.HI.U32 R8, R3, R4, RZ ;  /* 0x0000000403087227 */ /* 0x000fc600078e00ff */
[----:B------:R-:W-:Y:S01]  /*ab80*/  ISETP.GT.U32.AND P6, PT, R0, R10, PT ;  /* 0x0000000a0000720c */ /* 0x000fe20003fc4070 */
[----:B------:R-:W-:-:S04]  /*ab90*/  IMAD.MOV R8, RZ, RZ, -R8 ;  /* 0x000000ffff087224 */ /* 0x000fc800078e0a08 */
[----:B------:R-:W-:Y:S01]  /*aba0*/  IMAD R4, R0, R8, R4 ;  /* 0x0000000800047224 */ /* 0x000fe200078e0204 */
[----:B--2---:R0:W-:Y:S04]  /*abb0*/  STL [R1+0x274c], R17 ;  /* 0x00274c1101007387 */ /* 0x0041e80000100800 */
[----:B0-----:R-:W2:Y:S04]  /*abc0*/  LDL.LU R17, [R1+0x144] ;  /* 0x0001440001117983 */ /* 0x001ea80000300800 */
[----:B------:R0:W-:Y:S02]  /*abd0*/  STL [R1+0x2748], R16 ;  /* 0x0027481001007387 */ /* 0x0001e40000100800 */
[----:B0-----:R-:W-:-:S04]  /*abe0*/  IMAD.MOV.U32 R16, RZ, RZ, R7 ;  /* 0x000000ffff107224 */ /* 0x001fc800078e0007 */
[----:B------:R-:W-:-:S05]  /*abf0*/  @!P5 IMAD.MOV R16, RZ, RZ, -R16 ;  /* 0x000000ffff10d224 */ /* 0x000fca00078e0a10 */
[----:B------:R0:W-:Y:S04]  /*ac00*/  STL [R1+0x7f4], R16 ;  /* 0x0007f41001007387 */ /* 0x0001e80000100800 */
[----:B------:R-:W-:Y:S04]  /*ac10*/  STL [R1+0x7f0], R6 ;  /* 0x0007f00601007387 */ /* 0x000fe80000100800 */
[----:B0-----:R-:W3:Y:S01]  /*ac20*/  LDL.LU R16, [R1+0x14c] ;  /* 0x00014c0001107983 */ /* 0x001ee20000300800 */
[----:B------:R-:W-:Y:S01]  /*ac30*/  ISETP.GT.U32.AND P4, PT, R0, R4, PT ;  /* 0x000000040000720c */ /* 0x000fe20003f84070 */
[----:B------:R-:W-:Y:S01]  /*ac40*/  @!P6 IMAD.IADD R10, R10, 0x1, -R0 ;  /* 0x000000010a0ae824 */ /* 0x000fe200078e0a00 */
[----:B------:R-:W-:-:S02]  /*ac50*/  ISETP.GT.U32.AND P6, PT, R0, R9, PT ;  /* 0x000000090000720c */ /* 0x000fc40003fc4070 */
[----:B------:R-:W-:Y:S01]  /*ac60*/  IABS R13, R13 ;  /* 0x0000000d000d7213 */ /* 0x000fe20000000000 */
[----:B------:R-:W-:-:S08]  /*ac70*/  IMAD.HI.U32 R8, R3, R14, RZ ;  /* 0x0000000e03087227 */ /* 0x000fd000078e00ff */
[--C-:B------:R-:W-:Y:S02]  /*ac80*/  @!P4 IMAD.IADD R4, R4, 0x1, -R0.reuse ;  /* 0x000000010404c824 */ /* 0x100fe400078e0a00 */
[----:B------:R-:W-:Y:S01]  /*ac90*/  @!P6 IMAD.IADD R9, R9, 0x1, -R0 ;  /* 0x000000010909e824 */ /* 0x000fe200078e0a00 */
[C---:B------:R-:W-:Y:S01]  /*aca0*/  ISETP.GT.U32.AND P4, PT, R0.reuse, R10, PT ;  /* 0x0000000a0000720c */ /* 0x040fe20003f84070 */
[----:B------:R-:W-:Y:S01]  /*acb0*/  IMAD.HI.U32 R7, R3, R13, RZ ;  /* 0x0000000d03077227 */ /* 0x000fe200078e00ff */
[----:B------:R-:W-:-:S03]  /*acc0*/  ISETP.GT.U32.AND P6, PT, R0, R4, PT ;  /* 0x000000040000720c */ /* 0x000fc60003fc4070 */
[----:B------:R-:W-:Y:S02]  /*acd0*/  IMAD.MOV R8, RZ, RZ, -R8 ;  /* 0x000000ffff087224 */ /* 0x000fe400078e0a08 */
[----:B------:R-:W-:Y:S02]  /*ace0*/  IMAD.MOV R7, RZ, RZ, -R7 ;  /* 0x000000ffff077224 */ /* 0x000fe400078e0a07 */
[C---:B------:R-:W-:Y:S01]  /*acf0*/  IMAD R14, R0.reuse, R8, R14 ;  /* 0x00000008000e7224 */ /* 0x040fe200078e020e */
[----:B----4-:R-:W-:Y:S01]  /*ad00*/  IABS R8, R12 ;  /* 0x0000000c00087213 */ /* 0x010fe20000000000 */
[----:B------:R-:W-:Y:S01]  /*ad10*/  IMAD R7, R0, R7, R13 ;  /* 0x0000000700077224 */ /* 0x000fe200078e020d */
[----:B------:R-:W-:Y:S01]  /*ad20*/  IABS R12, R15 ;  /* 0x0000000f000c7213 */ /* 0x000fe20000000000 */
[--C-:B------:R-:W-:Y:S02]  /*ad30*/  @!P4 IMAD.IADD R10, R10, 0x1, -R0.reuse ;  /* 0x000000010a0ac824 */ /* 0x100fe400078e0a00 */
[----:B------:R-:W-:Y:S01]  /*ad40*/  @!P6 IMAD.IADD R4, R4, 0x1, -R0 ;  /* 0x000000010404e824 */ /* 0x000fe200078e0a00 */
[----:B------:R-:W-:Y:S01]  /*ad50*/  ISETP.GT.U32.AND P6, PT, R0, R7, PT ;  /* 0x000000070000720c */ /* 0x000fe20003fc4070 */
[----:B------:R-:W-:-:S04]  /*ad60*/  IMAD.HI.U32 R15, R3, R8, RZ ;  /* 0x00000008030f7227 */ /* 0x000fc800078e00ff */
[----:B------:R-:W-:-:S04]  /*ad70*/  IMAD.MOV R15, RZ, RZ, -R15 ;  /* 0x000000ffff0f7224 */ /* 0x000fc800078e0a0f */
[----:B------:R-:W-:Y:S02]  /*ad80*/  IMAD R8, R0, R15, R8 ;  /* 0x0000000f00087224 */ /* 0x000fe400078e0208 */
[----:B------:R-:W4:Y:S02]  /*ad90*/  LDL.LU R15, [R1+0x160] ;  /* 0x00016000010f7983 */ /* 0x000f240000300800 */
[----:B------:R-:W-:Y:S01]  /*ada0*/  @!P6 IMAD.IADD R7, R7, 0x1, -R0 ;  /* 0x000000010707e824 */ /* 0x000fe200078e0a00 */
[----:B--2---:R-:W-:Y:S01]  /*adb0*/  ISETP.GE.AND P4, PT, R17, RZ, PT ;  /* 0x000000ff1100720c */ /* 0x004fe20003f86270 */
[----:B------:R-:W-:Y:S02]  /*adc0*/  IMAD.MOV.U32 R17, RZ, RZ, R10 ;  /* 0x000000ffff117224 */ /* 0x000fe400078e000a */
[----:B------:R-:W2:Y:S02]  /*add0*/  LDL.LU R10, [R1+0x148] ;  /* 0x00014800010a7983 */ /* 0x000ea40000300800 */
[----:B------:R-:W-:-:S05]  /*ade0*/  @!P1 IMAD.MOV R17, RZ, RZ, -R17 ;  /* 0x000000ffff119224 */ /* 0x000fca00078e0a11 */
[----:B------:R0:W-:Y:S04]  /*adf0*/  STL [R1+0x7e8], R17 ;  /* 0x0007e81101007387 */ /* 0x0001e80000100800 */
[----:B0-----:R-:W4:Y:S01]  /*ae00*/  LDL.LU R17, [R1+0x274c] ;  /* 0x00274c0001117983 */ /* 0x001f220000300800 */
[----:B---3--:R-:W-:-:S03]  /*ae10*/  ISETP.GE.AND P6, PT, R16, RZ, PT ;  /* 0x000000ff1000720c */ /* 0x008fc60003fc6270 */
[----:B------:R-:W3:Y:S01]  /*ae20*/  LDL.LU R16, [R1+0x2748] ;  /* 0x0027480001107983 */ /* 0x000ee20000300800 */
[C---:B------:R-:W-:Y:S02]  /*ae30*/  ISETP.GT.U32.AND P5, PT, R0.reuse, R9, PT ;  /* 0x000000090000720c */ /* 0x040fe40003fa4070 */
[----:B------:R-:W-:Y:S01]  /*ae40*/  ISETP.GT.U32.AND P2, PT, R0, R14, PT ;  /* 0x0000000e0000720c */ /* 0x000fe20003f44070 */
[----:B------:R-:W-:-:S10]  /*ae50*/  IMAD.HI.U32 R6, R3, R12, RZ ;  /* 0x0000000c03067227 */ /* 0x000fd400078e00ff */
[--C-:B------:R-:W-:Y:S01]  /*ae60*/  @!P5 IMAD.IADD R9, R9, 0x1, -R0.reuse ;  /* 0x000000010909d824 */ /* 0x100fe200078e0a00 */
[----:B------:R-:W-:Y:S01]  /*ae70*/  ISETP.GT.U32.AND P5, PT, R0, R8, PT ;  /* 0x000000080000720c */ /* 0x000fe20003fa4070 */
[----:B------:R-:W-:Y:S02]  /*ae80*/  @!P2 IMAD.IADD R14, R14, 0x1, -R0 ;  /* 0x000000010e0ea824 */ /* 0x000fe400078e0a00 */
[----:B------:R-:W-:-:S03]  /*ae90*/  IMAD.MOV R6, RZ, RZ, -R6 ;  /* 0x000000ffff067224 */ /* 0x000fc600078e0a06 */
[----:B------:R-:W-:Y:S01]  /*aea0*/  ISETP.GT.U32.AND P2, PT, R0, R14, PT ;  /* 0x0000000e0000720c */ /* 0x000fe20003f44070 */
[----:B------:R-:W-:-:S04]  /*aeb0*/  IMAD.HI.U32 R13, R3, R11, RZ ;  /* 0x0000000b030d7227 */ /* 0x000fc800078e00ff */
[----:B------:R-:W-:Y:S02]  /*aec0*/  IMAD R6, R0, R6, R12 ;  /* 0x0000000600067224 */ /* 0x000fe400078e020c */
[----:B------:R-:W-:Y:S02]  /*aed0*/  IMAD.MOV.U32 R12, RZ, RZ, R4 ;  /* 0x000000ffff0c7224 */ /* 0x000fe400078e0004 */
[----:B------:R-:W-:Y:S02]  /*aee0*/  @!P5 IMAD.IADD R8, R8, 0x1, -R0 ;  /* 0x000000010808d824 */ /* 0x000fe400078e0a00 */
[----:B------:R-:W-:Y:S02]  /*aef0*/  IMAD.MOV R13, RZ, RZ, -R13 ;  /* 0x000000ffff0d7224 */ /* 0x000fe400078e0a0d */
[----:B------:R-:W-:Y:S01]  /*af00*/  @!P3 IMAD.MOV R12, RZ, RZ, -R12 ;  /* 0x000000ffff0cb224 */ /* 0x000fe200078e0a0c */
[----:B------:R-:W-:Y:S01]  /*af10*/  ISETP.GT.U32.AND P5, PT, R0, R8, PT ;  /* 0x000000080000720c */ /* 0x000fe20003fa4070 */
[----:B------:R-:W-:-:S02]  /*af20*/  @!P2 IMAD.IADD R14, R14, 0x1, -R0 ;  /* 0x000000010e0ea824 */ /* 0x000fc400078e0a00 */
[----:B------:R-:W-:Y:S02]  /*af30*/  IMAD R11, R0, R13, R11 ;  /* 0x0000000d000b7224 */ /* 0x000fe400078e020b */
[----:B------:R-:W4:Y:S04]  /*af40*/  LDL.LU R13, [R1+0x150] ;  /* 0x00015000010d7983 */ /* 0x000f280000300800 */
[----:B------:R0:W-:Y:S01]  /*af50*/  STL [R1+0x7e4], R12 ;  /* 0x0007e40c01007387 */ /* 0x0001e20000100800 */
[----:B------:R-:W-:Y:S02]  /*af60*/  @!P0 IMAD.MOV R9, RZ, RZ, -R9 ;  /* 0x000000ffff098224 */ /* 0x000fe400078e0a09 */
[----:B0-----:R-:W-:Y:S02]  /*af70*/  IMAD.MOV.U32 R12, RZ, RZ, R14 ;  /* 0x000000ffff0c7224 */ /* 0x001fe400078e000e */
[----:B------:R-:W4:Y:S02]  /*af80*/  LDL.LU R14, [R1+0x168] ;  /* 0x00016800010e7983 */ /* 0x000f240000300800 */
[----:B------:R-:W-:-:S02]  /*af90*/  @!P4 IMAD.MOV R12, RZ, RZ, -R12 ;  /* 0x000000ffff0cc224 */ /* 0x000fc400078e0a0c */
[----:B------:R-:W-:Y:S01]  /*afa0*/  STL [R1+0x7e0], R9 ;  /* 0x0007e00901007387 */ /* 0x000fe20000100800 */
[----:B------:R-:W-:-:S03]  /*afb0*/  @!P5 IMAD.IADD R8, R8, 0x1, -R0 ;  /* 0x000000010808d824 */ /* 0x000fc600078e0a00 */
[----:B------:R-:W-:Y:S01]  /*afc0*/  STL [R1+0x7dc], R12 ;  /* 0x0007dc0c01007387 */ /* 0x000fe20000100800 */
[----:B---3--:R-:W-:-:S03]  /*afd0*/  ISETP.GE.AND P5, PT, R16, RZ, PT ;  /* 0x000000ff1000720c */ /* 0x008fc60003fa6270 */
[----:B------:R-:W3:Y:S01]  /*afe0*/  LDL.LU R16, [R1+0x16c] ;  /* 0x00016c0001107983 */ /* 0x000ee20000300800 */
[----:B--2---:R-:W-:Y:S02]  /*aff0*/  ISETP.GE.AND P1, PT, R10, RZ, PT ;  /* 0x000000ff0a00720c */ /* 0x004fe40003f26270 */
[----:B----4-:R-:W-:Y:S02]  /*b000*/  IABS R10, R17 ;  /* 0x00000011000a7213 */ /* 0x010fe40000000000 */
[----:B------:R-:W-:-:S03]  /*b010*/  ISETP.GT.U32.AND P3, PT, R0, R7, PT ;  /* 0x000000070000720c */ /* 0x000fc60003f64070 */
[----:B------:R-:W-:-:S04]  /*b020*/  IMAD.HI.U32 R4, R3, R10, RZ ;  /* 0x0000000a03047227 */ /* 0x000fc800078e00ff */
[----:B------:R-:W-:Y:S01]  /*b030*/  IMAD.MOV R4, RZ, RZ, -R4 ;  /* 0x000000ffff047224 */ /* 0x000fe200078e0a04 */
[----:B------:R-:W-:-:S03]  /*b040*/  ISETP.GT.U32.AND P4, PT, R0, R11, PT ;  /* 0x0000000b0000720c */ /* 0x000fc60003f84070 */
[C---:B------:R-:W-:Y:S01]  /*b050*/  IMAD R4, R0.reuse, R4, R10 ;  /* 0x0000000400047224 */ /* 0x040fe200078e020a */
[----:B------:R-:W-:Y:S01]  /*b060*/  ISETP.GT.U32.AND P2, PT, R0, R6, PT ;  /* 0x000000060000720c */ /* 0x000fe20003f44070 */
[----:B------:R-:W-:-:S03]  /*b070*/  @!P3 IMAD.IADD R7, R7, 0x1, -R0 ;  /* 0x000000010707b824 */ /* 0x000fc600078e0a00 */
[----:B------:R-:W-:Y:S01]  /*b080*/  ISETP.GT.U32.AND P3, PT, R0, R4, PT ;  /* 0x000000040000720c */ /* 0x000fe20003f64070 */
[----:B---3--:R0:W-:Y:S04]  /*b090*/  STL [R1+0x2744], R16 ;  /* 0x0027441001007387 */ /* 0x0081e80000100800 */
[----:B0-----:R-:W2:Y:S01]  /*b0a0*/  LDL.LU R16, [R1+0x164] ;  /* 0x0001640001107983 */ /* 0x001ea20000300800 */
[----:B------:R-:W-:-:S03]  /*b0b0*/  @!P4 IMAD.IADD R11, R11, 0x1, -R0 ;  /* 0x000000010b0bc824 */ /* 0x000fc600078e0a00 */
[----:B------:R-:W-:-:S04]  /*b0c0*/  @!P2 IMAD.IADD R6, R6, 0x1, -R0 ;  /* 0x000000010606a824 */ /* 0x000fc800078e0a00 */
[----:B------:R-:W-:Y:S01]  /*b0d0*/  @!P3 IMAD.IADD R4, R4, 0x1, -R0 ;  /* 0x000000010404b824 */ /* 0x000fe200078e0a00 */
[C---:B------:R-:W-:Y:S01]  /*b0e0*/  ISETP.GT.U32.AND P3, PT, R0.reuse, R11, PT ;  /* 0x0000000b0000720c */ /* 0x040fe20003f64070 */
[----:B------:R-:W-:Y:S01]  /*b0f0*/  @!P1 IMAD.MOV R7, RZ, RZ, -R7 ;  /* 0x000000ffff079224 */ /* 0x000fe200078e0a07 */
[----:B------:R-:W-:Y:S02]  /*b100*/  IABS R9, R15 ;  /* 0x0000000f00097213 */ /* 0x000fe40000000000 */
[----:B------:R-:W-:Y:S02]  /*b110*/  ISETP.GT.U32.AND P4, PT, R0, R6, PT ;  /* 0x000000060000720c */ /* 0x000fe40003f84070 */
[----:B------:R-:W-:Y:S02]  /*b120*/  ISETP.GE.AND P2, PT, R17, RZ, PT ;  /* 0x000000ff1100720c */ /* 0x000fe40003f46270 */
[----:B------:R-:W3:Y:S01]  /*b130*/  LDL.LU R17, [R1+0x174] ;  /* 0x0001740001117983 */ /* 0x000ee20000300800 */
[----:B------:R-:W-:Y:S01]  /*b140*/  ISETP.GE.AND P0, PT, R13, RZ, PT ;  /* 0x000000ff0d00720c */ /* 0x000fe20003f06270 */
[----:B------:R-:W-:-:S02]  /*b150*/  IMAD.HI.U32 R13, R3, R9, RZ ;  /* 0x00000009030d7227 */ /* 0x000fc400078e00ff */
[----:B------:R0:W-:Y:S02]  /*b160*/  STL [R1+0x7d4], R7 ;  /* 0x0007d40701007387 */ /* 0x0001e40000100800 */
[----:B------:R-:W-:Y:S02]  /*b170*/  IMAD.MOV R13, RZ, RZ, -R13 ;  /* 0x000000ffff0d7224 */ /* 0x000fe400078e0a0d */
[----:B0-----:R-:W-:-:S04]  /*b180*/  IMAD.MOV.U32 R7, RZ, RZ, R8 ;  /* 0x000000ffff077224 */ /* 0x001fc800078e0008 */
[----:B------:R-:W-:Y:S01]  /*b190*/  @!P6 IMAD.MOV R7, RZ, RZ, -R7 ;  /* 0x000000ffff07e224 */ /* 0x000fe200078e0a07 */
[----:B------:R-:W-:Y:S01]  /*b1a0*/  ISETP.GE.AND P6, PT, R15, RZ, PT ;  /* 0x000000ff0f00720c */ /* 0x000fe20003fc6270 */
[--C-:B------:R-:W-:Y:S01]  /*b1b0*/  @!P3 IMAD.IADD R11, R11, 0x1, -R0.reuse ;  /* 0x000000010b0bb824 */ /* 0x100fe200078e0a00 */
[----:B------:R-:W4:Y:S01]  /*b1c0*/  LDL R15, [R1+0x178] ;  /* 0x00017800010f7983 */ /* 0x000f220000100800 */
[----:B------:R-:W-:Y:S02]  /*b1d0*/  IMAD R9, R0, R13, R9 ;  /* 0x0000000d00097224 */ /* 0x000fe400078e0209 */
[----:B------:R-:W-:Y:S01]  /*b1e0*/  @!P4 IMAD.IADD R6, R6, 0x1, -R0 ;  /* 0x000000010606c824 */ /* 0x000fe200078e0a00 */
[----:B------:R-:W-:Y:S04]  /*b1f0*/  STL [R1+0x7d0], R7 ;  /* 0x0007d00701007387 */ /* 0x000fe80000100800 */
[----:B------:R-:W3:Y:S01]  /*b200*/  LDL R13, [R1+0x170] ;  /* 0x00017000010d7983 */ /* 0x000ee20000100800 */
[----:B--2---:R-:W-:-:S02]  /*b210*/  IABS R10, R16 ;  /* 0x00000010000a7213 */ /* 0x004fc40000000000 */
[----:B------:R-:W-:Y:S02]  /*b220*/  ISETP.GE.AND P4, PT, R16, RZ, PT ;  /* 0x000000ff1000720c */ /* 0x000fe40003f86270 */
[----:B------:R-:W2:Y:S04]  /*b230*/  LDL.LU R16, [R1+0x2744] ;  /* 0x0027440001107983 */ /* 0x000ea80000300800 */
[----:B------:R0:W-:Y:S02]  /*b240*/  STL [R1+0x2740], R11 ;  /* 0x0027400b01007387 */ /* 0x0001e40000100800 */
[----:B0-----:R-:W-:-:S04]  /*b250*/  IMAD.MOV.U32 R11, RZ, RZ, R6 ;  /* 0x000000ffff0b7224 */ /* 0x001fc800078e0006 */
[----:B------:R-:W-:-:S05]  /*b260*/  @!P0 IMAD.MOV R11, RZ, RZ, -R11 ;  /* 0x000000ffff0b8224 */ /* 0x000fca00078e0a0b */
[----:B------:R0:W-:Y:S04]  /*b270*/  STL [R1+0x7c4], R11 ;  /* 0x0007c40b01007387 */ /* 0x0001e80000100800 */
[----:B0-----:R-:W2:Y:S01]  /*b280*/  LDL.LU R11, [R1+0x2740] ;  /* 0x00274000010b7983 */ /* 0x001ea20000300800 */
[----:B------:R-:W-:Y:S02]  /*b290*/  ISETP.GT.U32.AND P1, PT, R0, R4, PT ;  /* 0x000000040000720c */ /* 0x000fe40003f24070 */
[----:B------:R-:W-:-:S05]  /*b2a0*/  IABS R12, R14 ;  /* 0x0000000e000c7213 */ /* 0x000fca0000000000 */
[----:B------:R-:W-:Y:S01]  /*b2b0*/  IMAD.HI.U32 R8, R3, R12, RZ ;  /* 0x0000000c03087227 */ /* 0x000fe200078e00ff */
[----:B---3--:R-:W-:-:S03]  /*b2c0*/  IABS R13, R13 ;  /* 0x0000000d000d7213 */ /* 0x008fc60000000000 */
[----:B------:R-:W-:Y:S02]  /*b2d0*/  IMAD.MOV R8, RZ, RZ, -R8 ;  /* 0x000000ffff087224 */ /* 0x000fe400078e0a08 */
[----:B------:R-:W-:Y:S01]  /*b2e0*/  @!P1 IMAD.IADD R4, R4, 0x1, -R0 ;  /* 0x0000000104049824 */ /* 0x000fe200078e0a00 */
[----:B------:R-:W-:Y:S01]  /*b2f0*/  ISETP.GE.AND P1, PT, R14, RZ, PT ;  /* 0x000000ff0e00720c */ /* 0x000fe20003f26270 */
[----:B------:R-:W-:Y:S01]  /*b300*/  IMAD R12, R0, R8, R12 ;  /* 0x00000008000c7224 */ /* 0x000fe200078e020c */
[----:B----4-:R-:W-:Y:S01]  /*b310*/  IABS R8, R15 ;  /* 0x0000000f00087213 */ /* 0x010fe20000000000 */
[----:B------:R-:W-:-:S04]  /*b320*/  IMAD.HI.U32 R15, R3, R13, RZ ;  /* 0x0000000d030f7227 */ /* 0x000fc800078e00ff */
[----:B------:R-:W-:Y:S02]  /*b330*/  @!P2 IMAD.MOV R4, RZ, RZ, -R4 ;  /* 0x000000ffff04a224 */ /* 0x000fe400078e0a04 */
[----:B------:R-:W-:-:S04]  /*b340*/  IMAD.MOV R15, RZ, RZ, -R15 ;  /* 0x000000ffff0f7224 */ /* 0x000fc800078e0a0f */
[----:B------:R-:W-:Y:S01]  /*b350*/  IMAD R13, R0, R15, R13 ;  /* 0x0000000f000d7224 */ /* 0x000fe200078e020d */
[----:B--2---:R-:W-:-:S05]  /*b360*/  IABS R14, R16 ;  /* 0x00000010000e7213 */ /* 0x004fca0000000000 */
[----:B------:R-:W-:-:S04]  /*b370*/  IMAD.HI.U32 R6, R3, R14, RZ ;  /* 0x0000000e03067227 */ /* 0x000fc800078e00ff */
[----:B------:R-:W-:-:S04]  /*b380*/  IMAD.MOV R6, RZ, RZ, -R6 ;  /* 0x000000ffff067224 */ /* 0x000fc800078e0a06 */
[----:B------:R-:W-:Y:S02]  /*b390*/  IMAD R6, R0, R6, R14 ;  /* 0x0000000600067224 */ /* 0x000fe400078e020e */
[----:B------:R-:W-:-:S05]  /*b3a0*/  @!P5 IMAD.MOV R11, RZ, RZ, -R11 ;  /* 0x000000ffff0bd224 */ /* 0x000fca00078e0a0b */
[----:B------:R-:W-:Y:S04]  /*b3b0*/  STL [R1+0x7c0], R11 ;  /* 0x0007c00b01007387 */ /* 0x000fe80000100800 */
[----:B------:R0:W-:Y:S04]  /*b3c0*/  STL [R1+0x7bc], R4 ;  /* 0x0007bc0401007387 */ /* 0x0001e80000100800 */
[----:B------:R-:W2:Y:S04]  /*b3d0*/  LDL.LU R14, [R1+0x180] ;  /* 0x00018000010e7983 */ /* 0x000ea80000300800 */
[----:B------:R-:W3:Y:S01]  /*b3e0*/  LDL R15, [R1+0x17c] ;  /* 0x00017c00010f7983 */ /* 0x000ee20000100800 */
[----:B------:R-:W-:Y:S01]  /*b3f0*/  ISETP.GT.U32.AND P3, PT, R0, R9, PT ;  /* 0x000000090000720c */ /* 0x000fe20003f64070 */
[----:B------:R-:W-:-:S12]  /*b400*/  IMAD.HI.U32 R7, R3, R10, RZ ;  /* 0x0000000a03077227 */ /* 0x000fd800078e00ff */
[----:B------:R-:W-:-:S05]  /*b410*/  @!P3 IMAD.IADD R9, R9, 0x1, -R0 ;  /* 0x000000010909b824 */ /* 0x000fca00078e0a00 */
[----:B------:R-:W-:Y:S01]  /*b420*/  ISETP.GT.U32.AND P3, PT, R0, R9, PT ;  /* 0x000000090000720c */ /* 0x000fe20003f64070 */
[----:B------:R-:W-:-:S04]  /*b430*/  IMAD.MOV R7, RZ, RZ, -R7 ;  /* 0x000000ffff077224 */ /* 0x000fc800078e0a07 */
[----:B------:R-:W-:Y:S01]  /*b440*/  IMAD R10, R0, R7, R10 ;  /* 0x00000007000a7224 */ /* 0x000fe200078e020a */
[----:B------:R-:W-:Y:S02]  /*b450*/  IABS R7, R17 ;  /* 0x0000001100077213 */ /* 0x000fe40000000000 */
[----:B------:R-:W-:-:S05]  /*b460*/  ISETP.GE.AND P2, PT, R16, RZ, PT ;  /* 0x000000ff1000720c */ /* 0x000fca0003f46270 */
[----:B------:R-:W-:Y:S01]  /*b470*/  @!P3 IMAD.IADD R9, R9, 0x1, -R0 ;  /* 0x000000010909b824 */ /* 0x000fe200078e0a00 */
[----:B------:R-:W-:Y:S01]  /*b480*/  ISETP.GT.U32.AND P0, PT, R0, R10, PT ;  /* 0x0000000a0000720c */ /* 0x000fe20003f04070 */
[----:B0-----:R-:W-:-:S04]  /*b490*/  IMAD.HI.U32 R4, R3, R7, RZ ;  /* 0x0000000703047227 */ /* 0x001fc800078e00ff */
[----:B------:R-:W-:Y:S02]  /*b4a0*/  IMAD.MOV.U32 R16, RZ, RZ, R9 ;  /* 0x000000ffff107224 */ /* 0x000fe400078e0009 */
[----:B------:R-:W-:Y:S01]  /*b4b0*/  IMAD.MOV R4, RZ, RZ, -R4 ;  /* 0x000000ffff047224 */ /* 0x000fe200078e0a04 */
[----:B------:R-:W4:Y:S01]  /*b4c0*/  LDL.LU R9, [R1+0x170] ;  /* 0x0001700001097983 */ /* 0x000f220000300800 */
[----:B------:R-:W-:Y:S01]  /*b4d0*/  @!P6 IMAD.MOV R16, RZ, RZ, -R16 ;  /* 0x000000ffff10e224 */ /* 0x000fe200078e0a10 */
[C---:B------:R-:W-:Y:S01]  /*b4e0*/  ISETP.GT.U32.AND P3, PT, R0.reuse, R6, PT ;  /* 0x000000060000720c */ /* 0x040fe20003f64070 */
[----:B------:R-:W-:-:S03]  /*b4f0*/  IMAD R4, R0, R4, R7 ;  /* 0x0000000400047224 */ /* 0x000fc600078e0207 */
[----:B------:R0:W-:Y:S01]  /*b500*/  STL [R1+0x7b8], R16 ;  /* 0x0007b81001007387 */ /* 0x0001e20000100800 */
[----:B------:R-:W-:-:S03]  /*b510*/  @!P0 IMAD.IADD R10, R10, 0x1, -R0 ;  /* 0x000000010a0a8824 */ /* 0x000fc600078e0a00 */
[----:B0-----:R-:W2:Y:S02]  /*b520*/  LDL.LU R16, [R1+0x184] ;  /* 0x0001840001107983 */ /* 0x001ea40000300800 */
[----:B------:R-:W-:-:S03]  /*b530*/  ISETP.GT.U32.AND P0, PT, R0, R10, PT ;  /* 0x0000000a0000720c */ /* 0x000fc60003f04070 */
[----:B------:R-:W-:-:S05]  /*b540*/  @!P3 IMAD.IADD R6, R6, 0x1, -R0 ;  /* 0x000000010606b824 */ /* 0x000fca00078e0a00 */
[----:B------:R-:W-:-:S05]  /*b550*/  ISETP.GT.U32.AND P3, PT, R0, R6, PT ;  /* 0x000000060000720c */ /* 0x000fca0003f64070 */
[----:B------:R-:W-:-:S04]  /*b560*/  @!P0 IMAD.IADD R10, R10, 0x1, -R0 ;  /* 0x000000010a0a8824 */ /* 0x000fc800078e0a00 */
[----:B------:R-:W-:-:S04]  /*b570*/  @!P4 IMAD.MOV R10, RZ, RZ, -R10 ;  /* 0x000000ffff0ac224 */ /* 0x000fc800078e0a0a */
[----:B------:R-:W-:Y:S01]  /*b580*/  @!P3 IMAD.IADD R6, R6, 0x1, -R0 ;  /* 0x000000010606b824 */ /* 0x000fe200078e0a00 */
[----:B------:R-:W-:Y:S02]  /*b590*/  ISETP.GE.AND P3, PT, R17, RZ, PT ;  /* 0x000000ff1100720c */ /* 0x000fe40003f66270 */
[----:B---3--:R-:W-:Y:S02]  /*b5a0*/  IABS R7, R15 ;  /* 0x0000000f00077213 */ /* 0x008fe40000000000 */
[----:B------:R-:W3:Y:S04]  /*b5b0*/  LDL.LU R15, [R1+0x178] ;  /* 0x00017800010f7983 */ /* 0x000ee80000300800 */
[----:B------:R0:W-:Y:S04]  /*b5c0*/  STL [R1+0x7a8], R10 ;  /* 0x0007a80a01007387 */ /* 0x0001e80000100800 */
[----:B------:R-:W3:Y:S01]  /*b5d0*/  LDL.LU R17, [R1+0x188] ;  /* 0x0001880001117983 */ /* 0x000ee20000300800 */
[----:B------:R-:W-:-:S02]  /*b5e0*/  ISETP.GT.U32.AND P5, PT, R0, R12, PT ;  /* 0x0000000c0000720c */ /* 0x000fc40003fa4070 */
[----:B------:R-:W-:Y:S01]  /*b5f0*/  ISETP.GT.U32.AND P6, PT, R0, R13, PT ;  /* 0x0000000d0000720c */ /* 0x000fe20003fc4070 */
[----:B------:R-:W-:-:S10]  /*b600*/  IMAD.HI.U32 R11, R3, R8, RZ ;  /* 0x00000008030b7227 */ /* 0x000fd400078e00ff */
[----:B------:R-:W-:-:S05]  /*b610*/  @!P5 IMAD.IADD R12, R12, 0x1, -R0 ;  /* 0x000000010c0cd824 */ /* 0x000fca00078e0a00 */
[C---:B------:R-:W-:Y:S01]  /*b620*/  ISETP.GT.U32.AND P5, PT, R0.reuse, R12, PT ;  /* 0x0000000c0000720c */ /* 0x040fe20003fa4070 */
[----:B------:R-:W-:Y:S01]  /*b630*/  IMAD.MOV R11, RZ, RZ, -R11 ;  /* 0x000000ffff0b7224 */ /* 0x000fe200078e0a0b */
[C---:B------:R-:W-:Y:S01]  /*b640*/  ISETP.GT.U32.AND P0, PT, R0.reuse, R4, PT ;  /* 0x000000040000720c */ /* 0x040fe20003f04070 */
[----:B------:R-:W-:Y:S02]  /*b650*/  @!P6 IMAD.IADD R13, R13, 0x1, -R0 ;  /* 0x000000010d0de824 */ /* 0x000fe400078e0a00 */
[C---:B------:R-:W-:Y:S02]  /*b660*/  IMAD R8, R0.reuse, R11, R8 ;  /* 0x0000000b00087224 */ /* 0x040fe400078e0208 */
[----:B0-----:R-:W-:Y:S01]  /*b670*/  IMAD.HI.U32 R10, R3, R7, RZ ;  /* 0x00000007030a7227 */ /* 0x001fe200078e00ff */
[----:B------:R-:W-:-:S05]  /*b680*/  ISETP.GT.U32.AND P4, PT, R0, R13, PT ;  /* 0x0000000d0000720c */ /* 0x000fca0003f84070 */
[----:B------:R-:W-:Y:S01]  /*b690*/  @!P5 IMAD.IADD R12, R12, 0x1, -R0 ;  /* 0x000000010c0cd824 */ /* 0x000fe200078e0a00 */
[----:B------:R-:W-:Y:S01]  /*b6a0*/  ISETP.GT.U32.AND P5, PT, R0, R8, PT ;  /* 0x000000080000720c */ /* 0x000fe20003fa4070 */
[----:B----4-:R-:W-:Y:S01]  /*b6b0*/  IMAD.MOV.U32 R11, RZ, RZ, R9 ;  /* 0x000000ffff0b7224 */ /* 0x010fe200078e0009 */
[----:B--2---:R-:W-:Y:S01]  /*b6c0*/  IABS R9, R14 ;  /* 0x0000000e00097213 */ /* 0x004fe20000000000 */
[----:B------:R-:W-:Y:S02]  /*b6d0*/  IMAD.MOV R10, RZ, RZ, -R10 ;  /* 0x000000ffff0a7224 */ /* 0x000fe400078e0a0a */
[----:B------:R-:W-:Y:S01]  /*b6e0*/  @!P0 IMAD.IADD R4, R4, 0x1, -R0 ;  /* 0x0000000104048824 */ /* 0x000fe200078e0a00 */
[----:B------:R-:W-:Y:S01]  /*b6f0*/  ISETP.GE.AND P6, PT, R11, RZ, PT ;  /* 0x000000ff0b00720c */ /* 0x000fe20003fc6270 */
[----:B------:R-:W-:-:S04]  /*b700*/  IMAD.HI.U32 R11, R3, R9, RZ ;  /* 0x00000009030b7227 */ /* 0x000fc800078e00ff */
[----:B------:R-:W-:Y:S02]  /*b710*/  IMAD R7, R0, R10, R7 ;  /* 0x0000000a00077224 */ /* 0x000fe400078e0207 */
[----:B------:R-:W-:Y:S02]  /*b720*/  IMAD.MOV.U32 R10, RZ, RZ, R6 ;  /* 0x000000ffff0a7224 */ /* 0x000fe400078e0006 */
[----:B------:R-:W-:Y:S02]  /*b730*/  IMAD.MOV R11, RZ, RZ, -R11 ;  /* 0x000000ffff0b7224 */ /* 0x000fe400078e0a0b */
[--C-:B------:R-:W-:Y:S02]  /*b740*/  @!P5 IMAD.IADD R8, R8, 0x1, -R0.reuse ;  /* 0x000000010808d824 */ /* 0x100fe400078e0a00 */
[----:B------:R-:W-:Y:S02]  /*b750*/  @!P4 IMAD.IADD R13, R13, 0x1, -R0 ;  /* 0x000000010d0dc824 */ /* 0x000fe400078e0a00 */
[----:B------:R-:W-:-:S02]  /*b760*/  @!P2 IMAD.MOV R10, RZ, RZ, -R10 ;  /* 0x000000ffff0aa224 */ /* 0x000fc400078e0a0a */
[C---:B------:R-:W-:Y:S01]  /*b770*/  IMAD R9, R0.reuse, R11, R9 ;  /* 0x0000000b00097224 */ /* 0x040fe200078e0209 */
[C---:B------:R-:W-:Y:S01]  /*b780*/  ISETP.GT.U32.AND P5, PT, R0.reuse, R8, PT ;  /* 0x000000080000720c */ /* 0x040fe20003fa4070 */
[----:B------:R-:W-:Y:S01]  /*b790*/  IMAD.MOV.U32 R11, RZ, RZ, R13 ;  /* 0x000000ffff0b7224 */ /* 0x000fe200078e000d */
[----:B------:R-:W-:-:S03]  /*b7a0*/  ISETP.GT.U32.AND P4, PT, R0, R7, PT ;  /* 0x000000070000720c */ /* 0x000fc60003f84070 */
[----:B------:R-:W-:Y:S01]  /*b7b0*/  @!P6 IMAD.MOV R11, RZ, RZ, -R11 ;  /* 0x000000ffff0be224 */ /* 0x000fe200078e0a0b */
[----:B------:R-:W-:-:S07]  /*b7c0*/  IABS R6, R16 ;  /* 0x0000001000067213 */ /* 0x000fce0000000000 */
[--C-:B------:R-:W-:Y:S01]  /*b7d0*/  @!P5 IMAD.IADD R8, R8, 0x1, -R0.reuse ;  /* 0x000000010808d824 */ /* 0x100fe200078e0a00 */
[----:B------:R-:W-:Y:S01]  /*b7e0*/  ISETP.GE.AND P5, PT, R16, RZ, PT ;  /* 0x000000ff1000720c */ /* 0x000fe20003fa6270 */
[----:B------:R-:W-:Y:S01]  /*b7f0*/  @!P4 IMAD.IADD R7, R7, 0x1, -R0 ;  /* 0x000000010707c824 */ /* 0x000fe200078e0a00 */
[----:B---3--:R-:W-:Y:S01]  /*b800*/  ISETP.GE.AND P0, PT, R15, RZ, PT ;  /* 0x000000ff0f00720c */ /* 0x008fe20003f06270 */
[----:B------:R-:W-:Y:S02]  /*b810*/  IMAD.MOV.U32 R15, RZ, RZ, R12 ;  /* 0x000000ffff0f7224 */ /* 0x000fe400078e000c */
[----:B------:R-:W2:Y:S02]  /*b820*/  LDL.LU R12, [R1+0x17c] ;  /* 0x00017c00010c7983 */ /* 0x000ea40000300800 */
[----:B------:R-:W-:Y:S01]  /*b830*/  @!P1 IMAD.MOV R15, RZ, RZ, -R15 ;  /* 0x000000ffff0f9224 */ /* 0x000fe200078e0a0f */
[----:B------:R-:W-:-:S04]  /*b840*/  ISETP.GT.U32.AND P1, PT, R0, R4, PT ;  /* 0x000000040000720c */ /* 0x000fc80003f24070 */
[----:B------:R0:W-:Y:S04]  /*b850*/  STL [R1+0x7a0], R15 ;  /* 0x0007a00f01007387 */ /* 0x0001e80000100800 */
[----:B------:R1:W-:Y:S04]  /*b860*/  STL [R1+0x79c], R10 ;  /* 0x00079c0a01007387 */ /* 0x0003e80000100800 */
[----:B0-----:R-:W3:Y:S01]  /*b870*/  LDL.LU R15, [R1+0x1c8] ;  /* 0x0001c800010f7983 */ /* 0x001ee20000300800 */
[----:B------:R-:W-:Y:S01]  /*b880*/  @!P1 IMAD.IADD R4, R4, 0x1, -R0 ;  /* 0x0000000104049824 */ /* 0x000fe200078e0a00 */
[----:B------:R-:W-:-:S02]  /*b890*/  ISETP.GE.AND P1, PT, R14, RZ, PT ;  /* 0x000000ff0e00720c */ /* 0x000fc40003f26270 */
[----:B------:R0:W-:Y:S04]  /*b8a0*/  STL [R1+0x798], R11 ;  /* 0x0007980b01007387 */ /* 0x0001e80000100800 */
[----:B------:R-:W4:Y:S01]  /*b8b0*/  LDL R14, [R1+0x18c] ;  /* 0x00018c00010e7983 */ /* 0x000f220000100800 */
[----:B-1----:R-:W-:-:S03]  /*b8c0*/  IABS R10, R17 ;  /* 0x00000011000a7213 */ /* 0x002fc60000000000 */
[----:B------:R-:W4:Y:S01]  /*b8d0*/  LDL R16, [R1+0x190] ;  /* 0x0001900001107983 */ /* 0x000f220000100800 */
[----:B------:R-:W-:-:S03]  /*b8e0*/  ISETP.GE.AND P4, PT, R17, RZ, PT ;  /* 0x000000ff1100720c */ /* 0x000fc60003f86270 */
[----:B------:R-:W4:Y:S01]  /*b8f0*/  LDL R17, [R1+0x194] ;  /* 0x0001940001117983 */ /* 0x000f220000100800 */
[----:B------:R-:W-:Y:S01]  /*b900*/  ISETP.GT.U32.AND P6, PT, R0, R9, PT ;  /* 0x000000090000720c */ /* 0x000fe20003fc4070 */
[----:B0-----:R-:W-:-:S04]  /*b910*/  IMAD.HI.U32 R11, R3, R6, RZ ;  /* 0x00000006030b7227 */ /* 0x001fc800078e00ff */
[----:B------:R-:W-:Y:S02]  /*b920*/  @!P3 IMAD.MOV R4, RZ, RZ, -R4 ;  /* 0x000000ffff04b224 */ /* 0x000fe400078e0a04 */
[----:B------:R-:W-:-:S06]  /*b930*/  IMAD.MOV R11, RZ, RZ, -R11 ;  /* 0x000000ffff0b7224 */ /* 0x000fcc00078e0a0b */
[----:B------:R-:W-:Y:S01]  /*b940*/  @!P6 IMAD.IADD R9, R9, 0x1, -R0 ;  /* 0x000000010909e824 */ /* 0x000fe200078e0a00 */
[----:B------:R-:W-:Y:S01]  /*b950*/  ISETP.GT.U32.AND P6, PT, R0, R7, PT ;  /* 0x000000070000720c */ /* 0x000fe20003fc4070 */
[----:B------:R0:W-:Y:S01]  /*b960*/  STL [R1+0x490], R4 ;  /* 0x0004900401007387 */ /* 0x0001e20000100800 */
[----:B------:R-:W-:-:S04]  /*b970*/  IMAD.HI.U32 R13, R3, R10, RZ ;  /* 0x0000000a030d7227 */ /* 0x000fc800078e00ff */
[----:B0-----:R-:W-:-:S07]  /*b980*/  IMAD R4, R0, R11, R6 ;  /* 0x0000000b00047224 */ /* 0x001fce00078e0206 */
[----:B------:R-:W-:Y:S01]  /*b990*/  @!P6 IMAD.IADD R7, R7, 0x1, -R0 ;  /* 0x000000010707e824 */ /* 0x000fe200078e0a00 */
[C---:B------:R-:W-:Y:S01]  /*b9a0*/  ISETP.GT.U32.AND P6, PT, R0.reuse, R4, PT ;  /* 0x000000040000720c */ /* 0x040fe20003fc4070 */
[----:B------:R-:W-:Y:S01]  /*b9b0*/  @!P0 IMAD.MOV R8, RZ, RZ, -R8 ;  /* 0x000000ffff088224 */ /* 0x000fe200078e0a08 */
[----:B------:R-:W-:Y:S01]  /*b9c0*/  ISETP.GT.U32.AND P3, PT, R0, R9, PT ;  /* 0x000000090000720c */ /* 0x000fe20003f64070 */
[----:B------:R-:W-:-:S03]  /*b9d0*/  IMAD.MOV R13, RZ, RZ, -R13 ;  /* 0x000000ffff0d7224 */ /* 0x000fc600078e0a0d */
[----:B------:R-:W-:Y:S01]  /*b9e0*/  STL [R1+0x498], R8 ;  /* 0x0004980801007387 */ /* 0x000fe20000100800 */
[----:B------:R-:W-:-:S03]  /*b9f0*/  IMAD R6, R0, R13, R10 ;  /* 0x0000000d00067224 */ /* 0x000fc600078e020a */
[----:B------:R0:W-:Y:S03]  /*ba00*/  STL [R1+0x273c], R20 ;  /* 0x00273c1401007387 */ /* 0x0001e60000100800 */
[--C-:B------:R-:W-:Y:S02]  /*ba10*/  @!P6 IMAD.IADD R4, R4, 0x1, -R0.reuse ;  /* 0x000000010404e824 */ /* 0x100fe400078e0a00 */
[----:B0-----:R-:W-:Y:S01]  /*ba20*/  IMAD.MOV.U32 R20, RZ, RZ, R7 ;  /* 0x000000ffff147224 */ /* 0x001fe200078e0007 */
[----:B------:R-:W-:Y:S01]  /*ba30*/  IABS R13, R19 ;  /* 0x00000013000d7213 */ /* 0x000fe20000000000 */
[----:B------:R-:W-:Y:S01]  /*ba40*/  @!P3 IMAD.IADD R9, R9, 0x1, -R0 ;  /* 0x000000010909b824 */ /* 0x000fe200078e0a00 */
[----:B------:R-:W4:Y:S03]  /*ba50*/  LDL.LU R7, [R1+0x18c] ;  /* 0x00018c0001077983 */ /* 0x000f260000300800 */
[----:B------:R-:W-:Y:S01]  /*ba60*/  @!P1 IMAD.MOV R9, RZ, RZ, -R9 ;  /* 0x000000ffff099224 */ /* 0x000fe200078e0a09 */
[----:B--2---:R-:W-:-:S02]  /*ba70*/  ISETP.GE.AND P2, PT, R12, RZ, PT ;  /* 0x000000ff0c00720c */ /* 0x004fc40003f46270 */
[----:B---3--:R-:W-:-:S05]  /*ba80*/  IABS R12, R15 ;  /* 0x0000000f000c7213 */ /* 0x008fca0000000000 */
[----:B------:R-:W-:Y:S01]  /*ba90*/  IMAD.MOV.U32 R8, RZ, RZ, R12 ;  /* 0x000000ffff087224 */ /* 0x000fe200078e000c */
[----:B----4-:R-:W-:-:S03]  /*baa0*/  IABS R10, R14 ;  /* 0x0000000e000a7213 */ /* 0x010fc60000000000 */
[----:B------:R-:W-:Y:S01]  /*bab0*/  IMAD.HI.U32 R14, R3, R8, RZ ;  /* 0x00000008030e7227 */ /* 0x000fe200078e00ff */
[----:B------:R-:W-:-:S03]  /*bac0*/  IABS R11, R16 ;  /* 0x00000010000b7213 */ /* 0x000fc60000000000 */
[----:B------:R-:W-:Y:S02]  /*bad0*/  IMAD.MOV R14, RZ, RZ, -R14 ;  /* 0x000000ffff0e7224 */ /* 0x000fe400078e0a0e */
[----:B------:R-:W-:Y:S01]  /*bae0*/  @!P2 IMAD.MOV R20, RZ, RZ, -R20 ;  /* 0x000000ffff14a224 */ /* 0x000fe200078e0a14 */
[C---:B------:R-:W-:Y:S01]  /*baf0*/  ISETP.GT.U32.AND P2, PT, R0.reuse, R4, PT ;  /* 0x000000040000720c */ /* 0x040fe20003f44070 */
[----:B------:R-:W-:Y:S01]  /*bb00*/  IMAD R8, R0, R14, R8 ;  /* 0x0000000e00087224 */ /* 0x000fe200078e0208 */
[----:B------:R-:W-:Y:S01]  /*bb10*/  ISETP.GE.AND P0, PT, R15, RZ, PT ;  /* 0x000000ff0f00720c */ /* 0x000fe20003f06270 */
[----:B------:R-:W-:Y:S01]  /*bb20*/  IMAD.HI.U32 R14, R3, R10, RZ ;  /* 0x0000000a030e7227 */ /* 0x000fe200078e00ff */
[----:B------:R-:W-:-:S03]  /*bb30*/  IABS R12, R17 ;  /* 0x00000011000c7213 */ /* 0x000fc60000000000 */
[C---:B------:R-:W-:Y:S01]  /*bb40*/  IMAD.HI.U32 R15, R3.reuse, R11, RZ ;  /* 0x0000000b030f7227 */ /* 0x040fe200078e00ff */
[----:B------:R0:W-:Y:S03]  /*bb50*/  STL [R1+0x4ac], R20 ;  /* 0x0004ac1401007387 */ /* 0x0001e60000100800 */
[----:B------:R-:W-:-:S04]  /*bb60*/  IMAD.HI.U32 R17, R3, R13, RZ ;  /* 0x0000000d03117227 */ /* 0x000fc800078e00ff */
[----:B------:R-:W-:Y:S02]  /*bb70*/  IMAD.MOV R14, RZ, RZ, -R14 ;  /* 0x000000ffff0e7224 */ /* 0x000fe400078e0a0e */
[----:B------:R-:W-:Y:S01]  /*bb80*/  IMAD.HI.U32 R16, R3, R12, RZ ;  /* 0x0000000c03107227 */ /* 0x000fe200078e00ff */
[----:B0-----:R-:W2:Y:S03]  /*bb90*/  LDL.LU R20, [R1+0x273c] ;  /* 0x00273c0001147983 */ /* 0x001ea60000300800 */
[----:B------:R-:W-:Y:S01]  /*bba0*/  IMAD.MOV R15, RZ, RZ, -R15 ;  /* 0x000000ffff0f7224 */ /* 0x000fe200078e0a0f */
[----:B------:R0:W-:Y:S01]  /*bbb0*/  STL [R1+0x4b4], R9 ;  /* 0x0004b40901007387 */ /* 0x0001e20000100800 */
[----:B------:R-:W-:Y:S02]  /*bbc0*/  IMAD.MOV R17, RZ, RZ, -R17 ;  /* 0x000000ffff117224 */ /* 0x000fe400078e0a11 */
[----:B------:R-:W-:-:S02]  /*bbd0*/  IMAD.MOV R16, RZ, RZ, -R16 ;  /* 0x000000ffff107224 */ /* 0x000fc400078e0a10 */
[----:B------:R-:W-:Y:S02]  /*bbe0*/  IMAD R10, R0, R14, R10 ;  /* 0x0000000e000a7224 */ /* 0x000fe400078e020a */
[----:B------:R-:W-:Y:S02]  /*bbf0*/  @!P2 IMAD.IADD R4, R4, 0x1, -R0 ;  /* 0x000000010404a824 */ /* 0x000fe400078e0a00 */
[----:B0-----:R-:W-:Y:S02]  /*bc00*/  IMAD.MOV.U32 R9, RZ, RZ, R19 ;  /* 0x000000ffff097224 */ /* 0x001fe400078e0013 */
[----:B------:R-:W3:Y:S01]  /*bc10*/  LDL.LU R19, [R1+0x1a4] ;  /* 0x0001a40001137983 */ /* 0x000ee20000300800 */
[----:B------:R-:W-:-:S03]  /*bc20*/  IMAD R11, R0, R15, R11 ;  /* 0x0000000f000b7224 */ /* 0x000fc600078e020b */
[----:B------:R-:W4:Y:S01]  /*bc30*/  LDL.LU R14, [R1+0x194] ;  /* 0x00019400010e7983 */ /* 0x000f220000300800 */
[----:B------:R-:W-:-:S03]  /*bc40*/  IMAD R12, R0, R16, R12 ;  /* 0x00000010000c7224 */ /* 0x000fc600078e020c */
[----:B------:R-:W2:Y:S01]  /*bc50*/  LDL.LU R15, [R1+0x19c] ;  /* 0x00019c00010f7983 */ /* 0x000ea20000300800 */
[C---:B------:R-:W-:Y:S02]  /*bc60*/  IMAD R13, R0.reuse, R17, R13 ;  /* 0x00000011000d7224 */ /* 0x040fe400078e020d */
[----:B------:R-:W-:Y:S01]  /*bc70*/  IMAD.MOV.U32 R16, RZ, RZ, R4 ;  /* 0x000000ffff107224 */ /* 0x000fe200078e0004 */
[----:B------:R-:W3:Y:S04]  /*bc80*/  LDL.LU R17, [R1+0x1a0] ;  /* 0x0001a00001117983 */ /* 0x000ee80000300800 */
[----:B------:R-:W3:Y:S01]  /*bc90*/  LDL.LU R4, [R1+0x190] ;  /* 0x0001900001047983 */ /* 0x000ee20000300800 */
[C---:B------:R-:W-:Y:S02]  /*bca0*/  ISETP.GT.U32.AND P3, PT, R0.reuse, R6, PT ;  /* 0x000000060000720c */ /* 0x040fe40003f64070 */
[----:B------:R-:W-:-:S11]  /*bcb0*/  ISETP.GT.U32.AND P6, PT, R0, R8, PT ;  /* 0x000000080000720c */ /* 0x000fd60003fc4070 */
[----:B------:R-:W-:-:S05]  /*bcc0*/  @!P3 IMAD.IADD R6, R6, 0x1, -R0 ;  /* 0x000000010606b824 */ /* 0x000fca00078e0a00 */
[----:B------:R-:W-:Y:S01]  /*bcd0*/  ISETP.GT.U32.AND P3, PT, R0, R6, PT ;  /* 0x000000060000720c */ /* 0x000fe20003f64070 */
[----:B------:R-:W-:Y:S01]  /*bce0*/  @!P6 IMAD.IADD R8, R8, 0x1, -R0 ;  /* 0x000000010808e824 */ /* 0x000fe200078e0a00 */
[----:B------:R-:W-:Y:S01]  /*bcf0*/  ISETP.GT.U32.AND P2, PT, R0, R10, PT ;  /* 0x0000000a0000720c */ /* 0x000fe20003f44070 */
[----:B------:R-:W-:-:S03]  /*bd00*/  @!P5 IMAD.MOV R16, RZ, RZ, -R16 ;  /* 0x000000ffff10d224 */ /* 0x000fc600078e0a10 */
[----:B------:R-:W-:Y:S02]  /*bd10*/  ISETP.GT.U32.AND P6, PT, R0, R8, PT ;  /* 0x000000080000720c */ /* 0x000fe40003fc4070 */
[----:B------:R-:W-:-:S05]  /*bd20*/  ISETP.GE.AND P1, PT, R7, RZ, PT ;  /* 0x000000ff0700720c */ /* 0x000fca0003f26270 */
[----:B------:R-:W-:Y:S01]  /*bd30*/  @!P3 IMAD.IADD R6, R6, 0x1, -R0 ;  /* 0x000000010606b824 */ /* 0x000fe200078e0a00 */
[----:B------:R0:W-:Y:S03]  /*bd40*/  STL [R1+0x4b8], R16 ;  /* 0x0004b81001007387 */ /* 0x0001e60000100800 */
[----:B------:R-:W-:Y:S02]  /*bd50*/  @!P4 IMAD.MOV R6, RZ, RZ, -R6 ;  /* 0x000000ffff06c224 */ /* 0x000fe400078e0a06 */
[--C-:B------:R-:W-:Y:S01]  /*bd60*/  @!P2 IMAD.IADD R10, R10, 0x1, -R0.reuse ;  /* 0x000000010a0aa824 */ /* 0x100fe200078e0a00 */
[----:B0-----:R-:W3:Y:S01]  /*bd70*/  LDL.LU R16, [R1+0x1ac] ;  /* 0x0001ac0001107983 */ /* 0x001ee20000300800 */
[----:B------:R-:W-:-:S03]  /*bd80*/  @!P6 IMAD.IADD R8, R8, 0x1, -R0 ;  /* 0x000000010808e824 */ /* 0x000fc600078e0a00 */
[----:B------:R3:W-:Y:S01]  /*bd90*/  STL [R1+0x4c0], R6 ;  /* 0x0004c00601007387 */ /* 0x0007e20000100800 */
[----:B--2---:R-:W-:Y:S02]  /*bda0*/  IABS R7, R15 ;  /* 0x0000000f00077213 */ /* 0x004fe40000000000 */
[----:B----4-:R-:W-:Y:S02]  /*bdb0*/  ISETP.GE.AND P2, PT, R14, RZ, PT ;  /* 0x000000ff0e00720c */ /* 0x010fe40003f46270 */
[----:B---3--:R-:W-:Y:S02]  /*bdc0*/  IABS R6, R17 ;  /* 0x0000001100067213 */ /* 0x008fe40000000000 */
[----:B------:R-:W-:Y:S01]  /*bdd0*/  ISETP.GE.AND P4, PT, R4, RZ, PT ;  /* 0x000000ff0400720c */ /* 0x000fe20003f86270 */
[----:B------:R-:W-:-:S04]  /*bde0*/  IMAD.HI.U32 R4, R3, R7, RZ ;  /* 0x0000000703047227 */ /* 0x000fc800078e00ff */
[----:B------:R-:W-:Y:S02]  /*bdf0*/  IMAD.MOV.U32 R14, RZ, RZ, R9 ;  /* 0x000000ffff0e7224 */ /* 0x000fe400078e0009 */
[----:B------:R-:W-:Y:S02]  /*be00*/  IMAD.MOV R9, RZ, RZ, -R4 ;  /* 0x000000ffff097224 */ /* 0x000fe400078e0a04 */
[----:B------:R-:W-:Y:S02]  /*be10*/  IMAD.MOV.U32 R4, RZ, RZ, R6 ;  /* 0x000000ffff047224 */ /* 0x000fe400078e0006 */
[----:B------:R-:W-:-:S04]  /*be20*/  IMAD.MOV.U32 R6, RZ, RZ, R8 ;  /* 0x000000ffff067224 */ /* 0x000fc800078e0008 */
[----:B------:R-:W-:-:S05]  /*be30*/  @!P0 IMAD.MOV R6, RZ, RZ, -R6 ;  /* 0x000000ffff068224 */ /* 0x000fca00078e0a06 */
[----:B------:R0:W-:Y:S04]  /*be40*/  STL [R1+0x4c8], R6 ;  /* 0x0004c80601007387 */ /* 0x0001e80000100800 */
[----:B------:R1:W-:Y:S01]  /*be50*/  STL [R1+0x2738], R19 ;  /* 0x0027381301007387 */ /* 0x0003e20000100800 */
[----:B0-----:R-:W-:-:S03]  /*be60*/  IABS R6, R19 ;  /* 0x0000001300067213 */ /* 0x001fc60000000000 */
[----:B-1----:R-:W2:Y:S01]  /*be70*/  LDL.LU R19, [R1+0x1a8] ;  /* 0x0001a80001137983 */ /* 0x002ea20000300800 */
[C---:B------:R-:W-:Y:S02]  /*be80*/  ISETP.GT.U32.AND P3, PT, R0.reuse, R11, PT ;  /* 0x0000000b0000720c */ /* 0x040fe40003f64070 */
[----:B------:R-:W-:-:S11]  /*be90*/  ISETP.GT.U32.AND P5, PT, R0, R12, PT ;  /* 0x0000000c0000720c */ /* 0x000fd60003fa4070 */
[--C-:B------:R-:W-:Y:S02]  /*bea0*/  @!P3 IMAD.IADD R11, R11, 0x1, -R0.reuse ;  /* 0x000000010b0bb824 */ /* 0x100fe400078e0a00 */
[----:B------:R-:W-:-:S03]  /*beb0*/  @!P5 IMAD.IADD R12, R12, 0x1, -R0 ;  /* 0x000000010c0cd824 */ /* 0x000fc600078e0a00 */
[C---:B------:R-:W-:Y:S01]  /*bec0*/  ISETP.GT.U32.AND P5, PT, R0.reuse, R11, PT ;  /* 0x0000000b0000720c */ /* 0x040fe20003fa4070 */
[C---:B------:R-:W-:Y:S01]  /*bed0*/  IMAD R7, R0.reuse, R9, R7 ;  /* 0x0000000900077224 */ /* 0x040fe200078e0207 */
[----:B------:R-:W-:-:S11]  /*bee0*/  ISETP.GT.U32.AND P3, PT, R0, R10, PT ;  /* 0x0000000a0000720c */ /* 0x000fd60003f64070 */
[--C-:B------:R-:W-:Y:S01]  /*bef0*/  @!P5 IMAD.IADD R11, R11, 0x1, -R0.reuse ;  /* 0x000000010b0bd824 */ /* 0x100fe200078e0a00 */
[----:B------:R-:W-:Y:S01]  /*bf00*/  ISETP.GT.U32.AND P5, PT, R0, R7, PT ;  /* 0x000000070000720c */ /* 0x000fe20003fa4070 */
[----:B------:R-:W-:Y:S01]  /*bf10*/  @!P3 IMAD.IADD R10, R10, 0x1, -R0 ;  /* 0x000000010a0ab824 */ /* 0x000fe200078e0a00 */
[----:B------:R-:W-:-:S11]  /*bf20*/  ISETP.GE.AND P3, PT, R14, RZ, PT ;  /* 0x000000ff0e00720c */ /* 0x000fd60003f66270 */
[----:B------:R-:W-:Y:S01]  /*bf30*/  @!P5 IMAD.IADD R7, R7, 0x1, -R0 ;  /* 0x000000010707d824 */ /* 0x000fe200078e0a00 */
[----:B------:R-:W-:Y:S01]  /*bf40*/  ISETP.GE.AND P5, PT, R17, RZ, PT ;  /* 0x000000ff1100720c */ /* 0x000fe20003fa6270 */
[----:B------:R-:W-:Y:S01]  /*bf50*/  IMAD.MOV.U32 R17, RZ, RZ, R10 ;  /* 0x000000ffff117224 */ /* 0x000fe200078e000a */
[----:B--2---:R-:W-:Y:S01]  /*bf60*/  IABS R14, R19 ;  /* 0x00000013000e7213 */ /* 0x004fe20000000000 */
[----:B------:R-:W-:Y:S02]  /*bf70*/  IMAD.MOV.U32 R10, RZ, RZ, R19 ;  /* 0x000000ffff0a7224 */ /* 0x000fe400078e0013 */
[----:B------:R-:W2:Y:S01]  /*bf80*/  LDL.LU R19, [R1+0x2738] ;  /* 0x0027380001137983 */ /* 0x000ea20000300800 */
[----:B------:R-:W-:Y:S01]  /*bf90*/  ISETP.GT.U32.AND P6, PT, R0, R13, PT ;  /* 0x0000000d0000720c */ /* 0x000fe20003fc4070 */
[----:B------:R-:W-:-:S12]  /*bfa0*/  @!P1 IMAD.MOV R17, RZ, RZ, -R17 ;  /* 0x000000ffff119224 */ /* 0x000fd800078e0a11 */
[--C-:B------:R-:W-:Y:S01]  /*bfb0*/  @!P6 IMAD.IADD R13, R13, 0x1, -R0.reuse ;  /* 0x000000010d0de824 */ /* 0x100fe200078e0a00 */
[----:B------:R-:W-:Y:S01]  /*bfc0*/  ISETP.GT.U32.AND P6, PT, R0, R12, PT ;  /* 0x0000000c0000720c */ /* 0x000fe20003fc4070 */
[----:B------:R-:W-:Y:S01]  /*bfd0*/  @!P4 IMAD.MOV R11, RZ, RZ, -R11 ;  /* 0x000000ffff0bc224 */ /* 0x000fe200078e0a0b */
[----:B------:R0:W-:Y:S04]  /*bfe0*/  STL [R1+0x4d0], R17 ;  /* 0x0004d01101007387 */ /* 0x0001e80000100800 */
[----:B0-----:R-:W3:Y:S07]  /*bff0*/  LDL.LU R17, [R1+0x1e8] ;  /* 0x0001e80001117983 */ /* 0x001eee0000300800 */
[----:B------:R-:W-:Y:S01]  /*c000*/  @!P6 IMAD.IADD R12, R12, 0x1, -R0 ;  /* 0x000000010c0ce824 */ /* 0x000fe200078e0a00 */
[----:B------:R0:W-:Y:S03]  /*c010*/  STL [R1+0x4dc], R11 ;  /* 0x0004dc0b01007387 */ /* 0x0001e60000100800 */
[----:B------:R-:W-:-:S02]  /*c020*/  @!P2 IMAD.MOV R12, RZ, RZ, -R12 ;  /* 0x000000ffff0ca224 */ /* 0x000fc400078e0a0c */
[----:B------:R-:W-:-:S04]  /*c030*/  IMAD.HI.U32 R8, R3, R4, RZ ;  /* 0x0000000403087227 */ /* 0x000fc800078e00ff */
[----:B------:R-:W-:-:S04]  /*c040*/  IMAD.MOV R8, RZ, RZ, -R8 ;  /* 0x000000ffff087224 */ /* 0x000fc800078e0a08 */
[C---:B------:R-:W-:Y:S01]  /*c050*/  IMAD R4, R0.reuse, R8, R4 ;  /* 0x0000000800047224 */ /* 0x040fe200078e0204 */
[----:B--2---:R-:W-:Y:S02]  /*c060*/  ISETP.GE.AND P2, PT, R19, RZ, PT ;  /* 0x000000ff1300720c */ /* 0x004fe40003f46270 */
[----:B------:R-:W2:Y:S02]  /*c070*/  LDL.LU R19, [R1+0x1ec] ;  /* 0x0001ec0001137983 */ /* 0x000ea40000300800 */
[C---:B------:R-:W-:Y:S02]  /*c080*/  ISETP.GT.U32.AND P6, PT, R0.reuse, R4, PT ;  /* 0x000000040000720c */ /* 0x040fe40003fc4070 */
[C---:B------:R-:W-:Y:S02]  /*c090*/  ISETP.GT.U32.AND P0, PT, R0.reuse, R13, PT ;  /* 0x0000000d0000720c */ /* 0x040fe40003f04070 */
[----:B------:R-:W-:-:S09]  /*c0a0*/  ISETP.GT.U32.AND P1, PT, R0, R7, PT ;  /* 0x000000070000720c */ /* 0x000fd20003f24070 */
[----:B------:R-:W-:-:S05]  /*c0b0*/  @!P6 IMAD.IADD R4, R4, 0x1, -R0 ;  /* 0x000000010404e824 */ /* 0x000fca00078e0a00 */
[----:B------:R-:W-:Y:S01]  /*c0c0*/  ISETP.GT.U32.AND P6, PT, R0, R4, PT ;  /* 0x000000040000720c */ /* 0x000fe20003fc4070 */
[--C-:B------:R-:W-:Y:S01]  /*c0d0*/  @!P0 IMAD.IADD R13, R13, 0x1, -R0.reuse ;  /* 0x000000010d0d8824 */ /* 0x100fe200078e0a00 */
[----:B------:R-:W-:Y:S01]  /*c0e0*/  ISETP.GE.AND P0, PT, R15, RZ, PT ;  /* 0x000000ff0f00720c */ /* 0x000fe20003f06270 */
[----:B------:R-:W-:Y:S02]  /*c0f0*/  @!P1 IMAD.IADD R7, R7, 0x1, -R0 ;  /* 0x0000000107079824 */ /* 0x000fe400078e0a00 */
[----:B------:R-:W-:Y:S01]  /*c100*/  @!P3 IMAD.MOV R13, RZ, RZ, -R13 ;  /* 0x000000ffff0db224 */ /* 0x000fe200078e0a0d */
[----:B------:R-:W-:-:S07]  /*c110*/  ISETP.GE.AND P3, PT, R10, RZ, PT ;  /* 0x000000ff0a00720c */ /* 0x000fce0003f66270 */
[----:B------:R-:W-:-:S04]  /*c120*/  @!P6 IMAD.IADD R4, R4, 0x1, -R0 ;  /* 0x000000010404e824 */ /* 0x000fc800078e0a00 */
[----:B------:R-:W-:Y:S02]  /*c130*/  IMAD.MOV.U32 R10, RZ, RZ, R4 ;  /* 0x000000ffff0a7224 */ /* 0x000fe400078e0004 */
[----:B------:R-:W-:Y:S01]  /*c140*/  @!P0 IMAD.MOV R7, RZ, RZ, -R7 ;  /* 0x000000ffff078224 */ /* 0x000fe200078e0a07 */
[----:B------:R-:W-:Y:S01]  /*c150*/  STL [R1+0x4e0], R12 ;  /* 0x0004e00c01007387 */ /* 0x000fe20000100800 */
[----:B------:R-:W-:Y:S01]  /*c160*/  @!P5 IMAD.MOV R10, RZ, RZ, -R10 ;  /* 0x000000ffff0ad224 */ /* 0x000fe200078e0a0a */
[----:B------:R-:W-:Y:S02]  /*c170*/  IABS R8, R16 ;  /* 0x0000001000087213 */ /* 0x000fe40000000000 */
[----:B------:R-:W-:Y:S01]  /*c180*/  STL [R1+0x4f0], R13 ;  /* 0x0004f00d01007387 */ /* 0x000fe20000100800 */
[----:B------:R-:W-:-:S03]  /*c190*/  ISETP.GE.AND P1, PT, R16, RZ, PT ;  /* 0x000000ff1000720c */ /* 0x000fc60003f26270 */
[----:B------:R-:W4:Y:S04]  /*c1a0*/  LDL R16, [R1+0x1b4] ;  /* 0x0001b40001107983 */ /* 0x000f280000100800 */
[----:B------:R-:W-:Y:S04]  /*c1b0*/  STL [R1+0x500], R7 ;  /* 0x0005000701007387 */ /* 0x000fe80000100800 */
[----:B------:R-:W-:Y:S01]  /*c1c0*/  STL [R1+0x504], R10 ;  /* 0x0005040a01007387 */ /* 0x000fe20000100800 */
[----:B--2---:R-:W-:Y:S02]  /*c1d0*/  ISETP.GE.AND P5, PT, R19, RZ, PT ;  /* 0x000000ff1300720c */ /* 0x004fe40003fa6270 */
[----:B0-----:R-:W-:-:S02]  /*c1e0*/  IABS R11, R19 ;  /* 0x00000013000b7213 */ /* 0x001fc40000000000 */
[----:B------:R-:W2:Y:S01]  /*c1f0*/  LDL.LU R19, [R1+0x1cc] ;  /* 0x0001cc0001137983 */ /* 0x000ea20000300800 */
[----:B------:R-:W-:-:S04]  /*c200*/  IMAD.HI.U32 R9, R3, R6, RZ ;  /* 0x0000000603097227 */ /* 0x000fc800078e00ff */
[----:B------:R-:W-:-:S04]  /*c210*/  IMAD.MOV R9, RZ, RZ, -R9 ;  /* 0x000000ffff097224 */ /* 0x000fc800078e0a09 */
[----:B------:R-:W-:-:S05]  /*c220*/  IMAD R6, R0, R9, R6 ;  /* 0x0000000900067224 */ /* 0x000fca00078e0206 */
[----:B------:R-:W-:Y:S01]  /*c230*/  ISETP.GT.U32.AND P4, PT, R0, R6, PT ;  /* 0x000000060000720c */ /* 0x000fe20003f84070 */
[----:B------:R-:W-:-:S12]  /*c240*/  IMAD.HI.U32 R9, R3, R8, RZ ;  /* 0x0000000803097227 */ /* 0x000fd800078e00ff */
[----:B------:R-:W-:Y:S01]  /*c250*/  @!P4 IMAD.IADD R6, R6, 0x1, -R0 ;  /* 0x000000010606c824 */ /* 0x000fe200078e0a00 */
[----:B--2---:R0:W-:Y:S04]  /*c260*/  STL [R1+0x2734], R19 ;  /* 0x0027341301007387 */ /* 0x0041e80000100800 */
[----:B0-----:R-:W2:Y:S01]  /*c270*/  LDL.LU R19, [R1+0x1b0] ;  /* 0x0001b00001137983 */ /* 0x001ea20000300800 */
[----:B------:R-:W-:Y:S01]  /*c280*/  ISETP.GT.U32.AND P4, PT, R0, R6, PT ;  /* 0x000000060000720c */ /* 0x000fe20003f84070 */
[----:B------:R-:W-:-:S04]  /*c290*/  IMAD.MOV R9, RZ, RZ, -R9 ;  /* 0x000000ffff097224 */ /* 0x000fc800078e0a09 */
[----:B------:R-:W-:-:S08]  /*c2a0*/  IMAD R8, R0, R9, R8 ;  /* 0x0000000900087224 */ /* 0x000fd000078e0208 */
[----:B------:R-:W-:Y:S01]  /*c2b0*/  @!P4 IMAD.IADD R6, R6, 0x1, -R0 ;  /* 0x000000010606c824 */ /* 0x000fe200078e0a00 */
[----:B------:R-:W-:Y:S01]  /*c2c0*/  ISETP.GT.U32.AND P4, PT, R0, R8, PT ;  /* 0x000000080000720c */ /* 0x000fe20003f84070 */
[----:B------:R-:W-:Y:S01]  /*c2d0*/  IMAD.HI.U32 R13, R3, R11, RZ ;  /* 0x0000000b030d7227 */ /* 0x000fe200078e00ff */
[----:B---3--:R-:W-:-:S03]  /*c2e0*/  ISETP.GE.AND P0, PT, R17, RZ, PT ;  /* 0x000000ff1100720c */ /* 0x008fc60003f06270 */
[----:B------:R-:W-:Y:S01]  /*c2f0*/  IMAD.MOV R13, RZ, RZ, -R13 ;  /* 0x000000ffff0d7224 */ /* 0x000fe200078e0a0d */
[----:B------:R-:W-:Y:S02]  /*c300*/  IABS R9, R17 ;  /* 0x0000001100097213 */ /* 0x000fe40000000000 */
[----:B------:R-:W3:Y:S01]  /*c310*/  LDL R17, [R1+0x1c4] ;  /* 0x0001c40001117983 */ /* 0x000ee20000100800 */
[----:B------:R-:W-:-:S04]  /*c320*/  IMAD R11, R0, R13, R11 ;  /* 0x0000000d000b7224 */ /* 0x000fc800078e020b */
[----:B------:R-:W-:Y:S02]  /*c330*/  @!P4 IMAD.IADD R8, R8, 0x1, -R0 ;  /* 0x000000010808c824 */ /* 0x000fe400078e0a00 */
[----:B------:R-:W-:-:S04]  /*c340*/  IMAD.HI.U32 R15, R3, R14, RZ ;  /* 0x0000000e030f7227 */ /* 0x000fc800078e00ff */
[----:B------:R-:W-:-:S04]  /*c350*/  IMAD.MOV R15, RZ, RZ, -R15 ;  /* 0x000000ffff0f7224 */ /* 0x000fc800078e0a0f */
[C---:B------:R-:W-:Y:S01]  /*c360*/  IMAD R14, R0.reuse, R15, R14 ;  /* 0x0000000f000e7224 */ /* 0x040fe200078e020e */
[----:B--2---:R-:W-:Y:S02]  /*c370*/  IABS R10, R19 ;  /* 0x00000013000a7213 */ /* 0x004fe40000000000 */
[----:B------:R-:W-:Y:S02]  /*c380*/  ISETP.GE.AND P4, PT, R19, RZ, PT ;  /* 0x000000ff1300720c */ /* 0x000fe40003f86270 */
[----:B------:R-:W2:Y:S04]  /*c390*/  LDL.LU R19, [R1+0x2734] ;  /* 0x0027340001137983 */ /* 0x000ea80000300800 */
[----:B------:R-:W4:Y:S01]  /*c3a0*/  LDL R13, [R1+0x1c0] ;  /* 0x0001c000010d7983 */ /* 0x000f220000100800 */
[----:B------:R-:W-:Y:S01]  /*c3b0*/  ISETP.GT.U32.AND P6, PT, R0, R14, PT ;  /* 0x0000000e0000720c */ /* 0x000fe20003fc4070 */
[----:B------:R-:W-:-:S04]  /*c3c0*/  IMAD.HI.U32 R12, R3, R9, RZ ;  /* 0x00000009030c7227 */ /* 0x000fc800078e00ff */
[----:B------:R-:W-:-:S04]  /*c3d0*/  IMAD.MOV R12, RZ, RZ, -R12 ;  /* 0x000000ffff0c7224 */ /* 0x000fc800078e0a0c */
[----:B------:R-:W-:Y:S02]  /*c3e0*/  IMAD R9, R0, R12, R9 ;  /* 0x0000000c00097224 */ /* 0x000fe400078e0209 */
[----:B------:R-:W-:-:S04]  /*c3f0*/  IMAD.HI.U32 R12, R3, R10, RZ ;  /* 0x0000000a030c7227 */ /* 0x000fc800078e00ff */
[----:B------:R-:W-:Y:S02]  /*c400*/  @!P6 IMAD.IADD R14, R14, 0x1, -R0 ;  /* 0x000000010e0ee824 */ /* 0x000fe400078e0a00 */
[----:B------:R-:W-:-:S03]  /*c410*/  IMAD.MOV R12, RZ, RZ, -R12 ;  /* 0x000000ffff0c7224 */ /* 0x000fc600078e0a0c */
[C---:B------:R-:W-:Y:S01]  /*c420*/  ISETP.GT.U32.AND P6, PT, R0.reuse, R14, PT ;  /* 0x0000000e0000720c */ /* 0x040fe20003fc4070 */
[----:B------:R-:W-:Y:S02]  /*c430*/  IMAD R10, R0, R12, R10 ;  /* 0x0000000c000a7224 */ /* 0x000fe400078e020a */
[----:B------:R-:W3:Y:S01]  /*c440*/  LDL R12, [R1+0x1bc] ;  /* 0x0001bc00010c7983 */ /* 0x000ee20000100800 */
[----:B------:R-:W-:-:S09]  /*c450*/  @!P2 IMAD.MOV R6, RZ, RZ, -R6 ;  /* 0x000000ffff06a224 */ /* 0x000fd200078e0a06 */
[----:B------:R-:W-:Y:S01]  /*c460*/  @!P6 IMAD.IADD R14, R14, 0x1, -R0 ;  /* 0x000000010e0ee824 */ /* 0x000fe200078e0a00 */
[----:B------:R4:W-:Y:S03]  /*c470*/  STL [R1+0x514], R6 ;  /* 0x0005140601007387 */ /* 0x0009e60000100800 */
[----:B------:R-:W-:Y:S01]  /*c480*/  @!P3 IMAD.MOV R14, RZ, RZ, -R14 ;  /* 0x000000ffff0eb224 */ /* 0x000fe200078e0a0e */
[----:B------:R-:W-:Y:S01]  /*c490*/  IABS R4, R21 ;  /* 0x0000001500047213 */ /* 0x000fe20000000000 */
[----:B--2---:R0:W-:Y:S01]  /*c4a0*/  STL [R1+0x2728], R19 ;  /* 0x0027281301007387 */ /* 0x0041e20000100800 */
[----:B----4-:R-:W-:-:S03]  /*c4b0*/  IABS R6, R13 ;  /* 0x0000000d00067213 */ /* 0x010fc60000000000 */
[----:B------:R1:W-:Y:S01]  /*c4c0*/  STL [R1+0x518], R14 ;  /* 0x0005180e01007387 */ /* 0x0003e20000100800 */
[----:B------:R-:W-:Y:S01]  /*c4d0*/  IABS R13, R19 ;  /* 0x00000013000d7213 */ /* 0x000fe20000000000 */
[----:B0-----:R-:W-:Y:S02]  /*c4e0*/  IMAD.MOV.U32 R19, RZ, RZ, R21 ;  /* 0x000000ffff137224 */ /* 0x001fe400078e0015 */
[----:B------:R-:W2:Y:S01]  /*c4f0*/  LDL.LU R21, [R1+0x1d0] ;  /* 0x0001d00001157983 */ /* 0x000ea20000300800 */
[----:B------:R-:W-:Y:S02]  /*c500*/  ISETP.GT.U32.AND P6, PT, R0, R9, PT ;  /* 0x000000090000720c */ /* 0x000fe40003fc4070 */
[----:B------:R-:W-:-:S05]  /*c510*/  IABS R7, R16 ;  /* 0x0000001000077213 */ /* 0x000fca0000000000 */
[----:B------:R-:W-:-:S06]  /*c520*/  IMAD.HI.U32 R16, R3, R7, RZ ;  /* 0x0000000703107227 */ /* 0x000fcc00078e00ff */
[----:B------:R-:W-:Y:S01]  /*c530*/  @!P6 IMAD.IADD R9, R9, 0x1, -R0 ;  /* 0x000000010909e824 */ /* 0x000fe200078e0a00 */
[C---:B------:R-:W-:Y:S01]  /*c540*/  ISETP.GT.U32.AND P6, PT, R0.reuse, R8, PT ;  /* 0x000000080000720c */ /* 0x040fe20003fc4070 */
[----:B------:R-:W-:Y:S02]  /*c550*/  IMAD.MOV R16, RZ, RZ, -R16 ;  /* 0x000000ffff107224 */ /* 0x000fe400078e0a10 */
[----:B------:R-:W-:Y:S01]  /*c560*/  IMAD.HI.U32 R15, R3, R4, RZ ;  /* 0x00000004030f7227 */ /* 0x000fe200078e00ff */
[----:B------:R-:W-:-:S03]  /*c570*/  ISETP.GT.U32.AND P2, PT, R0, R9, PT ;  /* 0x000000090000720c */ /* 0x000fc60003f44070 */
[----:B------:R-:W-:Y:S01]  /*c580*/  IMAD R7, R0, R16, R7 ;  /* 0x0000001000077224 */ /* 0x000fe200078e0207 */
[----:B---3--:R-:W-:Y:S01]  /*c590*/  IABS R16, R12 ;  /* 0x0000000c00107213 */ /* 0x008fe20000000000 */
[----:B------:R-:W-:Y:S01]  /*c5a0*/  IMAD.MOV R15, RZ, RZ, -R15 ;  /* 0x000000ffff0f7224 */ /* 0x000fe200078e0a0f */
[----:B------:R-:W-:-:S03]  /*c5b0*/  IABS R12, R17 ;  /* 0x00000011000c7213 */ /* 0x000fc60000000000 */
[----:B------:R-:W-:Y:S02]  /*c5c0*/  IMAD R4, R0, R15, R4 ;  /* 0x0000000f00047224 */ /* 0x000fe400078e0204 */
[----:B------:R-:W-:-:S04]  /*c5d0*/  IMAD.HI.U32 R15, R3, R6, RZ ;  /* 0x00000006030f7227 */ /* 0x000fc800078e00ff */
[----:B-1----:R-:W-:-:S04]  /*c5e0*/  IMAD.HI.U32 R14, R3, R12, RZ ;  /* 0x0000000c030e7227 */ /* 0x002fc800078e00ff */
[--C-:B------:R-:W-:Y:S02]  /*c5f0*/  @!P6 IMAD.IADD R8, R8, 0x1, -R0.reuse ;  /* 0x000000010808e824 */ /* 0x100fe400078e0a00 */
[----:B------:R-:W-:Y:S02]  /*c600*/  IMAD.MOV R15, RZ, RZ, -R15 ;  /* 0x000000ffff0f7224 */ /* 0x000fe400078e0a0f */
[----:B------:R-:W-:Y:S02]  /*c610*/  @!P2 IMAD.IADD R9, R9, 0x1, -R0 ;  /* 0x000000010909a824 */ /* 0x000fe400078e0a00 */
[----:B------:R-:W-:Y:S02]  /*c620*/  IMAD.MOV R14, RZ, RZ, -R14 ;  /* 0x000000ffff0e7224 */ /* 0x000fe400078e0a0e */
[----:B------:R-:W-:Y:S02]  /*c630*/  @!P1 IMAD.MOV R8, RZ, RZ, -R8 ;  /* 0x000000ffff089224 */ /* 0x000fe400078e0a08 */
[----:B------:R-:W-:-:S02]  /*c640*/  IMAD R6, R0, R15, R6 ;  /* 0x0000000f00067224 */ /* 0x000fc400078e0206 */
[----:B------:R-:W-:Y:S01]  /*c650*/  @!P0 IMAD.MOV R9, RZ, RZ, -R9 ;  /* 0x000000ffff098224 */ /* 0x000fe200078e0a09 */
[----:B------:R-:W3:Y:S01]  /*c660*/  LDL.LU R15, [R1+0x1b4] ;  /* 0x0001b400010f7983 */ /* 0x000ee20000300800 */
[----:B------:R-:W-:-:S03]  /*c670*/  IMAD R12, R0, R14, R12 ;  /* 0x0000000e000c7224 */ /* 0x000fc600078e020c */
[----:B------:R-:W4:Y:S04]  /*c680*/  LDL R14, [R1+0x1d4] ;  /* 0x0001d400010e7983 */ /* 0x000f280000100800 */
[----:B------:R0:W-:Y:S04]  /*c690*/  STL [R1+0x51c], R8 ;  /* 0x00051c0801007387 */ /* 0x0001e80000100800 */
[----:B--2---:R1:W-:Y:S01]  /*c6a0*/  STL [R1+0x272c], R21 ;  /* 0x00272c1501007387 */ /* 0x0043e20000100800 */
[----:B0-----:R-:W-:-:S03]  /*c6b0*/  IABS R8, R21 ;  /* 0x0000001500087213 */ /* 0x001fc60000000000 */
[----:B------:R-:W-:Y:S04]  /*c6c0*/  STL [R1+0x52c], R9 ;  /* 0x00052c0901007387 */ /* 0x000fe80000100800 */
[----:B-1----:R-:W2:Y:S01]  /*c6d0*/  LDL.LU R21, [R1+0x1bc] ;  /* 0x0001bc0001157983 */ /* 0x002ea20000300800 */
[----:B------:R-:W-:Y:S01]  /*c6e0*/  ISETP.GT.U32.AND P6, PT, R0, R10, PT ;  /* 0x0000000a0000720c */ /* 0x000fe20003fc4070 */
[----:B------:R-:W-:-:S04]  /*c6f0*/  IMAD.HI.U32 R17, R3, R16, RZ ;  /* 0x0000001003117227 */ /* 0x000fc800078e00ff */
[----:B------:R-:W-:-:S04]  /*c700*/  IMAD.MOV R17, RZ, RZ, -R17 ;  /* 0x000000ffff117224 */ /* 0x000fc800078e0a11 */
[----:B------:R-:W-:-:S04]  /*c710*/  IMAD R16, R0, R17, R16 ;  /* 0x0000001100107224 */ /* 0x000fc800078e0210 */
[----:B------:R-:W-:Y:S01]  /*c720*/  @!P6 IMAD.IADD R10, R10, 0x1, -R0 ;  /* 0x000000010a0ae824 */ /* 0x000fe200078e0a00 */
[----:B------:R-:W-:Y:S01]  /*c730*/  ISETP.GT.U32.AND P6, PT, R0, R16, PT ;  /* 0x000000100000720c */ /* 0x000fe20003fc4070 */
[----:B------:R-:W-:-:S12]  /*c740*/  IMAD.HI.U32 R17, R3, R13, RZ ;  /* 0x0000000d03117227 */ /* 0x000fd800078e00ff */
[----:B------:R-:W-:-:S05]  /*c750*/  @!P6 IMAD.IADD R16, R16, 0x1, -R0 ;  /* 0x000000011010e824 */ /* 0x000fca00078e0a00 */
[----:B------:R-:W-:Y:S01]  /*c760*/  ISETP.GT.U32.AND P0, PT, R0, R16, PT ;  /* 0x000000100000720c */ /* 0x000fe20003f04070 */
[----:B------:R-:W-:-:S04]  /*c770*/  IMAD.MOV R17, RZ, RZ, -R17 ;  /* 0x000000ffff117224 */ /* 0x000fc800078e0a11 */
[----:B------:R-:W-:-:S08]  /*c780*/  IMAD R13, R0, R17, R13 ;  /* 0x00000011000d7224 */ /* 0x000fd000078e020d */
[----:B------:R-:W-:Y:S01]  /*c790*/  @!P0 IMAD.IADD R16, R16, 0x1, -R0 ;  /* 0x0000000110108824 */ /* 0x000fe200078e0a00 */
[----:B--2---:R0:W-:Y:S04]  /*c7a0*/  STL [R1+0x2730], R21 ;  /* 0x0027301501007387 */ /* 0x0041e80000100800 */
[----:B------:R-:W2:Y:S01]  /*c7b0*/  LDL.LU R17, [R1+0x1c0] ;  /* 0x0001c00001117983 */ /* 0x000ea20000300800 */
[----:B0-----:R-:W-:-:S03]  /*c7c0*/  IMAD.MOV.U32 R21, RZ, RZ, R19 ;  /* 0x000000ffff157224 */ /* 0x001fc600078e0013 */
[----:B------:R-:W2:Y:S02]  /*c7d0*/  LDL.LU R19, [R1+0x1d8] ;  /* 0x0001d80001137983 */ /* 0x000ea40000300800 */
[----:B------:R-:W-:Y:S02]  /*c7e0*/  ISETP.GE.AND P0, PT, R21, RZ, PT ;  /* 0x000000ff1500720c */ /* 0x000fe40003f06270 */
[----:B------:R-:W2:Y:S01]  /*c7f0*/  LDL.LU R21, [R1+0x2730] ;  /* 0x0027300001157983 */ /* 0x000ea20000300800 */
[C---:B------:R-:W-:Y:S02]  /*c800*/  ISETP.GT.U32.AND P3, PT, R0.reuse, R11, PT ;  /* 0x0000000b0000720c */ /* 0x040fe40003f64070 */
[----:B------:R-:W-:-:S11]  /*c810*/  ISETP.GT.U32.AND P2, PT, R0, R7, PT ;  /* 0x000000070000720c */ /* 0x000fd60003f44070 */
[--C-:B------:R-:W-:Y:S01]  /*c820*/  @!P3 IMAD.IADD R11, R11, 0x1, -R0.reuse ;  /* 0x000000010b0bb824 */ /* 0x100fe200078e0a00 */
[C---:B------:R-:W-:Y:S01]  /*c830*/  ISETP.GT.U32.AND P3, PT, R0.reuse, R4, PT ;  /* 0x000000040000720c */ /* 0x040fe20003f64070 */
[----:B------:R-:W-:Y:S01]  /*c840*/  @!P2 IMAD.IADD R7, R7, 0x1, -R0 ;  /* 0x000000010707a824 */ /* 0x000fe200078e0a00 */
[C---:B------:R-:W-:Y:S02]  /*c850*/  ISETP.GT.U32.AND P1, PT, R0.reuse, R10, PT ;  /* 0x0000000a0000720c */ /* 0x040fe40003f24070 */
[----:B------:R-:W-:-:S09]  /*c860*/  ISETP.GT.U32.AND P2, PT, R0, R11, PT ;  /* 0x0000000b0000720c */ /* 0x000fd20003f44070 */
[--C-:B------:R-:W-:Y:S01]  /*c870*/  @!P3 IMAD.IADD R4, R4, 0x1, -R0.reuse ;  /* 0x000000010404b824 */ /* 0x100fe200078e0a00 */
[----:B------:R-:W-:Y:S01]  /*c880*/  ISETP.GT.U32.AND P3, PT, R0, R7, PT ;  /* 0x000000070000720c */ /* 0x000fe20003f64070 */
[--C-:B------:R-:W-:Y:S02]  /*c890*/  @!P1 IMAD.IADD R10, R10, 0x1, -R0.reuse ;  /* 0x000000010a0a9824 */ /* 0x100fe400078e0a00 */
[----:B------:R-:W-:Y:S01]  /*c8a0*/  @!P2 IMAD.IADD R11, R11, 0x1, -R0 ;  /* 0x000000010b0ba824 */ /* 0x000fe200078e0a00 */
[C---:B------:R-:W-:Y:S02]  /*c8b0*/  ISETP.GT.U32.AND P2, PT, R0.reuse, R6, PT ;  /* 0x000000060000720c */ /* 0x040fe40003f44070 */
[----:B------:R-:W-:Y:S02]  /*c8c0*/  ISETP.GT.U32.AND P1, PT, R0, R12, PT ;  /* 0x0000000c0000720c */ /* 0x000fe40003f24070 */
[----:B----4-:R-:W-:Y:S01]  /*c8d0*/  IABS R9, R14 ;  /* 0x0000000e00097213 */ /* 0x010fe20000000000 */
[----:B------:R-:W-:-:S04]  /*c8e0*/  IMAD.HI.U32 R14, R3, R8, RZ ;  /* 0x00000008030e7227 */ /* 0x000fc800078e00ff */
[----:B------:R-:W-:Y:S01]  /*c8f0*/  @!P3 IMAD.IADD R7, R7, 0x1, -R0 ;  /* 0x000000010707b824 */ /* 0x000fe200078e0a00 */
[----:B---3--:R-:W-:Y:S01]  /*c900*/  ISETP.GE.AND P3, PT, R15, RZ, PT ;  /* 0x000000ff0f00720c */ /* 0x008fe20003f66270 */
[----:B------:R-:W-:-:S04]  /*c910*/  IMAD.HI.U32 R15, R3, R9, RZ ;  /* 0x00000009030f7227 */ /* 0x000fc800078e00ff */
[----:B------:R-:W-:Y:S02]  /*c920*/  IMAD.MOV R14, RZ, RZ, -R14 ;  /* 0x000000ffff0e7224 */ /* 0x000fe400078e0a0e */
[----:B------:R-:W-:Y:S02]  /*c930*/  IMAD.MOV R15, RZ, RZ, -R15 ;  /* 0x000000ffff0f7224 */ /* 0x000fe400078e0a0f */
[--C-:B------:R-:W-:Y:S02]  /*c940*/  @!P2 IMAD.IADD R6, R6, 0x1, -R0.reuse ;  /* 0x000000010606a824 */ /* 0x100fe400078e0a00 */
[----:B------:R-:W-:Y:S02]  /*c950*/  @!P1 IMAD.IADD R12, R12, 0x1, -R0 ;  /* 0x000000010c0c9824 */ /* 0x000fe400078e0a00 */
[C---:B------:R-:W-:Y:S02]  /*c960*/  IMAD R8, R0.reuse, R14, R8 ;  /* 0x0000000e00087224 */ /* 0x040fe400078e0208 */
[----:B------:R-:W-:Y:S01]  /*c970*/  IMAD R9, R0, R15, R9 ;  /* 0x0000000f00097224 */ /* 0x000fe200078e0209 */
[----:B--2---:R-:W-:-:S02]  /*c980*/  ISETP.GE.AND P1, PT, R17, RZ, PT ;  /* 0x000000ff1100720c */ /* 0x004fc40003f26270 */
[----:B------:R-:W-:Y:S01]  /*c990*/  IABS R17, R19 ;  /* 0x0000001300117213 */ /* 0x000fe20000000000 */
[----:B------:R-:W-:Y:S01]  /*c9a0*/  IMAD.MOV.U32 R15, RZ, RZ, R19 ;  /* 0x000000ffff0f7224 */ /* 0x000fe200078e0013 */
[----:B------:R-:W-:Y:S02]  /*c9b0*/  ISETP.GE.AND P2, PT, R21, RZ, PT ;  /* 0x000000ff1500720c */ /* 0x000fe40003f46270 */
[----:B------:R-:W2:Y:S04]  /*c9c0*/  LDL.LU R21, [R1+0x272c] ;  /* 0x00272c0001157983 */ /* 0x000ea80000300800 */
[----:B------:R-:W3:Y:S04]  /*c9d0*/  LDL.LU R14, [R1+0x1c4] ;  /* 0x0001c400010e7983 */ /* 0x000ee80000300800 */
[----:B------:R-:W4:Y:S01]  /*c9e0*/  LDL.LU R19, [R1+0x2728] ;  /* 0x0027280001137983 */ /* 0x000f220000300800 */
[----:B------:R-:W-:Y:S01]  /*c9f0*/  ISETP.GT.U32.AND P6, PT, R0, R4, PT ;  /* 0x000000040000720c */ /* 0x000fe20003fc4070 */
[----:B------:R-:W-:-:S12]  /*ca00*/  @!P5 IMAD.MOV R11, RZ, RZ, -R11 ;  /* 0x000000ffff0bd224 */ /* 0x000fd800078e0a0b */
[----:B------:R-:W-:Y:S01]  /*ca10*/  @!P6 IMAD.IADD R4, R4, 0x1, -R0 ;  /* 0x000000010404e824 */ /* 0x000fe200078e0a00 */
[C---:B------:R-:W-:Y:S01]  /*ca20*/  ISETP.GT.U32.AND P6, PT, R0.reuse, R13, PT ;  /* 0x0000000d0000720c */ /* 0x040fe20003fc4070 */
[----:B------:R-:W-:Y:S02]  /*ca30*/  @!P4 IMAD.MOV R10, RZ, RZ, -R10 ;  /* 0x000000ffff0ac224 */ /* 0x000fe400078e0a0a */
[----:B------:R-:W-:Y:S01]  /*ca40*/  @!P3 IMAD.MOV R7, RZ, RZ, -R7 ;  /* 0x000000ffff07b224 */ /* 0x000fe200078e0a07 */
[----:B------:R-:W-:Y:S04]  /*ca50*/  STL [R1+0x538], R11 ;  /* 0x0005380b01007387 */ /* 0x000fe80000100800 */
[----:B------:R0:W-:Y:S05]  /*ca60*/  STL [R1+0x540], R10 ;  /* 0x0005400a01007387 */ /* 0x0001ea0000100800 */
[----:B------:R-:W-:Y:S01]  /*ca70*/  @!P6 IMAD.IADD R13, R13, 0x1, -R0 ;  /* 0x000000010d0de824 */ /* 0x000fe200078e0a00 */
[----:B------:R-:W-:Y:S01]  /*ca80*/  ISETP.GT.U32.AND P6, PT, R0, R6, PT ;  /* 0x000000060000720c */ /* 0x000fe20003fc4070 */
[----:B0-----:R-:W2:Y:S04]  /*ca90*/  LDL.LU R10, [R1+0x1d4] ;  /* 0x0001d400010a7983 */ /* 0x001ea80000300800 */
[----:B------:R0:W-:Y:S01]  /*caa0*/  STL [R1+0x548], R7 ;  /* 0x0005480701007387 */ /* 0x0001e20000100800 */
[----:B------:R-:W-:-:S02]  /*cab0*/  @!P0 IMAD.MOV R4, RZ, RZ, -R4 ;  /* 0x000000ffff048224 */ /* 0x000fc400078e0a04 */
[----:B0-----:R-:W-:-:S04]  /*cac0*/  IMAD.MOV.U32 R7, RZ, RZ, R16 ;  /* 0x000000ffff077224 */ /* 0x001fc800078e0010 */
[----:B------:R-:W-:Y:S01]  /*cad0*/  @!P2 IMAD.MOV R7, RZ, RZ, -R7 ;  /* 0x000000ffff07a224 */ /* 0x000fe200078e0a07 */
[----:B------:R-:W-:Y:S01]  /*cae0*/  STL [R1+0x550], R4 ;  /* 0x0005500401007387 */ /* 0x000fe20000100800 */
[----:B------:R-:W-:-:S03]  /*caf0*/  @!P6 IMAD.IADD R6, R6, 0x1, -R0 ;  /* 0x000000010606e824 */ /* 0x000fc600078e0a00 */
[----:B------:R0:W-:Y:S01]  /*cb00*/  STL [R1+0x554], R7 ;  /* 0x0005540701007387 */ /* 0x0001e20000100800 */
[----:B---3--:R-:W-:-:S03]  /*cb10*/  ISETP.GE.AND P0, PT, R14, RZ, PT ;  /* 0x000000ff0e00720c */ /* 0x008fc60003f06270 */
[----:B------:R-:W3:Y:S01]  /*cb20*/  LDL.LU R14, [R1+0x228] ;  /* 0x00022800010e7983 */ /* 0x000ee20000300800 */
[----:B----4-:R-:W-:-:S03]  /*cb30*/  ISETP.GE.AND P6, PT, R19, RZ, PT ;  /* 0x000000ff1300720c */ /* 0x010fc60003fc6270 */
[----:B------:R-:W4:Y:S01]  /*cb40*/  LDL.LU R19, [R1+0x1dc] ;  /* 0x0001dc0001137983 */ /* 0x000f220000300800 */
[C---:B------:R-:W-:Y:S02]  /*cb50*/  ISETP.GT.U32.AND P4, PT, R0.reuse, R8, PT ;  /* 0x000000080000720c */ /* 0x040fe40003f84070 */
[C---:B------:R-:W-:Y:S02]  /*cb60*/  ISETP.GT.U32.AND P5, PT, R0.reuse, R12, PT ;  /* 0x0000000c0000720c */ /* 0x040fe40003fa4070 */
[----:B------:R-:W-:Y:S01]  /*cb70*/  ISETP.GT.U32.AND P3, PT, R0, R13, PT ;  /* 0x0000000d0000720c */ /* 0x000fe20003f64070 */
[----:B------:R-:W-:Y:S02]  /*cb80*/  @!P1 IMAD.MOV R6, RZ, RZ, -R6 ;  /* 0x000000ffff069224 */ /* 0x000fe400078e0a06 */
[----:B------:R-:W-:-:S06]  /*cb90*/  IMAD.MOV.U32 R11, RZ, RZ, R15 ;  /* 0x000000ffff0b7224 */ /* 0x000fcc00078e000f */
[--C-:B------:R-:W-:Y:S02]  /*cba0*/  @!P4 IMAD.IADD R8, R8, 0x1, -R0.reuse ;  /* 0x000000010808c824 */ /* 0x100fe400078e0a00 */
[--C-:B------:R-:W-:Y:S01]  /*cbb0*/  @!P5 IMAD.IADD R12, R12, 0x1, -R0.reuse ;  /* 0x000000010c0cd824 */ /* 0x100fe200078e0a00 */
[----:B--2---:R-:W-:Y:S01]  /*cbc0*/  ISETP.GE.AND P5, PT, R21, RZ, PT ;  /* 0x000000ff1500720c */ /* 0x004fe20003fa6270 */
[----:B------:R-:W-:Y:S01]  /*cbd0*/  @!P3 IMAD.IADD R13, R13, 0x1, -R0 ;  /* 0x000000010d0db824 */ /* 0x000fe200078e0a00 */
[----:B------:R-:W2:Y:S01]  /*cbe0*/  LDL.LU R21, [R1+0x1e0] ;  /* 0x0001e00001157983 */ /* 0x000ea20000300800 */
[----:B------:R-:W-:Y:S01]  /*cbf0*/  ISETP.GT.U32.AND P1, PT, R0, R8, PT ;  /* 0x000000080000720c */ /* 0x000fe20003f24070 */
[----:B0-----:R-:W-:Y:S02]  /*cc00*/  IMAD.MOV.U32 R7, RZ, RZ, R12 ;  /* 0x000000ffff077224 */ /* 0x001fe400078e000c */
[----:B------:R-:W3:Y:S01]  /*cc10*/  LDL.LU R15, [R1+0x1e4] ;  /* 0x0001e400010f7983 */ /* 0x000ee20000300800 */
[----:B------:R-:W-:Y:S01]  /*cc20*/  IMAD.HI.U32 R4, R3, R17, RZ ;  /* 0x0000001103047227 */ /* 0x000fe200078e00ff */
[----:B------:R-:W-:-:S02]  /*cc30*/  ISETP.GE.AND P4, PT, R11, RZ, PT ;  /* 0x000000ff0b00720c */ /* 0x000fc40003f86270 */
[----:B------:R4:W-:Y:S01]  /*cc40*/  STL [R1+0x558], R6 ;  /* 0x0005580601007387 */ /* 0x0009e20000100800 */
[----:B------:R-:W-:Y:S02]  /*cc50*/  IMAD.MOV.U32 R11, RZ, RZ, R13 ;  /* 0x000000ffff0b7224 */ /* 0x000fe400078e000d */
[----:B------:R-:W-:Y:S02]  /*cc60*/  @!P0 IMAD.MOV R7, RZ, RZ, -R7 ;  /* 0x000000ffff078224 */ /* 0x000fe400078e0a07 */
[----:B------:R-:W-:Y:S02]  /*cc70*/  IMAD.MOV R4, RZ, RZ, -R4 ;  /* 0x000000ffff047224 */ /* 0x000fe400078e0a04 */
[----:B------:R-:W-:Y:S01]  /*cc80*/  @!P6 IMAD.MOV R11, RZ, RZ, -R11 ;  /* 0x000000ffff0be224 */ /* 0x000fe200078e0a0b */
[----:B------:R3:W-:Y:S01]  /*cc90*/  STL [R1+0x56c], R7 ;  /* 0x00056c0701007387 */ /* 0x0007e20000100800 */
[----:B------:R-:W-:Y:S02]  /*cca0*/  IMAD R4, R0, R4, R17 ;  /* 0x0000000400047224 */ /* 0x000fe400078e0211 */
[----:B------:R-:W-:Y:S01]  /*ccb0*/  @!P1 IMAD.IADD R8, R8, 0x1, -R0 ;  /* 0x0000000108089824 */ /* 0x000fe200078e0a00 */
[----:B------:R-:W3:Y:S04]  /*ccc0*/  LDL.LU R17, [R1+0x1f4] ;  /* 0x0001f40001117983 */ /* 0x000ee80000300800 */
[----:B------:R-:W-:Y:S01]  /*ccd0*/  STL [R1+0x570], R11 ;  /* 0x0005700b01007387 */ /* 0x000fe20000100800 */
[----:B----4-:R-:W-:-:S05]  /*cce0*/  IABS R6, R19 ;  /* 0x0000001300067213 */ /* 0x010fca0000000000 */
[----:B------:R-:W-:Y:S01]  /*ccf0*/  IMAD.HI.U32 R12, R3, R6, RZ ;  /* 0x00000006030c7227 */ /* 0x000fe200078e00ff */
[----:B------:R-:W-:Y:S02]  /*cd00*/  ISETP.GE.AND P1, PT, R19, RZ, PT ;  /* 0x000000ff1300720c */ /* 0x000fe40003f26270 */
[----:B------:R-:W4:Y:S01]  /*cd10*/  LDL R19, [R1+0x1f0] ;  /* 0x0001f00001137983 */ /* 0x000f220000100800 */
[----:B------:R-:W-:-:S04]  /*cd20*/  IMAD.MOV R12, RZ, RZ, -R12 ;  /* 0x000000ffff0c7224 */ /* 0x000fc800078e0a0c */
[C---:B------:R-:W-:Y:S02]  /*cd30*/  IMAD R6, R0.reuse, R12, R6 ;  /* 0x0000000c00067224 */ /* 0x040fe400078e0206 */
[----:B------:R-:W4:Y:S04]  /*cd40*/  LDL R12, [R1+0x1f8] ;  /* 0x0001f800010c7983 */ /* 0x000f280000100800 */
[----:B------:R-:W4:Y:S01]  /*cd50*/  LDL.LU R16, [R1+0x1fc] ;  /* 0x0001fc0001107983 */ /* 0x000f220000300800 */
[C---:B------:R-:W-:Y:S02]  /*cd60*/  ISETP.GT.U32.AND P2, PT, R0.reuse, R9, PT ;  /* 0x000000090000720c */ /* 0x040fe40003f44070 */
[----:B------:R-:W-:Y:S02]  /*cd70*/  ISETP.GT.U32.AND P6, PT, R0, R4, PT ;  /* 0x000000040000720c */ /* 0x000fe40003fc4070 */
[----:B------:R-:W-:-:S09]  /*cd80*/  ISETP.GE.AND P3, PT, R10, RZ, PT ;  /* 0x000000ff0a00720c */ /* 0x000fd20003f66270 */
[--C-:B------:R-:W-:Y:S02]  /*cd90*/  @!P2 IMAD.IADD R9, R9, 0x1, -R0.reuse ;  /* 0x000000010909a824 */ /* 0x100fe400078e0a00 */
[----:B------:R-:W-:-:S03]  /*cda0*/  @!P6 IMAD.IADD R4, R4, 0x1, -R0 ;  /* 0x000000010404e824 */ /* 0x000fc600078e0a00 */
[C---:B------:R-:W-:Y:S02]  /*cdb0*/  ISETP.GT.U32.AND P2, PT, R0.reuse, R9, PT ;  /* 0x000000090000720c */ /* 0x040fe40003f44070 */
[----:B------:R-:W-:Y:S01]  /*cdc0*/  ISETP.GT.U32.AND P6, PT, R0, R4, PT ;  /* 0x000000040000720c */ /* 0x000fe20003fc4070 */
[----:B------:R-:W-:-:S10]  /*cdd0*/  @!P5 IMAD.MOV R8, RZ, RZ, -R8 ;  /* 0x000000ffff08d224 */ /* 0x000fd400078e0a08 */
[--C-:B------:R-:W-:Y:S02]  /*cde0*/  @!P2 IMAD.IADD R9, R9, 0x1, -R0.reuse ;  /* 0x000000010909a824 */ /* 0x100fe400078e0a00 */
[----:B------:R-:W-:Y:S02]  /*cdf0*/  @!P6 IMAD.IADD R4, R4, 0x1, -R0 ;  /* 0x000000010404e824 */ /* 0x000fe400078e0a00 */
[----:B------:R-:W-:Y:S01]  /*ce00*/  @!P3 IMAD.MOV R9, RZ, RZ, -R9 ;  /* 0x000000ffff09b224 */ /* 0x000fe200078e0a09 */
[----:B------:R4:W-:Y:S01]  /*ce10*/  STL [R1+0x578], R8 ;  /* 0x0005780801007387 */ /* 0x0009e20000100800 */
[----:B------:R-:W-:Y:S01]  /*ce20*/  @!P4 IMAD.MOV R4, RZ, RZ, -R4 ;  /* 0x000000ffff04c224 */ /* 0x000fe200078e0a04 */
[----:B--2---:R-:W-:Y:S02]  /*ce30*/  IABS R10, R21 ;  /* 0x00000015000a7213 */ /* 0x004fe40000000000 */
[----:B------:R-:W-:Y:S01]  /*ce40*/  STL [R1+0x580], R9 ;  /* 0x0005800901007387 */ /* 0x000fe20000100800 */
[----:B------:R-:W-:-:S02]  /*ce50*/  ISETP.GE.AND P2, PT, R21, RZ, PT ;  /* 0x000000ff1500720c */ /* 0x000fc40003f46270 */
[----:B---3--:R-:W-:Y:S02]  /*ce60*/  IABS R7, R14 ;  /* 0x0000000e00077213 */ /* 0x008fe40000000000 */
[----:B----4-:R-:W-:Y:S02]  /*ce70*/  IABS R8, R19 ;  /* 0x0000001300087213 */ /* 0x010fe40000000000 */
[----:B------:R-:W2:Y:S04]  /*ce80*/  LDL.LU R19, [R1+0x200] ;  /* 0x0002000001137983 */ /* 0x000ea80000300800 */
[----:B------:R-:W3:Y:S04]  /*ce90*/  LDL.LU R21, [R1+0x204] ;  /* 0x0002040001157983 */ /* 0x000ee80000300800 */
[----:B------:R0:W-:Y:S04]  /*cea0*/  STL [R1+0x58c], R4 ;  /* 0x00058c0401007387 */ /* 0x0001e80000100800 */
[----:B------:R1:W-:Y:S01]  /*ceb0*/  STL [R1+0x2724], R16 ;  /* 0x0027241001007387 */ /* 0x0003e20000100800 */
[----:B0-----:R-:W-:-:S03]  /*cec0*/  IABS R4, R16 ;  /* 0x0000001000047213 */ /* 0x001fc60000000000 */
[----:B-1----:R-:W4:Y:S01]  /*ced0*/  LDL.LU R16, [R1+0x1f0] ;  /* 0x0001f00001107983 */ /* 0x002f220000300800 */
[----:B------:R-:W-:-:S04]  /*cee0*/  IMAD.HI.U32 R11, R3, R7, RZ ;  /* 0x00000007030b7227 */ /* 0x000fc800078e00ff */
[----:B------:R-:W-:-:S04]  /*cef0*/  IMAD.MOV R11, RZ, RZ, -R11 ;  /* 0x000000ffff0b7224 */ /* 0x000fc800078e0a0b */
[C---:B------:R-:W-:Y:S01]  /*cf00*/  IMAD R7, R0.reuse, R11, R7 ;  /* 0x0000000b00077224 */ /* 0x040fe200078e0207 */
[----:B------:R-:W-:-:S04]  /*cf10*/  ISETP.GT.U32.AND P3, PT, R0, R6, PT ;  /* 0x000000060000720c */ /* 0x000fc80003f64070 */
[----:B------:R-:W-:Y:S01]  /*cf20*/  ISETP.GT.U32.AND P5, PT, R0, R7, PT ;  /* 0x000000070000720c */ /* 0x000fe20003fa4070 */
[----:B------:R-:W-:Y:S01]  /*cf30*/  IMAD.HI.U32 R13, R3, R10, RZ ;  /* 0x0000000a030d7227 */ /* 0x000fe200078e00ff */
[----:B------:R-:W-:Y:S02]  /*cf40*/  ISETP.GE.AND P0, PT, R14, RZ, PT ;  /* 0x000000ff0e00720c */ /* 0x000fe40003f06270 */
[----:B------:R-:W-:Y:S01]  /*cf50*/  IABS R14, R15 ;  /* 0x0000000f000e7213 */ /* 0x000fe20000000000 */
[----:B------:R-:W-:-:S04]  /*cf60*/  IMAD.MOV R13, RZ, RZ, -R13 ;  /* 0x000000ffff0d7224 */ /* 0x000fc800078e0a0d */
[----:B------:R-:W-:-:S04]  /*cf70*/  IMAD.HI.U32 R11, R3, R14, RZ ;  /* 0x0000000e030b7227 */ /* 0x000fc800078e00ff */
[----:B------:R-:W-:Y:S02]  /*cf80*/  @!P5 IMAD.IADD R7, R7, 0x1, -R0 ;  /* 0x000000010707d824 */ /* 0x000fe400078e0a00 */
[----:B------:R-:W-:Y:S02]  /*cf90*/  IMAD R10, R0, R13, R10 ;  /* 0x0000000d000a7224 */ /* 0x000fe400078e020a */
[----:B------:R-:W-:Y:S01]  /*cfa0*/  @!P3 IMAD.IADD R6, R6, 0x1, -R0 ;  /* 0x000000010606b824 */ /* 0x000fe200078e0a00 */
[C---:B------:R-:W-:Y:S01]  /*cfb0*/  ISETP.GT.U32.AND P3, PT, R0.reuse, R7, PT ;  /* 0x000000070000720c */ /* 0x040fe20003f64070 */
[----:B------:R-:W-:Y:S02]  /*cfc0*/  IMAD.MOV R11, RZ, RZ, -R11 ;  /* 0x000000ffff0b7224 */ /* 0x000fe400078e0a0b */
[----:B------:R-:W-:Y:S01]  /*cfd0*/  IMAD.HI.U32 R13, R3, R8, RZ ;  /* 0x00000008030d7227 */ /* 0x000fe200078e00ff */
[----:B------:R-:W-:Y:S02]  /*cfe0*/  IABS R9, R17 ;  /* 0x0000001100097213 */ /* 0x000fe40000000000 */
[C---:B------:R-:W-:Y:S01]  /*cff0*/  ISETP.GT.U32.AND P6, PT, R0.reuse, R10, PT ;  /* 0x0000000a0000720c */ /* 0x040fe20003fc4070 */
[----:B------:R-:W-:-:S02]  /*d000*/  IMAD R14, R0, R11, R14 ;  /* 0x0000000b000e7224 */ /* 0x000fc400078e020e */
[----:B------:R-:W-:Y:S01]  /*d010*/  IMAD.MOV R13, RZ, RZ, -R13 ;  /* 0x000000ffff0d7224 */ /* 0x000fe200078e0a0d */
[----:B------:R-:W-:Y:S01]  /*d020*/  IABS R11, R12 ;  /* 0x0000000c000b7213 */ /* 0x000fe20000000000 */
[----:B------:R-:W-:Y:S01]  /*d030*/  IMAD.HI.U32 R12, R3, R9, RZ ;  /* 0x00000009030c7227 */ /* 0x000fe200078e00ff */
[C---:B------:R-:W-:Y:S02]  /*d040*/  ISETP.GT.U32.AND P4, PT, R0.reuse, R6, PT ;  /* 0x000000060000720c */ /* 0x040fe40003f84070 */
[C---:B------:R-:W-:Y:S01]  /*d050*/  ISETP.GT.U32.AND P5, PT, R0.reuse, R14, PT ;  /* 0x0000000e0000720c */ /* 0x040fe20003fa4070 */
[C---:B------:R-:W-:Y:S02]  /*d060*/  IMAD R8, R0.reuse, R13, R8 ;  /* 0x0000000d00087224 */ /* 0x040fe400078e0208 */
[----:B------:R-:W-:Y:S02]  /*d070*/  IMAD.MOV R12, RZ, RZ, -R12 ;  /* 0x000000ffff0c7224 */ /* 0x000fe400078e0a0c */
[--C-:B------:R-:W-:Y:S01]  /*d080*/  @!P3 IMAD.IADD R7, R7, 0x1, -R0.reuse ;  /* 0x000000010707b824 */ /* 0x100fe200078e0a00 */
[----:B------:R-:W-:Y:S01]  /*d090*/  ISETP.GT.U32.AND P3, PT, R0, R8, PT ;  /* 0x000000080000720c */ /* 0x000fe20003f64070 */
[----:B------:R-:W-:-:S02]  /*d0a0*/  @!P6 IMAD.IADD R10, R10, 0x1, -R0 ;  /* 0x000000010a0ae824 */ /* 0x000fc400078e0a00 */
[----:B------:R-:W-:Y:S02]  /*d0b0*/  IMAD R9, R0, R12, R9 ;  /* 0x0000000c00097224 */ /* 0x000fe400078e0209 */
[--C-:B------:R-:W-:Y:S01]  /*d0c0*/  @!P4 IMAD.IADD R6, R6, 0x1, -R0.reuse ;  /* 0x000000010606c824 */ /* 0x100fe200078e0a00 */
[----:B------:R-:W-:Y:S01]  /*d0d0*/  ISETP.GT.U32.AND P6, PT, R0, R10, PT ;  /* 0x0000000a0000720c */ /* 0x000fe20003fc4070 */
[----:B------:R-:W-:Y:S01]  /*d0e0*/  @!P5 IMAD.IADD R14, R14, 0x1, -R0 ;  /* 0x000000010e0ed824 */ /* 0x000fe200078e0a00 */
[----:B------:R-:W-:-:S04]  /*d0f0*/  ISETP.GT.U32.AND P4, PT, R0, R9, PT ;  /* 0x000000090000720c */ /* 0x000fc80003f84070 */
[----:B------:R-:W-:Y:S01]  /*d100*/  ISETP.GT.U32.AND P5, PT, R0, R14, PT ;  /* 0x0000000e0000720c */ /* 0x000fe20003fa4070 */
[----:B------:R-:W-:-:S06]  /*d110*/  @!P3 IMAD.IADD R8, R8, 0x1, -R0 ;  /* 0x000000010808b824 */ /* 0x000fcc00078e0a00 */
[--C-:B------:R-:W-:Y:S02]  /*d120*/  @!P6 IMAD.IADD R10, R10, 0x1, -R0.reuse ;  /* 0x000000010a0ae824 */ /* 0x100fe400078e0a00 */
[----:B------:R-:W-:Y:S01]  /*d130*/  @!P4 IMAD.IADD R9, R9, 0x1, -R0 ;  /* 0x000000010909c824 */ /* 0x000fe200078e0a00 */
[----:B------:R-:W-:Y:S02]  /*d140*/  ISETP.GE.AND P4, PT, R17, RZ, PT ;  /* 0x000000ff1100720c */ /* 0x000fe40003f86270 */
[----:B------:R-:W2:Y:S01]  /*d150*/  LDL.LU R17, [R1+0x210] ;  /* 0x0002100001117983 */ /* 0x000ea20000300800 */
[----:B------:R-:W-:Y:S02]  /*d160*/  @!P1 IMAD.MOV R6, RZ, RZ, -R6 ;  /* 0x000000ffff069224 */ /* 0x000fe400078e0a06 */
[----:B------:R-:W-:Y:S01]  /*d170*/  @!P5 IMAD.IADD R14, R14, 0x1, -R0 ;  /* 0x000000010e0ed824 */ /* 0x000fe200078e0a00 */
[----:B----4-:R-:W-:Y:S01]  /*d180*/  ISETP.GE.AND P3, PT, R16, RZ, PT ;  /* 0x000000ff1000720c */ /* 0x010fe20003f66270 */
[----:B------:R-:W-:-:S04]  /*d190*/  IMAD.MOV.U32 R16, RZ, RZ, R7 ;  /* 0x000000ffff107224 */ /* 0x000fc800078e0007 */
[----:B------:R-:W-:-:S05]  /*d1a0*/  @!P0 IMAD.MOV R16, RZ, RZ, -R16 ;  /* 0x000000ffff108224 */ /* 0x000fca00078e0a10 */
[----:B------:R0:W-:Y:S04]  /*d1b0*/  STL [R1+0x594], R16 ;  /* 0x0005941001007387 */ /* 0x0001e80000100800 */
[----:B------:R1:W-:Y:S01]  /*d1c0*/  STL [R1+0x59c], R6 ;  /* 0x00059c0601007387 */ /* 0x0003e20000100800 */
[----:B0-----:R-:W-:-:S03]  /*d1d0*/  IMAD.MOV.U32 R16, RZ, RZ, R10 ;  /* 0x000000ffff107224 */ /* 0x001fc600078e000a */
[----:B------:R-:W4:Y:S01]  /*d1e0*/  LDL.LU R10, [R1+0x1f8] ;  /* 0x0001f800010a7983 */ /* 0x000f220000300800 */
[----:B------:R-:W-:Y:S02]  /*d1f0*/  @!P2 IMAD.MOV R16, RZ, RZ, -R16 ;  /* 0x000000ffff10a224 */ /* 0x000fe400078e0a10 */
[----:B-1----:R-:W-:Y:S02]  /*d200*/  IMAD.MOV.U32 R6, RZ, RZ, R14 ;  /* 0x000000ffff067224 */ /* 0x002fe400078e000e */
[----:B------:R-:W4:Y:S04]  /*d210*/  LDL.LU R14, [R1+0x20c] ;  /* 0x00020c00010e7983 */ /* 0x000f280000300800 */
[----:B------:R0:W-:Y:S04]  /*d220*/  STL [R1+0x5a0], R16 ;  /* 0x0005a01001007387 */ /* 0x0001e80000100800 */
[----:B0-----:R-:W4:Y:S01]  /*d230*/  LDL.LU R16, [R1+0x2724] ;  /* 0x0027240001107983 */ /* 0x001f220000300800 */
[----:B------:R-:W-:-:S04]  /*d240*/  IMAD.HI.U32 R12, R3, R11, RZ ;  /* 0x0000000b030c7227 */ /* 0x000fc800078e00ff */
[----:B------:R-:W-:-:S04]  /*d250*/  IMAD.MOV R12, RZ, RZ, -R12 ;  /* 0x000000ffff0c7224 */ /* 0x000fc800078e0a0c */
[----:B------:R-:W-:-:S05]  /*d260*/  IMAD R11, R0, R12, R11 ;  /* 0x0000000c000b7224 */ /* 0x000fca00078e020b */
[C---:B------:R-:W-:Y:S02]  /*d270*/  ISETP.GT.U32.AND P5, PT, R0.reuse, R11, PT ;  /* 0x0000000b0000720c */ /* 0x040fe40003fa4070 */
[----:B------:R-:W-:Y:S02]  /*d280*/  ISETP.GT.U32.AND P0, PT, R0, R8, PT ;  /* 0x000000080000720c */ /* 0x000fe40003f04070 */
[----:B------:R-:W-:-:S09]  /*d290*/  ISETP.GE.AND P6, PT, R15, RZ, PT ;  /* 0x000000ff0f00720c */ /* 0x000fd20003fc6270 */
[----:B------:R-:W-:Y:S01]  /*d2a0*/  @!P5 IMAD.IADD R11, R11, 0x1, -R0 ;  /* 0x000000010b0bd824 */ /* 0x000fe200078e0a00 */
[----:B------:R-:W-:-:S04]  /*d2b0*/  ISETP.GT.U32.AND P5, PT, R0, R9, PT ;  /* 0x000000090000720c */ /* 0x000fc80003fa4070 */
[----:B------:R-:W-:Y:S01]  /*d2c0*/  ISETP.GT.U32.AND P1, PT, R0, R11, PT ;  /* 0x0000000b0000720c */ /* 0x000fe20003f24070 */
[----:B------:R-:W-:Y:S02]  /*d2d0*/  @!P0 IMAD.IADD R8, R8, 0x1, -R0 ;  /* 0x0000000108088824 */ /* 0x000fe400078e0a00 */
[----:B------:R-:W-:Y:S01]  /*d2e0*/  @!P6 IMAD.MOV R6, RZ, RZ, -R6 ;  /* 0x000000ffff06e224 */ /* 0x000fe200078e0a06 */
[----:B---3--:R-:W-:Y:S02]  /*d2f0*/  IABS R13, R21 ;  /* 0x00000015000d7213 */ /* 0x008fe40000000000 */
[----:B--2---:R-:W-:Y:S02]  /*d300*/  IABS R12, R19 ;  /* 0x00000013000c7213 */ /* 0x004fe40000000000 */
[----:B------:R-:W-:Y:S01]  /*d310*/  STL [R1+0x5bc], R6 ;  /* 0x0005bc0601007387 */ /* 0x000fe20000100800 */
[----:B------:R-:W-:-:S04]  /*d320*/  @!P5 IMAD.IADD R9, R9, 0x1, -R0 ;  /* 0x000000010909d824 */ /* 0x000fc800078e0a00 */
[----:B------:R-:W-:Y:S01]  /*d330*/  @!P1 IMAD.IADD R11, R11, 0x1, -R0 ;  /* 0x000000010b0b9824 */ /* 0x000fe200078e0a00 */
[----:B------:R-:W-:Y:S02]  /*d340*/  ISETP.GE.AND P1, PT, R19, RZ, PT ;  /* 0x000000ff1300720c */ /* 0x000fe40003f26270 */
[----:B------:R-:W2:Y:S01]  /*d350*/  LDL.LU R19, [R1+0x214] ;  /* 0x0002140001137983 */ /* 0x000ea20000300800 */
[----:B------:R-:W-:-:S04]  /*d360*/  IMAD.HI.U32 R7, R3, R13, RZ ;  /* 0x0000000d03077227 */ /* 0x000fc800078e00ff */
[----:B------:R-:W-:-:S04]  /*d370*/  IMAD.MOV R7, RZ, RZ, -R7 ;  /* 0x000000ffff077224 */ /* 0x000fc800078e0a07 */
[----:B------:R-:W-:Y:S01]  /*d380*/  IMAD R13, R0, R7, R13 ;  /* 0x00000007000d7224 */ /* 0x000fe200078e020d */
[----:B------:R-:W-:Y:S02]  /*d390*/  IABS R7, R18 ;  /* 0x0000001200077213 */ /* 0x000fe40000000000 */
[----:B----4-:R-:W-:Y:S01]  /*d3a0*/  ISETP.GE.AND P0, PT, R16, RZ, PT ;  /* 0x000000ff1000720c */ /* 0x010fe20003f06270 */
[----:B------:R-:W-:-:S04]  /*d3b0*/  IMAD.MOV.U32 R16, RZ, RZ, R8 ;  /* 0x000000ffff107224 */ /* 0x000fc800078e0008 */
[----:B------:R-:W-:Y:S01]  /*d3c0*/  @!P3 IMAD.MOV R16, RZ, RZ, -R16 ;  /* 0x000000ffff10b224 */ /* 0x000fe200078e0a10 */
[----:B------:R-:W-:Y:S02]  /*d3d0*/  ISETP.GE.AND P3, PT, R21, RZ, PT ;  /* 0x000000ff1500720c */ /* 0x000fe40003f66270 */
[----:B------:R-:W3:Y:S04]  /*d3e0*/  LDL.LU R21, [R1+0x218] ;  /* 0x0002180001157983 */ /* 0x000ee80000300800 */
[----:B------:R0:W-:Y:S02]  /*d3f0*/  STL [R1+0x5c0], R16 ;  /* 0x0005c01001007387 */ /* 0x0001e40000100800 */
[----:B0-----:R-:W-:-:S04]  /*d400*/  IMAD.MOV.U32 R16, RZ, RZ, R9 ;  /* 0x000000ffff107224 */ /* 0x001fc800078e0009 */
[----:B------:R-:W-:Y:S02]  /*d410*/  @!P4 IMAD.MOV R16, RZ, RZ, -R16 ;  /* 0x000000ffff10c224 */ /* 0x000fe400078e0a10 */
[----:B------:R-:W-:Y:S02]  /*d420*/  IMAD.MOV.U32 R9, RZ, RZ, R18 ;  /* 0x000000ffff097224 */ /* 0x000fe400078e0012 */
[----:B------:R-:W-:Y:S01]  /*d430*/  IMAD.MOV.U32 R18, RZ, RZ, R20 ;  /* 0x000000ffff127224 */ /* 0x000fe200078e0014 */
[----:B------:R0:W-:Y:S04]  /*d440*/  STL [R1+0x5c8], R16 ;  /* 0x0005c81001007387 */ /* 0x0001e80000100800 */
[----:B------:R-:W4:Y:S01]  /*d450*/  LDL R20, [R1+0x220] ;  /* 0x0002200001147983 */ /* 0x000f220000100800 */
[----:B------:R-:W-:-:S04]  /*d460*/  IMAD.HI.U32 R15, R3, R4, RZ ;  /* 0x00000004030f7227 */ /* 0x000fc800078e00ff */
[----:B------:R-:W-:Y:S01]  /*d470*/  IMAD.MOV R15, RZ, RZ, -R15 ;  /* 0x000000ffff0f7224 */ /* 0x000fe200078e0a0f */
[----:B------:R-:W-:Y:S01]  /*d480*/  IABS R6, R14 ;  /* 0x0000000e00067213 */ /* 0x000fe20000000000 */
[----:B0-----:R-:W3:Y:S02]  /*d490*/  LDL R16, [R1+0x21c] ;  /* 0x00021c0001107983 */ /* 0x001ee40000100800 */
[----:B------:R-:W-:Y:S02]  /*d4a0*/  IMAD R15, R0, R15, R4 ;  /* 0x0000000f000f7224 */ /* 0x000fe400078e0204 */
[----:B------:R-:W-:-:S03]  /*d4b0*/  IMAD.HI.U32 R4, R3, R12, RZ ;  /* 0x0000000c03047227 */ /* 0x000fc600078e00ff */
[----:B------:R-:W-:Y:S01]  /*d4c0*/  ISETP.GT.U32.AND P6, PT, R0, R15, PT ;  /* 0x0000000f0000720c */ /* 0x000fe20003fc4070 */
[----:B------:R-:W-:-:S04]  /*d4d0*/  IMAD.MOV R4, RZ, RZ, -R4 ;  /* 0x000000ffff047224 */ /* 0x000fc800078e0a04 */
[----:B------:R-:W-:-:S05]  /*d4e0*/  IMAD R4, R0, R4, R12 ;  /* 0x0000000400047224 */ /* 0x000fca00078e020c */
[----:B------:R-:W-:-:S03]  /*d4f0*/  ISETP.GT.U32.AND P5, PT, R0, R4, PT ;  /* 0x000000040000720c */ /* 0x000fc60003fa4070 */
[----:B------:R-:W-:Y:S01]  /*d500*/  @!P6 IMAD.IADD R15, R15, 0x1, -R0 ;  /* 0x000000010f0fe824 */ /* 0x000fe200078e0a00 */
[----:B------:R-:W-:Y:S01]  /*d510*/  ISETP.GT.U32.AND P6, PT, R0, R13, PT ;  /* 0x0000000d0000720c */ /* 0x000fe20003fc4070 */
[----:B------:R-:W-:-:S08]  /*d520*/  IMAD.HI.U32 R12, R3, R6, RZ ;  /* 0x00000006030c7227 */ /* 0x000fd000078e00ff */
[----:B------:R-:W-:Y:S01]  /*d530*/  @!P5 IMAD.IADD R4, R4, 0x1, -R0 ;  /* 0x000000010404d824 */ /* 0x000fe200078e0a00 */
[----:B------:R-:W-:-:S03]  /*d540*/  ISETP.GT.U32.AND P5, PT, R0, R15, PT ;  /* 0x0000000f0000720c */ /* 0x000fc60003fa4070 */
[----:B------:R-:W-:Y:S01]  /*d550*/  @!P6 IMAD.IADD R13, R13, 0x1, -R0 ;  /* 0x000000010d0de824 */ /* 0x000fe200078e0a00 */
[----:B------:R-:W-:Y:S02]  /*d560*/  ISETP.GT.U32.AND P6, PT, R0, R4, PT ;  /* 0x000000040000720c */ /* 0x000fe40003fc4070 */
[----:B------:R-:W-:Y:S01]  /*d570*/  ISETP.GE.AND P2, PT, R10, RZ, PT ;  /* 0x000000ff0a00720c */ /* 0x000fe20003f46270 */
[----:B------:R-:W-:-:S04]  /*d580*/  IMAD.MOV R12, RZ, RZ, -R12 ;  /* 0x000000ffff0c7224 */ /* 0x000fc800078e0a0c */
[----:B------:R-:W-:Y:S02]  /*d590*/  IMAD R6, R0, R12, R6 ;  /* 0x0000000c00067224 */ /* 0x000fe400078e0206 */
[--C-:B------:R-:W-:Y:S02]  /*d5a0*/  @!P5 IMAD.IADD R15, R15, 0x1, -R0.reuse ;  /* 0x000000010f0fd824 */ /* 0x100fe400078e0a00 */
[----:B------:R-:W-:Y:S02]  /*d5b0*/  IMAD.MOV.U32 R12, RZ, RZ, R9 ;  /* 0x000000ffff0c7224 */ /* 0x000fe400078e0009 */
[----:B------:R-:W-:Y:S02]  /*d5c0*/  IMAD.MOV.U32 R9, RZ, RZ, R15 ;  /* 0x000000ffff097224 */ /* 0x000fe400078e000f */
[----:B------:R-:W-:Y:S02]  /*d5d0*/  @!P6 IMAD.IADD R4, R4, 0x1, -R0 ;  /* 0x000000010404e824 */ /* 0x000fe400078e0a00 */
[----:B------:R-:W-:-:S02]  /*d5e0*/  @!P2 IMAD.MOV R11, RZ, RZ, -R11 ;  /* 0x000000ffff0ba224 */ /* 0x000fc400078e0a0b */
[----:B------:R-:W-:Y:S02]  /*d5f0*/  @!P0 IMAD.MOV R9, RZ, RZ, -R9 ;  /* 0x000000ffff098224 */ /* 0x000fe400078e0a09 */
[----:B------:R-:W-:Y:S01]  /*d600*/  @!P1 IMAD.MOV R4, RZ, RZ, -R4 ;  /* 0x000000ffff049224 */ /* 0x000fe200078e0a04 */
[----:B------:R-:W-:Y:S04]  /*d610*/  STL [R1+0x5d0], R11 ;  /* 0x0005d00b01007387 */ /* 0x000fe80000100800 */
[----:B------:R-:W-:Y:S04]  /*d620*/  STL [R1+0x5d4], R9 ;  /* 0x0005d40901007387 */ /* 0x000fe80000100800 */
[----:B------:R4:W-:Y:S02]  /*d630*/  STL [R1+0x5d8], R4 ;  /* 0x0005d80401007387 */ /* 0x0009e40000100800 */
[----:B----4-:R-:W-:-:S02]  /*d640*/  IABS R4, R20 ;  /* 0x0000001400047213 */ /* 0x010fc40000000000 */
[----:B------:R-:W4:Y:S01]  /*d650*/  LDL R20, [R1+0x224] ;  /* 0x0002240001147983 */ /* 0x000f220000100800 */
[----:B------:R-:W-:Y:S01]  /*d660*/  IMAD.HI.U32 R8, R3, R7, RZ ;  /* 0x0000000703087227 */ /* 0x000fe200078e00ff */
[----:B------:R-:W-:-:S03]  /*d670*/  IABS R10, R17 ;  /* 0x00000011000a7213 */ /* 0x000fc60000000000 */
[----:B------:R-:W-:Y:S01]  /*d680*/  IMAD.MOV R8, RZ, RZ, -R8 ;  /* 0x000000ffff087224 */ /* 0x000fe200078e0a08 */
[C---:B------:R-:W-:Y:S02]  /*d690*/  ISETP.GT.U32.AND P4, PT, R0.reuse, R13, PT ;  /* 0x0000000d0000720c */ /* 0x040fe40003f84070 */
[C---:B------:R-:W-:Y:S01]  /*d6a0*/  ISETP.GT.U32.AND P6, PT, R0.reuse, R6, PT ;  /* 0x000000060000720c */ /* 0x040fe20003fc4070 */
[----:B------:R-:W-:Y:S02]  /*d6b0*/  IMAD R7, R0, R8, R7 ;  /* 0x0000000800077224 */ /* 0x000fe400078e0207 */
[----:B------:R-:W-:-:S04]  /*d6c0*/  IMAD.HI.U32 R8, R3, R10, RZ ;  /* 0x0000000a03087227 */ /* 0x000fc800078e00ff */
[----:B------:R-:W-:-:S04]  /*d6d0*/  IMAD.MOV R8, RZ, RZ, -R8 ;  /* 0x000000ffff087224 */ /* 0x000fc800078e0a08 */
[----:B------:R-:W-:Y:S01]  /*d6e0*/  IMAD R8, R0, R8, R10 ;  /* 0x0000000800087224 */ /* 0x000fe200078e020a */
[----:B------:R-:W-:Y:S01]  /*d6f0*/  ISETP.GE.AND P0, PT, R14, RZ, PT ;  /* 0x000000ff0e00720c */ /* 0x000fe20003f06270 */
[--C-:B------:R-:W-:Y:S01]  /*d700*/  @!P4 IMAD.IADD R13, R13, 0x1, -R0.reuse ;  /* 0x000000010d0dc824 */ /* 0x100fe200078e0a00 */
[----:B--2---:R-:W-:Y:S01]  /*d710*/  IABS R14, R19 ;  /* 0x00000013000e7213 */ /* 0x004fe20000000000 */
[----:B------:R-:W-:Y:S01]  /*d720*/  @!P6 IMAD.IADD R6, R6, 0x1, -R0 ;  /* 0x000000010606e824 */ /* 0x000fe200078e0a00 */
[----:B------:R-:W-:-:S03]  /*d730*/  ISETP.GT.U32.AND P4, PT, R0, R8, PT ;  /* 0x000000080000720c */ /* 0x000fc60003f84070 */
[----:B------:R-:W-:Y:S01]  /*d740*/  IMAD.HI.U32 R10, R3, R14, RZ ;  /* 0x0000000e030a7227 */ /* 0x000fe200078e00ff */
[----:B------:R-:W-:-:S03]  /*d750*/  ISETP.GT.U32.AND P6, PT, R0, R6, PT ;  /* 0x000000060000720c */ /* 0x000fc60003fc4070 */
[----:B------:R-:W-:Y:S01]  /*d760*/  IMAD.MOV R10, RZ, RZ, -R10 ;  /* 0x000000ffff0a7224 */ /* 0x000fe200078e0a0a */
[----:B------:R-:W-:Y:S02]  /*d770*/  ISETP.GE.AND P2, PT, R12, RZ, PT ;  /* 0x000000ff0c00720c */ /* 0x000fe40003f46270 */
[----:B---3--:R-:W-:Y:S01]  /*d780*/  IABS R11, R21 ;  /* 0x00000015000b7213 */ /* 0x008fe20000000000 */
[----:B------:R-:W-:Y:S02]  /*d790*/  IMAD R14, R0, R10, R14 ;  /* 0x0000000a000e7224 */ /* 0x000fe400078e020e */
[--C-:B------:R-:W-:Y:S01]  /*d7a0*/  @!P4 IMAD.IADD R8, R8, 0x1, -R0.reuse ;  /* 0x000000010808c824 */ /* 0x100fe200078e0a00 */
[----:B------:R-:W-:Y:S02]  /*d7b0*/  IABS R12, R16 ;  /* 0x00000010000c7213 */ /* 0x000fe40000000000 */
[----:B------:R-:W-:Y:S01]  /*d7c0*/  ISETP.GT.U32.AND P5, PT, R0, R7, PT ;  /* 0x000000070000720c */ /* 0x000fe20003fa4070 */
[----:B------:R-:W-:Y:S01]  /*d7d0*/  @!P6 IMAD.IADD R6, R6, 0x1, -R0 ;  /* 0x000000010606e824 */ /* 0x000fe200078e0a00 */
[C---:B------:R-:W-:Y:S01]  /*d7e0*/  ISETP.GT.U32.AND P4, PT, R0.reuse, R8, PT ;  /* 0x000000080000720c */ /* 0x040fe20003f84070 */
[C---:B------:R-:W-:Y:S01]  /*d7f0*/  IMAD.HI.U32 R9, R3.reuse, R11, RZ ;  /* 0x0000000b03097227 */ /* 0x040fe200078e00ff */
[----:B------:R-:W-:Y:S01]  /*d800*/  ISETP.GT.U32.AND P6, PT, R0, R14, PT ;  /* 0x0000000e0000720c */ /* 0x000fe20003fc4070 */
[----:B------:R-:W2:Y:S02]  /*d810*/  LDL R16, [R1+0x230] ;  /* 0x0002300001107983 */ /* 0x000ea40000100800 */
[----:B------:R-:W-:-:S04]  /*d820*/  IMAD.HI.U32 R10, R3, R12, RZ ;  /* 0x0000000c030a7227 */ /* 0x000fc800078e00ff */
[----:B------:R-:W-:Y:S02]  /*d830*/  IMAD.MOV R15, RZ, RZ, -R9 ;  /* 0x000000ffff0f7224 */ /* 0x000fe400078e0a09 */
[----:B------:R-:W-:Y:S02]  /*d840*/  IMAD.MOV R10, RZ, RZ, -R10 ;  /* 0x000000ffff0a7224 */ /* 0x000fe400078e0a0a */
[C---:B------:R-:W-:Y:S02]  /*d850*/  IMAD R11, R0.reuse, R15, R11 ;  /* 0x0000000f000b7224 */ /* 0x040fe400078e020b */
[----:B------:R-:W-:Y:S01]  /*d860*/  IMAD R12, R0, R10, R12 ;  /* 0x0000000a000c7224 */ /* 0x000fe200078e020c */
[----:B------:R-:W3:Y:S01]  /*d870*/  LDL R15, [R1+0x22c] ;  /* 0x00022c00010f7983 */ /* 0x000ee20000100800 */
[--C-:B------:R-:W-:Y:S02]  /*d880*/  @!P5 IMAD.IADD R7, R7, 0x1, -R0.reuse ;  /* 0x000000010707d824 */ /* 0x100fe400078e0a00 */
[--C-:B------:R-:W-:Y:S01]  /*d890*/  @!P4 IMAD.IADD R8, R8, 0x1, -R0.reuse ;  /* 0x000000010808c824 */ /* 0x100fe200078e0a00 */
[----:B------:R-:W-:Y:S01]  /*d8a0*/  ISETP.GT.U32.AND P4, PT, R0, R11, PT ;  /* 0x0000000b0000720c */ /* 0x000fe20003f84070 */
[----:B------:R-:W-:Y:S01]  /*d8b0*/  @!P6 IMAD.IADD R14, R14, 0x1, -R0 ;  /* 0x000000010e0ee824 */ /* 0x000fe200078e0a00 */
[----:B------:R-:W-:-:S02]  /*d8c0*/  ISETP.GT.U32.AND P6, PT, R0, R12, PT ;  /* 0x0000000c0000720c */ /* 0x000fc40003fc4070 */
[----:B------:R-:W-:Y:S02]  /*d8d0*/  ISETP.GT.U32.AND P5, PT, R0, R7, PT ;  /* 0x000000070000720c */ /* 0x000fe40003fa4070 */
[----:B------:R-:W-:-:S07]  /*d8e0*/  ISETP.GE.AND P1, PT, R17, RZ, PT ;  /* 0x000000ff1100720c */ /* 0x000fce0003f26270 */
[--C-:B------:R-:W-:Y:S02]  /*d8f0*/  @!P4 IMAD.IADD R11, R11, 0x1, -R0.reuse ;  /* 0x000000010b0bc824 */ /* 0x100fe400078e0a00 */
[--C-:B------:R-:W-:Y:S02]  /*d900*/  @!P6 IMAD.IADD R12, R12, 0x1, -R0.reuse ;  /* 0x000000010c0ce824 */ /* 0x100fe400078e0a00 */
[----:B------:R-:W-:Y:S01]  /*d910*/  @!P5 IMAD.IADD R7, R7, 0x1, -R0 ;  /* 0x000000010707d824 */ /* 0x000fe200078e0a00 */
[----:B------:R-:W-:Y:S02]  /*d920*/  ISETP.GE.AND P5, PT, R19, RZ, PT ;  /* 0x000000ff1300720c */ /* 0x000fe40003fa6270 */
[----:B------:R-:W2:Y:S01]  /*d930*/  LDL R19, [R1+0x234] ;  /* 0x0002340001137983 */ /* 0x000ea20000100800 */
[----:B----4-:R-:W-:-:S03]  /*d940*/  IABS R17, R20 ;  /* 0x0000001400117213 */ /* 0x010fc60000000000 */
[----:B------:R-:W4:Y:S04]  /*d950*/  LDL R20, [R1+0x238] ;  /* 0x0002380001147983 */ /* 0x000f280000100800 */
[----:B------:R-:W-:Y:S04]  /*d960*/  STL [R1+0x2720], R11 ;  /* 0x0027200b01007387 */ /* 0x000fe80000100800 */
[----:B------:R0:W-:Y:S04]  /*d970*/  STL [R1+0x271c], R12 ;  /* 0x00271c0c01007387 */ /* 0x0001e80000100800 */
[----:B0-----:R-:W4:Y:S01]  /*d980*/  LDL.LU R12, [R1+0x410] ;  /* 0x00041000010c7983 */ /* 0x001f220000300800 */
[----:B------:R-:W-:-:S04]  /*d990*/  IMAD.HI.U32 R9, R3, R4, RZ ;  /* 0x0000000403097227 */ /* 0x000fc800078e00ff */
[----:B------:R-:W-:Y:S02]  /*d9a0*/  IMAD.MOV R9, RZ, RZ, -R9 ;  /* 0x000000ffff097224 */ /* 0x000fe400078e0a09 */
[----:B------:R-:W-:-:S04]  /*d9b0*/  IMAD.HI.U32 R10, R3, R17, RZ ;  /* 0x00000011030a7227 */ /* 0x000fc800078e00ff */
[C---:B------:R-:W-:Y:S02]  /*d9c0*/  IMAD R4, R0.reuse, R9, R4 ;  /* 0x0000000900047224 */ /* 0x040fe400078e0204 */
[----:B------:R-:W-:Y:S02]  /*d9d0*/  IMAD.MOV R10, RZ, RZ, -R10 ;  /* 0x000000ffff0a7224 */ /* 0x000fe400078e0a0a */
[----:B------:R-:W-:Y:S02]  /*d9e0*/  IMAD.MOV.U32 R11, RZ, RZ, R18 ;  /* 0x000000ffff0b7224 */ /* 0x000fe400078e0012 */
[----:B------:R-:W-:Y:S01]  /*d9f0*/  IMAD R17, R0, R10, R17 ;  /* 0x0000000a00117224 */ /* 0x000fe200078e0211 */
[----:B---3--:R-:W-:Y:S02]  /*da00*/  IABS R9, R15 ;  /* 0x0000000f00097213 */ /* 0x008fe40000000000 */
[----:B--2---:R-:W-:-:S03]  /*da10*/  IABS R15, R16 ;  /* 0x00000010000f7213 */ /* 0x004fc60000000000 */
[----:B------:R-:W-:-:S04]  /*da20*/  IMAD.HI.U32 R18, R3, R9, RZ ;  /* 0x0000000903127227 */ /* 0x000fc800078e00ff */
[----:B------:R-:W-:-:S04]  /*da30*/  IMAD.MOV R18, RZ, RZ, -R18 ;  /* 0x000000ffff127224 */ /* 0x000fc800078e0a12 */
[----:B------:R-:W-:Y:S02]  /*da40*/  IMAD R9, R0, R18, R9 ;  /* 0x0000001200097224 */ /* 0x000fe400078e0209 */
[----:B------:R-:W2:Y:S01]  /*da50*/  LDL.LU R18, [R1+0xa5c] ;  /* 0x000a5c0001127983 */ /* 0x000ea20000300800 */
[----:B----4-:R-:W-:Y:S01]  /*da60*/  IABS R10, R20 ;  /* 0x00000014000a7213 */ /* 0x010fe20000000000 */
[----:B------:R-:W-:-:S04]  /*da70*/  IMAD.HI.U32 R20, R3, R15, RZ ;  /* 0x0000000f03147227 */ /* 0x000fc800078e00ff */
[----:B------:R-:W-:-:S04]  /*da80*/  IMAD.MOV R20, RZ, RZ, -R20 ;  /* 0x000000ffff147224 */ /* 0x000fc800078e0a14 */
[----:B------:R-:W-:Y:S02]  /*da90*/  IMAD R15, R0, R20, R15 ;  /* 0x00000014000f7224 */ /* 0x000fe400078e020f */
[----:B------:R-:W-:Y:S02]  /*daa0*/  IMAD.MOV.U32 R20, RZ, RZ, R12 ;  /* 0x000000ffff147224 */ /* 0x000fe400078e000c */
[----:B------:R-:W-:Y:S02]  /*dab0*/  IMAD.MOV.U32 R12, RZ, RZ, R13 ;  /* 0x000000ffff0c7224 */ /* 0x000fe400078e000d */
[----:B------:R-:W3:Y:S01]  /*dac0*/  LDL R13, [R1+0x240] ;  /* 0x00024000010d7983 */ /* 0x000ee20000100800 */
[----:B------:R-:W-:-:S05]  /*dad0*/  IABS R16, R19 ;  /* 0x0000001300107213 */ /* 0x000fca0000000000 */
[----:B------:R-:W-:-:S04]  /*dae0*/  IMAD.HI.U32 R19, R3, R16, RZ ;  /* 0x0000001003137227 */ /* 0x000fc800078e00ff */
[----:B------:R-:W-:Y:S02]  /*daf0*/  IMAD.MOV R19, RZ, RZ, -R19 ;  /* 0x000000ffff137224 */ /* 0x000fe400078e0a13 */
[----:B------:R-:W-:Y:S02]  /*db00*/  @!P3 IMAD.MOV R12, RZ, RZ, -R12 ;  /* 0x000000ffff0cb224 */ /* 0x000fe400078e0a0c */
[C---:B------:R-:W-:Y:S02]  /*db10*/  IMAD R16, R0.reuse, R19, R16 ;  /* 0x0000001300107224 */ /* 0x040fe400078e0210 */
[----:B------:R-:W-:Y:S01]  /*db20*/  IMAD.MOV.U32 R19, RZ, RZ, R11 ;  /* 0x000000ffff137224 */ /* 0x000fe200078e000b */
[----:B------:R-:W-:Y:S01]  /*db30*/  ISETP.GT.U32.AND P3, PT, R0, R14, PT ;  /* 0x0000000e0000720c */ /* 0x000fe20003f64070 */
[----:B------:R-:W-:Y:S02]  /*db40*/  IMAD.MOV.U32 R11, RZ, RZ, R7 ;  /* 0x000000ffff0b7224 */ /* 0x000fe400078e0007 */
[----:B------:R-:W4:Y:S04]  /*db50*/  LDL R7, [R1+0x23c] ;  /* 0x00023c0001077983 */ /* 0x000f280000100800 */
[----:B------:R0:W-:Y:S01]  /*db60*/  STL [R1+0x5e0], R12 ;  /* 0x0005e00c01007387 */ /* 0x0001e20000100800 */
[----:B------:R-:W-:-:S02]  /*db70*/  @!P2 IMAD.MOV R11, RZ, RZ, -R11 ;  /* 0x000000ffff0ba224 */ /* 0x000fc400078e0a0b */
[----:B0-----:R-:W-:Y:S02]  /*db80*/  IMAD.MOV.U32 R12, RZ, RZ, R6 ;  /* 0x000000ffff0c7224 */ /* 0x001fe400078e0006 */
[----:B------:R-:W-:Y:S02]  /*db90*/  IMAD.MOV.U32 R6, RZ, RZ, R8 ;  /* 0x000000ffff067224 */ /* 0x000fe400078e0008 */
[----:B------:R-:W-:Y:S01]  /*dba0*/  @!P0 IMAD.MOV R12, RZ, RZ, -R12 ;  /* 0x000000ffff0c8224 */ /* 0x000fe200078e0a0c */
[----:B------:R-:W2:Y:S01]  /*dbb0*/  LDL.LU R8, [R1+0x394] ;  /* 0x0003940001087983 */ /* 0x000ea20000300800 */
[----:B------:R-:W-:-:S03]  /*dbc0*/  @!P1 IMAD.MOV R6, RZ, RZ, -R6 ;  /* 0x000000ffff069224 */ /* 0x000fc600078e0a06 */
[----:B------:R0:W-:Y:S01]  /*dbd0*/  STL [R1+0x5e4], R11 ;  /* 0x0005e40b01007387 */ /* 0x0001e20000100800 */
[----:B------:R-:W-:-:S03]  /*dbe0*/  @!P3 IMAD.IADD R14, R14, 0x1, -R0 ;  /* 0x000000010e0eb824 */ /* 0x000fc600078e0a00 */
[----:B0-----:R-:W4:Y:S04]  /*dbf0*/  LDL.LU R11, [R1+0x2720] ;  /* 0x00272000010b7983 */ /* 0x001f280000300800 */
[----:B------:R0:W-:Y:S04]  /*dc00*/  STL [R1+0x5fc], R12 ;  /* 0x0005fc0c01007387 */ /* 0x0001e80000100800 */
[----:B0-----:R-:W2:Y:S04]  /*dc10*/  LDL.LU R12, [R1+0x271c] ;  /* 0x00271c00010c7983 */ /* 0x001ea80000300800 */
[----:B------:R3:W-:Y:S02]  /*dc20*/  STL [R1+0x600], R6 ;  /* 0x0006000601007387 */ /* 0x0007e40000100800 */
[----:B---3--:R-:W-:-:S02]  /*dc30*/  IABS R6, R13 ;  /* 0x0000000d00067213 */ /* 0x008fc40000000000 */
[----:B------:R-:W3:Y:S04]  /*dc40*/  LDL.LU R13, [R1+0x21c] ;  /* 0x00021c00010d7983 */ /* 0x000ee80000300800 */
[----:B------:R0:W-:Y:S04]  /*dc50*/  STL [R1+0x2718], R28 ;  /* 0x0027181c01007387 */ /* 0x0001e80000100800 */
[----:B0-----:R-:W2:Y:S04]  /*dc60*/  LDL.LU R28, [R1+0x220] ;  /* 0x00022000011c7983 */ /* 0x001ea80000300800 */
[----:B------:R0:W-:Y:S04]  /*dc70*/  STL [R1+0x2710], R14 ;  /* 0x0027100e01007387 */ /* 0x0001e80000100800 */
[----:B0-----:R-:W3:Y:S01]  /*dc80*/  LDL.LU R14, [R1+0x22c] ;  /* 0x00022c00010e7983 */ /* 0x001ee20000300800 */
[----:B------:R-:W-:-:S02]  /*dc90*/  ISETP.GT.U32.AND P4, PT, R0, R4, PT ;  /* 0x000000040000720c */ /* 0x000fc40003f84070 */
[----:B------:R-:W-:-:S11]  /*dca0*/  ISETP.GT.U32.AND P3, PT, R0, R9, PT ;  /* 0x000000090000720c */ /* 0x000fd60003f64070 */
[----:B------:R-:W-:Y:S01]  /*dcb0*/  @!P4 IMAD.IADD R4, R4, 0x1, -R0 ;  /* 0x000000010404c824 */ /* 0x000fe200078e0a00 */
[C---:B----4-:R-:W-:Y:S01]  /*dcc0*/  ISETP.GT.U32.AND P2, PT, R0.reuse, R11, PT ;  /* 0x0000000b0000720c */ /* 0x050fe20003f44070 */
[----:B---3--:R0:W-:Y:S04]  /*dcd0*/  STL [R1+0x2714], R14 ;  /* 0x0027140e01007387 */ /* 0x0081e80000100800 */
[----:B0-----:R-:W3:Y:S01]  /*dce0*/  LDL.LU R14, [R1+0x224] ;  /* 0x00022400010e7983 */ /* 0x001ee20000300800 */
[----:B------:R-:W-:-:S07]  /*dcf0*/  ISETP.GT.U32.AND P1, PT, R0, R4, PT ;  /* 0x000000040000720c */ /* 0x000fce0003f24070 */
[----:B------:R-:W-:Y:S01]  /*dd00*/  @!P2 IMAD.IADD R11, R11, 0x1, -R0 ;  /* 0x000000010b0ba824 */ /* 0x000fe200078e0a00 */
[----:B------:R-:W-:Y:S02]  /*dd10*/  ISETP.GT.U32.AND P2, PT, R0, R15, PT ;  /* 0x0000000f0000720c */ /* 0x000fe40003f44070 */
[----:B------:R-:W-:Y:S01]  /*dd20*/  ISETP.GE.AND P4, PT, R21, RZ, PT ;  /* 0x000000ff1500720c */ /* 0x000fe20003f86270 */
[----:B------:R-:W-:Y:S01]  /*dd30*/  IMAD.HI.U32 R21, R3, R10, RZ ;  /* 0x0000000a03157227 */ /* 0x000fe200078e00ff */
[----:B------:R-:W-:-:S03]  /*dd40*/  IABS R7, R7 ;  /* 0x0000000700077213 */ /* 0x000fc60000000000 */
[----:B------:R-:W-:Y:S01]  /*dd50*/  IMAD.MOV R21, RZ, RZ, -R21 ;  /* 0x000000ffff157224 */ /* 0x000fe200078e0a15 */
[----:B------:R0:W-:Y:S01]  /*dd60*/  STL [R1+0x2708], R3 ;  /* 0x0027080301007387 */ /* 0x0001e20000100800 */
[----:B------:R-:W-:Y:S02]  /*dd70*/  @!P3 IMAD.IADD R9, R9, 0x1, -R0 ;  /* 0x000000010909b824 */ /* 0x000fe400078e0a00 */
[----:B------:R-:W-:Y:S02]  /*dd80*/  IMAD R10, R0, R21, R10 ;  /* 0x00000015000a7224 */ /* 0x000fe400078e020a */
[----:B------:R-:W-:Y:S01]  /*dd90*/  @!P1 IMAD.IADD R4, R4, 0x1, -R0 ;  /* 0x0000000104049824 */ /* 0x000fe200078e0a00 */
[----:B------:R-:W-:Y:S01]  /*dda0*/  ISETP.GE.AND P1, PT, R13, RZ, PT ;  /* 0x000000ff0d00720c */ /* 0x000fe20003f26270 */
[----:B--2---:R-:W-:Y:S01]  /*ddb0*/  IMAD.MOV.U32 R21, RZ, RZ, R8 ;  /* 0x000000ffff157224 */ /* 0x004fe200078e0008 */
[----:B------:R-:W-:Y:S01]  /*ddc0*/  ISETP.GE.AND P3, PT, R28, RZ, PT ;  /* 0x000000ff1c00720c */ /* 0x000fe20003f66270 */
[----:B------:R-:W-:-:S04]  /*ddd0*/  IMAD.HI.U32 R8, R3, R7, RZ ;  /* 0x0000000703087227 */ /* 0x000fc800078e00ff */
[----:B------:R-:W-:Y:S02]  /*dde0*/  IMAD.HI.U32 R13, R3, R6, RZ ;  /* 0x00000006030d7227 */ /* 0x000fe400078e00ff */
[----:B0-----:R-:W2:Y:S02]  /*ddf0*/  LDL.LU R3, [R1+0x248] ;  /* 0x0002480001037983 */ /* 0x001ea40000300800 */
[----:B------:R-:W-:Y:S02]  /*de00*/  @!P2 IMAD.IADD R15, R15, 0x1, -R0 ;  /* 0x000000010f0fa824 */ /* 0x000fe400078e0a00 */
[----:B------:R-:W4:Y:S01]  /*de10*/  LDL.LU R28, [R1+0x2718] ;  /* 0x00271800011c7983 */ /* 0x000f220000300800 */
[----:B---3--:R-:W-:-:S03]  /*de20*/  ISETP.GE.AND P2, PT, R14, RZ, PT ;  /* 0x000000ff0e00720c */ /* 0x008fc60003f46270 */
[----:B------:R-:W3:Y:S01]  /*de30*/  LDL.LU R14, [R1+0x2714] ;  /* 0x00271400010e7983 */ /* 0x000ee20000300800 */
[----:B------:R-:W-:Y:S01]  /*de40*/  ISETP.GT.U32.AND P0, PT, R0, R12, PT ;  /* 0x0000000c0000720c */ /* 0x000fe20003f04070 */
[----:B------:R-:W-:-:S12]  /*de50*/  IMAD.MOV R8, RZ, RZ, -R8 ;  /* 0x000000ffff087224 */ /* 0x000fd800078e0a08 */
[----:B------:R-:W-:Y:S01]  /*de60*/  @!P0 IMAD.IADD R12, R12, 0x1, -R0 ;  /* 0x000000010c0c8824 */ /* 0x000fe200078e0a00 */
[C---:B------:R-:W-:Y:S01]  /*de70*/  ISETP.GT.U32.AND P0, PT, R0.reuse, R16, PT ;  /* 0x000000100000720c */ /* 0x040fe20003f04070 */
[----:B------:R-:W-:Y:S02]  /*de80*/  IMAD.MOV R13, RZ, RZ, -R13 ;  /* 0x000000ffff0d7224 */ /* 0x000fe400078e0a0d */
[C---:B------:R-:W-:Y:S02]  /*de90*/  IMAD R7, R0.reuse, R8, R7 ;  /* 0x0000000800077224 */ /* 0x040fe400078e0207 */
[----:B------:R-:W-:-:S08]  /*dea0*/  IMAD R6, R0, R13, R6 ;  /* 0x0000000d00067224 */ /* 0x000fd000078e0206 */
[----:B------:R-:W-:Y:S01]  /*deb0*/  @!P0 IMAD.IADD R16, R16, 0x1, -R0 ;  /* 0x0000000110108824 */ /* 0x000fe200078e0a00 */
[----:B---3--:R-:W-:Y:S02]  /*dec0*/  ISETP.GE.AND P0, PT, R14, RZ, PT ;  /* 0x000000ff0e00720c */ /* 0x008fe40003f06270 */
[----:B------:R-:W3:Y:S04]  /*ded0*/  LDL.LU R14, [R1+0x2710] ;  /* 0x00271000010e7983 */ /* 0x000ee80000300800 */
[----:B------:R-:W-:Y:S04]  /*dee0*/  STL [R1+0x270c], R7 ;  /* 0x00270c0701007387 */ /* 0x000fe80000100800 */
[----:B------:R-:W2:Y:S01]  /*def0*/  LDL.LU R13, [R1+0x244] ;  /* 0x00024400010d7983 */ /* 0x000ea20000300800 */
[----:B------:R-:W-:-:S02]  /*df00*/  @!P1 IMAD.MOV R12, RZ, RZ, -R12 ;  /* 0x000000ffff0c9224 */ /* 0x000fc400078e0a0c */
[----:B------:R-:W-:Y:S01]  /*df10*/  @!P4 IMAD.MOV R11, RZ, RZ, -R11 ;  /* 0x000000ffff0bc224 */ /* 0x000fe200078e0a0b */
[----:B------:R-:W-:-:S13]  /*df20*/  ISETP.GT.U32.AND P6, PT, R0, R17, PT ;  /* 0x000000110000720c */ /* 0x000fda0003fc4070 */
[----:B------:R-:W-:-:S05]  /*df30*/  @!P6 IMAD.IADD R17, R17, 0x1, -R0 ;  /* 0x000000011111e824 */ /* 0x000fca00078e0a00 */
[----:B------:R-:W-:Y:S01]  /*df40*/  ISETP.GT.U32.AND P6, PT, R0, R17, PT ;  /* 0x000000110000720c */ /* 0x000fe20003fc4070 */
[----:B---3--:R-:W-:Y:S01]  /*df50*/  @!P5 IMAD.MOV R14, RZ, RZ, -R14 ;  /* 0x000000ffff0ed224 */ /* 0x008fe200078e0a0e */
[----:B--2---:R0:W-:Y:S01]  /*df60*/  STL [R1+0x2704], R13 ;  /* 0x0027040d01007387 */ /* 0x0041e20000100800 */
[----:B------:R-:W-:-:S03]  /*df70*/  IABS R8, R13 ;  /* 0x0000000d00087213 */ /* 0x000fc60000000000 */
[----:B------:R-:W-:Y:S04]  /*df80*/  STL [R1+0x614], R14 ;  /* 0x0006140e01007387 */ /* 0x000fe80000100800 */
[----:B------:R-:W-:Y:S04]  /*df90*/  STL [R1+0x628], R12 ;  /* 0x0006280c01007387 */ /* 0x000fe80000100800 */
[----:B------:R1:W-:Y:S04]  /*dfa0*/  STL [R1+0x618], R11 ;  /* 0x0006180b01007387 */ /* 0x0003e80000100800 */
[----:B0-----:R-:W2:Y:S01]  /*dfb0*/  LDL.LU R13, [R1+0x234] ;  /* 0x00023400010d7983 */ /* 0x001ea20000300800 */
[----:B------:R-:W-:-:S02]  /*dfc0*/  IMAD.MOV.U32 R7, RZ, RZ, R4 ;  /* 0x000000ffff077224 */ /* 0x000fc400078e0004 */
[----:B------:R-:W-:Y:S02]  /*dfd0*/  @!P6 IMAD.IADD R17, R17, 0x1, -R0 ;  /* 0x000000011111e824 */ /* 0x000fe400078e0a00 */
[----:B------:R-:W-:Y:S01]  /*dfe0*/  @!P3 IMAD.MOV R7, RZ, RZ, -R7 ;  /* 0x000000ffff07b224 */ /* 0x000fe200078e0a07 */
[----:B-1----:R-:W3:Y:S01]  /*dff0*/  LDL.LU R11, [R1+0x23c] ;  /* 0x00023c00010b7983 */ /* 0x002ee20000300800 */
[----:B------:R-:W-:Y:S02]  /*e000*/  IMAD.MOV.U32 R12, RZ, RZ, R3 ;  /* 0x000000ffff0c7224 */ /* 0x000fe400078e0003 */
[----:B------:R-:W-:Y:S01]  /*e010*/  IMAD.MOV.U32 R3, RZ, RZ, R17 ;  /* 0x000000ffff037224 */ /* 0x000fe200078e0011 */
[----:B------:R-:W4:Y:S04]  /*e020*/  LDL.LU R14, [R1+0x240] ;  /* 0x00024000010e7983 */ /* 0x000f280000300800 */
[----:B------:R-:W4:Y:S04]  /*e030*/  LDL.LU R4, [R1+0x230] ;  /* 0x0002300001047983 */ /* 0x000f280000300800 */
[----:B------:R-:W4:Y:S04]  /*e040*/  LDL.LU R17, [R1+0x238] ;  /* 0x0002380001117983 */ /* 0x000f280000300800 */
[----:B------:R0:W-:Y:S04]  /*e050*/  STL [R1+0x62c], R7 ;  /* 0x00062c0701007387 */ /* 0x0001e80000100800 */
[----:B0-----:R-:W4:Y:S01]  /*e060*/  LDL.LU R7, [R1+0x270c] ;  /* 0x00270c0001077983 */ /* 0x001f220000300800 */
[----:B------:R-:W-:Y:S01]  /*e070*/  ISETP.GT.U32.AND P4, PT, R0, R15, PT ;  /* 0x0000000f0000720c */ /* 0x000fe20003f84070 */
[----:B------:R-:W-:-:S05]  /*e080*/  @!P2 IMAD.MOV R3, RZ, RZ, -R3 ;  /* 0x000000ffff03a224 */ /* 0x000fca00078e0a03 */
[----:B------:R0:W-:Y:S07]  /*e090*/  STL [R1+0x634], R3 ;  /* 0x0006340301007387 */ /* 0x0001ee0000100800 */
[----:B------:R-:W-:Y:S01]  /*e0a0*/  @!P4 IMAD.IADD R15, R15, 0x1, -R0 ;  /* 0x000000010f0fc824 */ /* 0x000fe200078e0a00 */
[----:B0-----:R-:W4:Y:S01]  /*e0b0*/  LDL.LU R3, [R1+0x2708] ;  /* 0x0027080001037983 */ /* 0x001f220000300800 */
[----:B------:R-:W-:Y:S02]  /*e0c0*/  ISETP.GT.U32.AND P6, PT, R0, R10, PT ;  /* 0x0000000a0000720c */ /* 0x000fe40003fc4070 */
[----:B--2---:R-:W-:-:S02]  /*e0d0*/  ISETP.GE.AND P4, PT, R13, RZ, PT ;  /* 0x000000ff0d00720c */ /* 0x004fc40003f86270 */
[----:B------:R-:W2:Y:S09]  /*e0e0*/  LDL.LU R13, [R1+0x2704] ;  /* 0x00270400010d7983 */ /* 0x000eb20000300800 */
[----:B------:R-:W-:Y:S01]  /*e0f0*/  @!P6 IMAD.IADD R10, R10, 0x1, -R0 ;  /* 0x000000010a0ae824 */ /* 0x000fe200078e0a00 */
[----:B------:R-:W-:-:S04]  /*e100*/  ISETP.GT.U32.AND P6, PT, R0, R9, PT ;  /* 0x000000090000720c */ /* 0x000fc80003fc4070 */
[C---:B------:R-:W-:Y:S02]  /*e110*/  ISETP.GT.U32.AND P5, PT, R0.reuse, R10, PT ;  /* 0x0000000a0000720c */ /* 0x040fe40003fa4070 */
[----:B------:R-:W-:-:S07]  /*e120*/  ISETP.GT.U32.AND P1, PT, R0, R16, PT ;  /* 0x000000100000720c */ /* 0x000fce0003f24070 */
[----:B------:R-:W-:-:S04]  /*e130*/  @!P6 IMAD.IADD R9, R9, 0x1, -R0 ;  /* 0x000000010909e824 */ /* 0x000fc800078e0a00 */
[----:B------:R-:W-:Y:S02]  /*e140*/  @!P0 IMAD.MOV R9, RZ, RZ, -R9 ;  /* 0x000000ffff098224 */ /* 0x000fe400078e0a09 */
[----:B------:R-:W-:Y:S01]  /*e150*/  @!P5 IMAD.IADD R10, R10, 0x1, -R0 ;  /* 0x000000010a0ad824 */ /* 0x000fe200078e0a00 */
[----:B---3--:R-:W-:Y:S02]  /*e160*/  ISETP.GE.AND P5, PT, R11, RZ, PT ;  /* 0x000000ff0b00720c */ /* 0x008fe40003fa6270 */
[----:B------:R0:W-:Y:S01]  /*e170*/  STL [R1+0x640], R9 ;  /* 0x0006400901007387 */ /* 0x0001e20000100800 */
[----:B----4-:R-:W-:Y:S02]  /*e180*/  ISETP.GT.U32.AND P3, PT, R0, R7, PT ;  /* 0x000000070000720c */ /* 0x010fe40003f64070 */
[----:B------:R-:W-:Y:S01]  /*e190*/  IABS R11, R12 ;  /* 0x0000000c000b7213 */ /* 0x000fe20000000000 */
[----:B0-----:R-:W-:Y:S01]  /*e1a0*/  IMAD.MOV.U32 R9, RZ, RZ, R12 ;  /* 0x000000ffff097224 */ /* 0x001fe200078e000c */
[----:B------:R-:W-:Y:S01]  /*e1b0*/  ISETP.GE.AND P2, PT, R4, RZ, PT ;  /* 0x000000ff0400720c */ /* 0x000fe20003f46270 */
[----:B------:R-:W3:Y:S01]  /*e1c0*/  LDL.LU R12, [R1+0x288] ;  /* 0x00028800010c7983 */ /* 0x000ee20000300800 */
[----:B------:R-:W-:Y:S01]  /*e1d0*/  @!P1 IMAD.IADD R16, R16, 0x1, -R0 ;  /* 0x0000000110109824 */ /* 0x000fe200078e0a00 */
[----:B------:R-:W-:-:S02]  /*e1e0*/  ISETP.GE.AND P1, PT, R17, RZ, PT ;  /* 0x000000ff1100720c */ /* 0x000fc40003f26270 */
[----:B------:R-:W4:Y:S04]  /*e1f0*/  LDL.LU R17, [R1+0x24c] ;  /* 0x00024c0001117983 */ /* 0x000f280000300800 */
[----:B------:R-:W-:Y:S01]  /*e200*/  @!P3 IMAD.IADD R7, R7, 0x1, -R0 ;  /* 0x000000010707b824 */ /* 0x000fe200078e0a00 */
[----:B------:R-:W-:Y:S01]  /*e210*/  ISETP.GE.AND P3, PT, R14, RZ, PT ;  /* 0x000000ff0e00720c */ /* 0x000fe20003f66270 */
[----:B------:R-:W-:-:S03]  /*e220*/  IMAD.MOV.U32 R14, RZ, RZ, R15 ;  /* 0x000000ffff0e7224 */ /* 0x000fc600078e000f */
[----:B------:R-:W-:Y:S01]  /*e230*/  ISETP.GT.U32.AND P0, PT, R0, R7, PT ;  /* 0x000000070000720c */ /* 0x000fe20003f04070 */
[----:B------:R-:W-:Y:S02]  /*e240*/  @!P2 IMAD.MOV R14, RZ, RZ, -R14 ;  /* 0x000000ffff0ea224 */ /* 0x000fe400078e0a0e */
[----:B------:R-:W-:-:S03]  /*e250*/  IMAD.MOV.U32 R15, RZ, RZ, R16 ;  /* 0x000000ffff0f7224 */ /* 0x000fc600078e0010 */
[----:B------:R0:W-:Y:S01]  /*e260*/  STL [R1+0x644], R14 ;  /* 0x0006440e01007387 */ /* 0x0001e20000100800 */
[----:B------:R-:W-:Y:S02]  /*e270*/  @!P4 IMAD.MOV R15, RZ, RZ, -R15 ;  /* 0x000000ffff0fc224 */ /* 0x000fe400078e0a0f */
[----:B------:R-:W-:Y:S01]  /*e280*/  @!P1 IMAD.MOV R10, RZ, RZ, -R10 ;  /* 0x000000ffff0a9224 */ /* 0x000fe200078e0a0a */
[----:B0-----:R-:W4:Y:S03]  /*e290*/  LDL.LU R14, [R1+0x28c] ;  /* 0x00028c00010e7983 */ /* 0x001f260000300800 */
[----:B------:R-:W-:Y:S01]  /*e2a0*/  @!P0 IMAD.IADD R7, R7, 0x1, -R0 ;  /* 0x0000000107078824 */ /* 0x000fe200078e0a00 */
[----:B--2---:R-:W-:Y:S02]  /*e2b0*/  ISETP.GE.AND P4, PT, R13, RZ, PT ;  /* 0x000000ff0d00720c */ /* 0x004fe40003f86270 */
[----:B------:R-:W2:Y:S04]  /*e2c0*/  LDL.LU R13, [R1+0x290] ;  /* 0x00029000010d7983 */ /* 0x000ea80000300800 */
[----:B------:R-:W2:Y:S04]  /*e2d0*/  LDL.LU R16, [R1+0x250] ;  /* 0x0002500001107983 */ /* 0x000ea80000300800 */
[----:B------:R-:W-:Y:S04]  /*e2e0*/  STL [R1+0x650], R15 ;  /* 0x0006500f01007387 */ /* 0x000fe80000100800 */
[----:B------:R0:W-:Y:S02]  /*e2f0*/  STL [R1+0x660], R10 ;  /* 0x0006600a01007387 */ /* 0x0001e40000100800 */
[----:B0-----:R-:W-:-:S04]  /*e300*/  IMAD.MOV.U32 R10, RZ, RZ, R7 ;  /* 0x000000ffff0a7224 */ /* 0x001fc800078e0007 */
[----:B------:R-:W-:-:S05]  /*e310*/  @!P5 IMAD.MOV R10, RZ, RZ, -R10 ;  /* 0x000000ffff0ad224 */ /* 0x000fca00078e0a0a */
[----:B------:R2:W-:Y:S04]  /*e320*/  STL [R1+0x668], R10 ;  /* 0x0006680a01007387 */ /* 0x0005e80000100800 */
[----:B------:R-:W2:Y:S01]  /*e330*/  LDL R15, [R1+0x254] ;  /* 0x00025400010f7983 */ /* 0x000ea20000100800 */
[----:B------:R-:W-:Y:S01]  /*e340*/  ISETP.GT.U32.AND P6, PT, R0, R6, PT ;  /* 0x000000060000720c */ /* 0x000fe20003fc4070 */
[----:B------:R-:W-:-:S04]  /*e350*/  IMAD.HI.U32 R4, R3, R8, RZ ;  /* 0x0000000803047227 */ /* 0x000fc800078e00ff */
[----:B------:R-:W-:-:S04]  /*e360*/  IMAD.MOV R4, RZ, RZ, -R4 ;  /* 0x000000ffff047224 */ /* 0x000fc800078e0a04 */
[----:B------:R-:W-:-:S04]  /*e370*/  IMAD R4, R0, R4, R8 ;  /* 0x0000000400047224 */ /* 0x000fc800078e0208 */
[----:B------:R-:W-:Y:S01]  /*e380*/  @!P6 IMAD.IADD R6, R6, 0x1, -R0 ;  /* 0x000000010606e824 */ /* 0x000fe200078e0a00 */
[----:B------:R-:W-:-:S04]  /*e390*/  ISETP.GT.U32.AND P6, PT, R0, R4, PT ;  /* 0x000000040000720c */ /* 0x000fc80003fc4070 */
[----:B------:R-:W-:Y:S01]  /*e3a0*/  ISETP.GT.U32.AND P2, PT, R0, R6, PT ;  /* 0x000000060000720c */ /* 0x000fe20003f44070 */
[----:B------:R-:W-:Y:S01]  /*e3b0*/  IMAD.HI.U32 R8, R3, R11, RZ ;  /* 0x0000000b03087227 */ /* 0x000fe200078e00ff */
[----:B------:R-:W-:Y:S02]  /*e3c0*/  ISETP.GE.AND P1, PT, R9, RZ, PT ;  /* 0x000000ff0900720c */ /* 0x000fe40003f26270 */
[----:B---3--:R-:W-:Y:S01]  /*e3d0*/  IABS R9, R12 ;  /* 0x0000000c00097213 */ /* 0x008fe20000000000 */
[----:B------:R-:W-:-:S04]  /*e3e0*/  IMAD.MOV R8, RZ, RZ, -R8 ;  /* 0x000000ffff087224 */ /* 0x000fc800078e0a08 */
[--C-:B------:R-:W-:Y:S02]  /*e3f0*/  @!P6 IMAD.IADD R4, R4, 0x1, -R0.reuse ;  /* 0x000000010404e824 */ /* 0x100fe400078e0a00 */
[----:B------:R-:W-:Y:S02]  /*e400*/  IMAD R8, R0, R8, R11 ;  /* 0x0000000800087224 */ /* 0x000fe400078e020b */
[----:B------:R-:W-:Y:S01]  /*e410*/  @!P2 IMAD.IADD R6, R6, 0x1, -R0 ;  /* 0x000000010606a824 */ /* 0x000fe200078e0a00 */
[----:B------:R-:W-:Y:S01]  /*e420*/  ISETP.GT.U32.AND P6, PT, R0, R4, PT ;  /* 0x000000040000720c */ /* 0x000fe20003fc4070 */
[----:B------:R-:W-:Y:S01]  /*e430*/  IMAD.HI.U32 R11, R3, R9, RZ ;  /* 0x00000009030b7227 */ /* 0x000fe200078e00ff */
[----:B------:R-:W-:-:S03]  /*e440*/  ISETP.GE.AND P0, PT, R12, RZ, PT ;  /* 0x000000ff0c00720c */ /* 0x000fc60003f06270 */
[----:B------:R-:W-:Y:S01]  /*e450*/  IMAD.MOV.U32 R12, RZ, RZ, R6 ;  /* 0x000000ffff0c7224 */ /* 0x000fe200078e0006 */
[----:B------:R-:W-:Y:S01]  /*e460*/  ISETP.GT.U32.AND P5, PT, R0, R8, PT ;  /* 0x000000080000720c */ /* 0x000fe20003fa4070 */
[----:B------:R-:W-:-:S04]  /*e470*/  IMAD.MOV R6, RZ, RZ, -R11 ;  /* 0x000000ffff067224 */ /* 0x000fc800078e0a0b */
[----:B------:R-:W-:Y:S02]  /*e480*/  IMAD R6, R0, R6, R9 ;  /* 0x0000000600067224 */ /* 0x000fe400078e0209 */
[----:B------:R-:W-:-:S03]  /*e490*/  @!P6 IMAD.IADD R4, R4, 0x1, -R0 ;  /* 0x000000010404e824 */ /* 0x000fc600078e0a00 */
[----:B------:R-:W-:Y:S01]  /*e4a0*/  ISETP.GT.U32.AND P6, PT, R0, R6, PT ;  /* 0x000000060000720c */ /* 0x000fe20003fc4070 */
[----:B------:R-:W-:Y:S01]  /*e4b0*/  @!P3 IMAD.MOV R12, RZ, RZ, -R12 ;  /* 0x000000ffff0cb224 */ /* 0x000fe200078e0a0c */
[----:B----4-:R-:W-:Y:S01]  /*e4c0*/  IABS R7, R14 ;  /* 0x0000000e00077213 */ /* 0x010fe20000000000 */
[----:B------:R-:W-:Y:S01]  /*e4d0*/  @!P5 IMAD.IADD R8, R8, 0x1, -R0 ;  /* 0x000000010808d824 */ /* 0x000fe200078e0a00 */
[----:B------:R-:W-:Y:S02]  /*e4e0*/  ISETP.GE.AND P2, PT, R14, RZ, PT ;  /* 0x000000ff0e00720c */ /* 0x000fe40003f46270 */
[----:B------:R-:W-:Y:S01]  /*e4f0*/  IABS R11, R17 ;  /* 0x00000011000b7213 */ /* 0x000fe20000000000 */
[----:B------:R0:W-:Y:S01]  /*e500*/  STL [R1+0x66c], R12 ;  /* 0x00066c0c01007387 */ /* 0x0001e20000100800 */
[----:B------:R-:W-:Y:S01]  /*e510*/  ISETP.GT.U32.AND P5, PT, R0, R8, PT ;  /* 0x000000080000720c */ /* 0x000fe20003fa4070 */
[----:B------:R-:W-:-:S04]  /*e520*/  IMAD.HI.U32 R14, R3, R7, RZ ;  /* 0x00000007030e7227 */ /* 0x000fc800078e00ff */
[----:B------:R-:W-:Y:S02]  /*e530*/  @!P6 IMAD.IADD R6, R6, 0x1, -R0 ;  /* 0x000000010606e824 */ /* 0x000fe400078e0a00 */
[----:B------:R-:W-:-:S03]  /*e540*/  IMAD.MOV R14, RZ, RZ, -R14 ;  /* 0x000000ffff0e7224 */ /* 0x000fc600078e0a0e */
[C---:B------:R-:W-:Y:S01]  /*e550*/  ISETP.GT.U32.AND P6, PT, R0.reuse, R6, PT ;  /* 0x000000060000720c */ /* 0x040fe20003fc4070 */
[----:B------:R-:W-:Y:S02]  /*e560*/  IMAD R7, R0, R14, R7 ;  /* 0x0000000e00077224 */ /* 0x000fe400078e0207 */
[----:B------:R-:W-:-:S04]  /*e570*/  @!P5 IMAD.IADD R8, R8, 0x1, -R0 ;  /* 0x000000010808d824 */ /* 0x000fc800078e0a00 */
[----:B------:R-:W-:-:S06]  /*e580*/  @!P1 IMAD.MOV R8, RZ, RZ, -R8 ;  /* 0x000000ffff089224 */ /* 0x000fcc00078e0a08 */
[----:B------:R-:W-:Y:S01]  /*e590*/  @!P6 IMAD.IADD R6, R6, 0x1, -R0 ;  /* 0x000000010606e824 */ /* 0x000fe200078e0a00 */
[----:B------:R-:W-:Y:S02]  /*e5a0*/  ISETP.GE.AND P6, PT, R17, RZ, PT ;  /* 0x000000ff1100720c */ /* 0x000fe40003fc6270 */
[----:B--2---:R-:W-:-:S05]  /*e5b0*/  IABS R10, R13 ;  /* 0x0000000d000a7213 */ /* 0x004fca0000000000 */
[----:B------:R-:W-:-:S04]  /*e5c0*/  IMAD.MOV.U32 R9, RZ, RZ, R10 ;  /* 0x000000ffff097224 */ /* 0x000fc800078e000a */
[----:B0-----:R-:W-:Y:S01]  /*e5d0*/  IMAD.HI.U32 R12, R3, R9, RZ ;  /* 0x00000009030c7227 */ /* 0x001fe200078e00ff */
[----:B------:R-:W-:-:S03]  /*e5e0*/  ISETP.GE.AND P3, PT, R13, RZ, PT ;  /* 0x000000ff0d00720c */ /* 0x000fc60003f66270 */
[----:B------:R-:W-:Y:S01]  /*e5f0*/  IMAD.MOV.U32 R10, RZ, RZ, R11 ;  /* 0x000000ffff0a7224 */ /* 0x000fe200078e000b */
[----:B------:R-:W-:Y:S01]  /*e600*/  IABS R11, R16 ;  /* 0x00000010000b7213 */ /* 0x000fe20000000000 */
[----:B------:R-:W-:Y:S02]  /*e610*/  IMAD.MOV R12, RZ, RZ, -R12 ;  /* 0x000000ffff0c7224 */ /* 0x000fe400078e0a0c */
[----:B------:R-:W-:-:S04]  /*e620*/  IMAD.HI.U32 R13, R3, R10, RZ ;  /* 0x0000000a030d7227 */ /* 0x000fc800078e00ff */
[----:B------:R-:W-:Y:S02]  /*e630*/  IMAD R9, R0, R12, R9 ;  /* 0x0000000c00097224 */ /* 0x000fe400078e0209 */
[----:B------:R-:W-:Y:S02]  /*e640*/  IMAD.MOV.U32 R12, RZ, RZ, R4 ;  /* 0x000000ffff0c7224 */ /* 0x000fe400078e0004 */
[----:B------:R-:W-:Y:S02]  /*e650*/  IMAD.MOV R13, RZ, RZ, -R13 ;  /* 0x000000ffff0d7224 */ /* 0x000fe400078e0a0d */
[----:B------:R-:W-:Y:S01]  /*e660*/  @!P4 IMAD.MOV R12, RZ, RZ, -R12 ;  /* 0x000000ffff0cc224 */ /* 0x000fe200078e0a0c */
[----:B------:R-:W-:Y:S01]  /*e670*/  IABS R14, R15 ;  /* 0x0000000f000e7213 */ /* 0x000fe20000000000 */
[----:B------:R-:W-:-:S04]  /*e680*/  IMAD.HI.U32 R15, R3, R11, RZ ;  /* 0x0000000b030f7227 */ /* 0x000fc800078e00ff */
[----:B------:R-:W-:Y:S02]  /*e690*/  IMAD.MOV R15, RZ, RZ, -R15 ;  /* 0x000000ffff0f7224 */ /* 0x000fe400078e0a0f */
[C---:B------:R-:W-:Y:S02]  /*e6a0*/  IMAD R10, R0.reuse, R13, R10 ;  /* 0x0000000d000a7224 */ /* 0x040fe400078e020a */
[----:B------:R-:W2:Y:S01]  /*e6b0*/  LDL R13, [R1+0x25c] ;  /* 0x00025c00010d7983 */ /* 0x000ea20000100800 */
[----:B------:R-:W-:-:S03]  /*e6c0*/  IMAD R11, R0, R15, R11 ;  /* 0x0000000f000b7224 */ /* 0x000fc600078e020b */
        /* <DEDUP_REMOVED lines=20> */
[C---:B------:R-:W-:Y:S02]  /*e810*/  ISETP.GT.U32.AND P0, PT, R0.reuse, R11, PT ;  /* 0x0000000b0000720c */ /* 0x040fe40003f04070 */
        /* <DEDUP_REMOVED lines=28> */
[----:B------:R-:W-:Y:S02]  /*e9e0*/  ISETP.GT.U32.AND P5, PT, R0, R10, PT ;  /* 0x0000000a0000720c */ /* 0x000fe40003fa4070 */
        /* <DEDUP_REMOVED lines=75> */
[----:B------:R-:W-:-:S04]  /*eea0*/  IMAD.MOV R15, RZ, RZ, -R15 ;  /* 0x000000ffff0f7224 */ /* 0x000fc800078e0a0f */
[----:B------:R-:W-:Y:S02]  /*eeb0*/  IMAD R14, R0, R15, R14 ;  /* 0x0000000f000e7224 */ /* 0x000fe400078e020e */
[----:B------:R-:W-:Y:S01]  /*eec0*/  @!P6 IMAD.IADD R6, R6, 0x1, -R0 ;  /* 0x000000010606e824 */ /* 0x000fe200078e0a00 */
[----:B------:R-:W-:Y:S01]  /*eed0*/  ISETP.GT.U32.AND P6, PT, R0, R8, PT ;  /* 0x000000080000720c */ /* 0x000fe20003fc4070 */
[----:B------:R-:W-:-:S04]  /*eee0*/  IMAD.HI.U32 R15, R3, R7, RZ ;  /* 0x00000007030f7227 */ /* 0x000fc800078e00ff */
[----:B------:R-:W-:-:S04]  /*eef0*/  IMAD.MOV R15, RZ, RZ, -R15 ;  /* 0x000000ffff0f7224 */ /* 0x000fc800078e0a0f */
[----:B------:R-:W-:-:S04]  /*ef00*/  IMAD R7, R0, R15, R7 ;  /* 0x0000000f00077224 */ /* 0x000fc800078e0207 */
[----:B------:R-:W-:Y:S01]  /*ef10*/  @!P6 IMAD.IADD R8, R8, 0x1, -R0 ;  /* 0x000000010808e824 */ /* 0x000fe200078e0a00 */
[----:B------:R-:W-:Y:S01]  /*ef20*/  ISETP.GT.U32.AND P6, PT, R0, R14, PT ;  /* 0x0000000e0000720c */ /* 0x000fe20003fc4070 */
[----:B------:R-:W-:-:S12]  /*ef30*/  @!P1 IMAD.MOV R6, RZ, RZ, -R6 ;  /* 0x000000ffff069224 */ /* 0x000fd800078e0a06 */
        /* <DEDUP_REMOVED lines=18> */
[----:B0-----:R-:W-:Y:S01]  /*f060*/  IMAD.HI.U32 R6, R3, R15, RZ ;  /* 0x0000000f03067227 */ /* 0x001fe200078e00ff */
[----:B------:R-:W-:-:S03]  /*f070*/  ISETP.GT.U32.AND P6, PT, R0, R9, PT ;  /* 0x000000090000720c */ /* 0x000fc60003fc4070 */
[----:B------:R-:W-:-:S10]  /*f080*/  IMAD.MOV R6, RZ, RZ, -R6 ;  /* 0x000000ffff067224 */ /* 0x000fd400078e0a06 */
[----:B------:R-:W-:Y:S02]  /*f090*/  @!P6 IMAD.IADD R9, R9, 0x1, -R0 ;  /* 0x000000010909e824 */ /* 0x000fe400078e0a00 */
[----:B------:R-:W-:Y:S02]  /*f0a0*/  IMAD R6, R0, R6, R15 ;  /* 0x0000000600067224 */ /* 0x000fe400078e020f */
[----:B--2---:R-:W-:Y:S02]  /*f0b0*/  IMAD.MOV.U32 R12, RZ, RZ, R4 ;  /* 0x000000ffff0c7224 */ /* 0x004fe400078e0004 */
[----:B------:R-:W-:Y:S02]  /*f0c0*/  IMAD.HI.U32 R4, R3, R13, RZ ;  /* 0x0000000d03047227 */ /* 0x000fe400078e00ff */
[----:B-1----:R-:W2:Y:S04]  /*f0d0*/  LDL.LU R3, [R1+0x274] ;  /* 0x0002740001037983 */ /* 0x002ea80000300800 */
[----:B------:R0:W-:Y:S04]  /*f0e0*/  STL [R1+0x6d8], R10 ;  /* 0x0006d80a01007387 */ /* 0x0001e80000100800 */
[----:B0-----:R-:W2:Y:S01]  /*f0f0*/  LDL.LU R10, [R1+0x26f4] ;  /* 0x0026f400010a7983 */ /* 0x001ea20000300800 */
[----:B----4-:R-:W-:-:S03]  /*f100*/  ISETP.GE.AND P6, PT, R14, RZ, PT ;  /* 0x000000ff0e00720c */ /* 0x010fc60003fc6270 */
[----:B------:R-:W4:Y:S01]  /*f110*/  LDL.LU R14, [R1+0x26f0] ;  /* 0x0026f000010e7983 */ /* 0x000f220000300800 */
[----:B------:R-:W-:-:S03]  /*f120*/  IMAD.MOV R4, RZ, RZ, -R4 ;  /* 0x000000ffff047224 */ /* 0x000fc600078e0a04 */
[----:B------:R0:W-:Y:S01]  /*f130*/  STL [R1+0x26ec], R2 ;  /* 0x0026ec0201007387 */ /* 0x0001e20000100800 */
[----:B------:R-:W-:-:S03]  /*f140*/  IMAD R4, R0, R4, R13 ;  /* 0x0000000400047224 */ /* 0x000fc600078e020d */
[----:B------:R-:W4:Y:S04]  /*f150*/  LDL.LU R15, [R1+0x294] ;  /* 0x00029400010f7983 */ /* 0x000f280000300800 */
[----:B------:R-:W4:Y:S01]  /*f160*/  LDL.LU R13, [R1+0x280] ;  /* 0x00028000010d7983 */ /* 0x000f220000300800 */
[C---:B------:R-:W-:Y:S02]  /*f170*/  ISETP.GT.U32.AND P4, PT, R0.reuse, R8, PT ;  /* 0x000000080000720c */ /* 0x040fe40003f84070 */
[----:B------:R-:W-:-:S11]  /*f180*/  ISETP.GT.U32.AND P3, PT, R0, R11, PT ;  /* 0x0000000b0000720c */ /* 0x000fd60003f64070 */
[----:B------:R-:W-:-:S04]  /*f190*/  @!P4 IMAD.IADD R8, R8, 0x1, -R0 ;  /* 0x000000010808c824 */ /* 0x000fc800078e0a00 */
[----:B0-----:R-:W-:Y:S02]  /*f1a0*/  IMAD.MOV.U32 R2, RZ, RZ, R8 ;  /* 0x000000ffff027224 */ /* 0x001fe400078e0008 */
[----:B------:R-:W-:Y:S02]  /*f1b0*/  @!P3 IMAD.IADD R11, R11, 0x1, -R0 ;  /* 0x000000010b0bb824 */ /* 0x000fe400078e0a00 */
[----:B------:R-:W-:Y:S01]  /*f1c0*/  @!P0 IMAD.MOV R2, RZ, RZ, -R2 ;  /* 0x000000ffff028224 */ /* 0x000fe200078e0a02 */
[----:B---3--:R-:W-:Y:S01]  /*f1d0*/  ISETP.GE.AND P3, PT, R16, RZ, PT ;  /* 0x000000ff1000720c */ /* 0x008fe20003f66270 */
[----:B------:R-:W-:Y:S02]  /*f1e0*/  IMAD.MOV.U32 R16, RZ, RZ, R12 ;  /* 0x000000ffff107224 */ /* 0x000fe400078e000c */
[----:B------:R-:W3:Y:S04]  /*f1f0*/  LDL.LU R12, [R1+0x284] ;  /* 0x00028400010c7983 */ /* 0x000ee80000300800 */
[----:B------:R0:W-:Y:S02]  /*f200*/  STL [R1+0x6dc], R2 ;  /* 0x0006dc0201007387 */ /* 0x0001e40000100800 */
[----:B0-----:R-:W-:-:S02]  /*f210*/  IMAD.MOV.U32 R2, RZ, RZ, R9 ;  /* 0x000000ffff027224 */ /* 0x001fc400078e0009 */
[----:B------:R-:W3:Y:S02]  /*f220*/  LDL.LU R9, [R1+0x27c] ;  /* 0x00027c0001097983 */ /* 0x000ee40000300800 */
[----:B------:R-:W-:Y:S01]  /*f230*/  @!P2 IMAD.MOV R2, RZ, RZ, -R2 ;  /* 0x000000ffff02a224 */ /* 0x000fe200078e0a02 */
[----:B--2---:R-:W-:-:S13]  /*f240*/  ISETP.GT.U32.AND P5, PT, R0, R10, PT ;  /* 0x0000000a0000720c */ /* 0x004fda0003fa4070 */
[--C-:B------:R-:W-:Y:S02]  /*f250*/  @!P5 IMAD.IADD R10, R10, 0x1, -R0.reuse ;  /* 0x000000010a0ad824 */ /* 0x100fe400078e0a00 */
[----:B----4-:R-:W-:-:S03]  /*f260*/  @!P1 IMAD.IADD R14, R14, 0x1, -R0 ;  /* 0x000000010e0e9824 */ /* 0x010fc600078e0a00 */
[----:B------:R-:W-:Y:S02]  /*f270*/  ISETP.GT.U32.AND P0, PT, R0, R10, PT ;  /* 0x0000000a0000720c */ /* 0x000fe40003f04070 */
[----:B------:R-:W-:Y:S01]  /*f280*/  ISETP.GE.AND P1, PT, R3, RZ, PT ;  /* 0x000000ff0300720c */ /* 0x000fe20003f26270 */
[----:B------:R-:W-:Y:S02]  /*f290*/  IMAD.MOV.U32 R3, RZ, RZ, R14 ;  /* 0x000000ffff037224 */ /* 0x000fe400078e000e */
[----:B------:R-:W2:Y:S02]  /*f2a0*/  LDL.LU R14, [R1+0x298] ;  /* 0x00029800010e7983 */ /* 0x000ea40000300800 */
[----:B------:R-:W-:Y:S02]  /*f2b0*/  @!P6 IMAD.MOV R3, RZ, RZ, -R3 ;  /* 0x000000ffff03e224 */ /* 0x000fe400078e0a03 */
[----:B------:R0:W-:Y:S04]  /*f2c0*/  STL [R1+0x6e0], R2 ;  /* 0x0006e00201007387 */ /* 0x0001e80000100800 */
[----:B------:R-:W-:Y:S01]  /*f2d0*/  @!P0 IMAD.IADD R10, R10, 0x1, -R0 ;  /* 0x000000010a0a8824 */ /* 0x000fe200078e0a00 */
[----:B------:R-:W-:Y:S01]  /*f2e0*/  ISETP.GE.AND P0, PT, R13, RZ, PT ;  /* 0x000000ff0d00720c */ /* 0x000fe20003f06270 */
[----:B0-----:R-:W4:Y:S04]  /*f2f0*/  LDL.LU R2, [R1+0x26ec] ;  /* 0x0026ec0001027983 */ /* 0x001f280000300800 */
[----:B------:R0:W-:Y:S04]  /*f300*/  STL [R1+0x6e8], R3 ;  /* 0x0006e80301007387 */ /* 0x0001e80000100800 */
[----:B0-----:R-:W2:Y:S04]  /*f310*/  LDL.LU R3, [R1+0x26e8] ;  /* 0x0026e80001037983 */ /* 0x001ea80000300800 */
[----:B------:R-:W3:Y:S01]  /*f320*/  LDL.LU R13, [R1+0x2a0] ;  /* 0x0002a000010d7983 */ /* 0x000ee20000300800 */
[----:B------:R-:W-:-:S02]  /*f330*/  ISETP.GT.U32.AND P5, PT, R0, R11, PT ;  /* 0x0000000b0000720c */ /* 0x000fc40003fa4070 */
        /* <DEDUP_REMOVED lines=8> */
[----:B---3--:R0:W-:Y:S02]  /*f3c0*/  STL [R1+0x26e4], R13 ;  /* 0x0026e40d01007387 */ /* 0x0081e40000100800 */
[----:B0-----:R-:W-:Y:S02]  /*f3d0*/  IMAD.MOV.U32 R13, RZ, RZ, R11 ;  /* 0x000000ffff0d7224 */ /* 0x001fe400078e000b */
[----:B------:R-:W3:Y:S04]  /*f3e0*/  LDL.LU R11, [R1+0x29c] ;  /* 0x00029c00010b7983 */ /* 0x000ee80000300800 */
[----:B------:R-:W4:Y:S01]  /*f3f0*/  LDL.LU R16, [R1+0x2ec] ;  /* 0x0002ec0001107983 */ /* 0x000f220000300800 */
[C---:B------:R-:W-:Y:S01]  /*f400*/  ISETP.GT.U32.AND P4, PT, R0.reuse, R7, PT ;  /* 0x000000070000720c */ /* 0x040fe20003f84070 */
[----:B------:R-:W-:Y:S01]  /*f410*/  @!P1 IMAD.MOV R13, RZ, RZ, -R13 ;  /* 0x000000ffff0d9224 */ /* 0x000fe200078e0a0d */
[----:B------:R-:W-:Y:S01]  /*f420*/  ISETP.GE.AND P6, PT, R9, RZ, PT ;  /* 0x000000ff0900720c */ /* 0x000fe20003fc6270 */
[----:B--2---:R-:W-:Y:S01]  /*f430*/  IMAD.HI.U32 R9, R3, R8, RZ ;  /* 0x0000000803097227 */ /* 0x004fe200078e00ff */
        /* <DEDUP_REMOVED lines=22> */
[----:B------:R-:W2:Y:S04]  /*f5a0*/  LDL.LU R14, [R1+0x2a8] ;  /* 0x0002a800010e7983 */ /* 0x000ea80000300800 */
[----:B------:R0:W-:Y:S01]  /*f5b0*/  STL [R1+0x70c], R12 ;  /* 0x00070c0c01007387 */ /* 0x0001e20000100800 */
[----:B----4-:R-:W-:-:S02]  /*f5c0*/  IABS R7, R16 ;  /* 0x0000001000077213 */ /* 0x010fc40000000000 */
[----:B------:R-:W-:Y:S02]  /*f5d0*/  ISETP.GE.AND P3, PT, R16, RZ, PT ;  /* 0x000000ff1000720c */ /* 0x000fe40003f66270 */
[----:B------:R-:W4:Y:S01]  /*f5e0*/  LDL.LU R16, [R1+0x2ac] ;  /* 0x0002ac0001107983 */ /* 0x000f220000300800 */
[----:B------:R-:W-:Y:S02]  /*f5f0*/  ISETP.GT.U32.AND P5, PT, R0, R6, PT ;  /* 0x000000060000720c */ /* 0x000fe40003fa4070 */
[----:B---3--:R-:W-:-:S11]  /*f600*/  IABS R10, R11 ;  /* 0x0000000b000a7213 */ /* 0x008fd60000000000 */
[----:B------:R-:W-:-:S05]  /*f610*/  @!P5 IMAD.IADD R6, R6, 0x1, -R0 ;  /* 0x000000010606d824 */ /* 0x000fca00078e0a00 */
[C---:B------:R-:W-:Y:S02]  /*f620*/  ISETP.GT.U32.AND P5, PT, R0.reuse, R6, PT ;  /* 0x000000060000720c */ /* 0x040fe40003fa4070 */
        /* <DEDUP_REMOVED lines=16> */
[----:B------:R-:W3:Y:S01]  /*f730*/  LDL.LU R15, [R1+0x2b0] ;  /* 0x0002b000010f7983 */ /* 0x000ee20000300800 */
        /* <DEDUP_REMOVED lines=14> */
[----:B------:R-:W-:Y:S02]  /*f820*/  ISETP.GT.U32.AND P5, PT, R0, R7, PT ;  /* 0x000000070000720c */ /* 0x000fe40003fa4070 */
[----:B--2---:R-:W-:Y:S02]  /*f830*/  IABS R4, R13 ;  /* 0x0000000d00047213 */ /* 0x004fe40000000000 */
[----:B------:R-:W-:Y:S01]  /*f840*/  ISETP.GE.AND P0, PT, R13, RZ, PT ;  /* 0x000000ff0d00720c */ /* 0x000fe20003f06270 */
[----:B------:R-:W-:Y:S01]  /*f850*/  @!P6 IMAD.MOV R8, RZ, RZ, -R8 ;  /* 0x000000ffff08e224 */ /* 0x000fe200078e0a08 */
[----:B------:R-:W-:Y:S01]  /*f860*/  IABS R13, R14 ;  /* 0x0000000e000d7213 */ /* 0x000fe20000000000 */
        /* <DEDUP_REMOVED lines=16> */
[----:B------:R-:W4:Y:S04]  /*f970*/  LDL.LU R14, [R1+0x2bc] ;  /* 0x0002bc00010e7983 */ /* 0x000f280000300800 */
[----:B------:R0:W-:Y:S04]  /*f980*/  STL [R1+0x728], R16 ;  /* 0x0007281001007387 */ /* 0x0001e80000100800 */
[----:B0-----:R-:W2:Y:S01]  /*f990*/  LDL.LU R16, [R1+0x26dc] ;  /* 0x0026dc0001107983 */ /* 0x001ea20000300800 */
[----:B------:R-:W-:-:S04]  /*f9a0*/  IMAD.HI.U32 R6, R3, R4, RZ ;  /* 0x0000000403067227 */ /* 0x000fc800078e00ff */
[----:B------:R-:W-:-:S04]  /*f9b0*/  IMAD.MOV R6, RZ, RZ, -R6 ;  /* 0x000000ffff067224 */ /* 0x000fc800078e0a06 */
[----:B------:R-:W-:-:S05]  /*f9c0*/  IMAD R4, R0, R6, R4 ;  /* 0x0000000600047224 */ /* 0x000fca00078e0204 */
[----:B------:R-:W-:-:S13]  /*f9d0*/  ISETP.GT.U32.AND P2, PT, R0, R4, PT ;  /* 0x000000040000720c */ /* 0x000fda0003f44070 */
[----:B------:R-:W-:-:S05]  /*f9e0*/  @!P2 IMAD.IADD R4, R4, 0x1, -R0 ;  /* 0x000000010404a824 */ /* 0x000fca00078e0a00 */
[----:B------:R-:W-:Y:S02]  /*f9f0*/  ISETP.GT.U32.AND P2, PT, R0, R4, PT ;  /* 0x000000040000720c */ /* 0x000fe40003f44070 */
[----:B---3--:R-:W-:-:S11]  /*fa00*/  IABS R10, R15 ;  /* 0x0000000f000a7213 */ /* 0x008fd60000000000 */
[----:B------:R-:W-:-:S04]  /*fa10*/  @!P2 IMAD.IADD R4, R4, 0x1, -R0 ;  /* 0x000000010404a824 */ /* 0x000fc800078e0a00 */
[----:B------:R-:W-:Y:S01]  /*fa20*/  @!P0 IMAD.MOV R4, RZ, RZ, -R4 ;  /* 0x000000ffff048224 */ /* 0x000fe200078e0a04 */
[----:B------:R-:W-:Y:S01]  /*fa30*/  ISETP.GE.AND P0, PT, R15, RZ, PT ;  /* 0x000000ff0f00720c */ /* 0x000fe20003f06270 */
[----:B------:R-:W-:Y:S01]  /*fa40*/  IMAD.HI.U32 R6, R3, R12, RZ ;  /* 0x0000000c03067227 */ /* 0x000fe200078e00ff */
[----:B--2---:R-:W-:Y:S02]  /*fa50*/  ISETP.GE.AND P3, PT, R16, RZ, PT ;  /* 0x000000ff1000720c */ /* 0x004fe40003f66270 */
[----:B------:R-:W2:Y:S04]  /*fa60*/  LDL.LU R16, [R1+0x2c0] ;  /* 0x0002c00001107983 */ /* 0x000ea80000300800 */
[----:B------:R-:W3:Y:S01]  /*fa70*/  LDL.LU R15, [R1+0x30c] ;  /* 0x00030c00010f7983 */ /* 0x000ee20000300800 */
[----:B------:R-:W-:-:S04]  /*fa80*/  IMAD.MOV R6, RZ, RZ, -R6 ;  /* 0x000000ffff067224 */ /* 0x000fc800078e0a06 */
[----:B------:R-:W-:Y:S02]  /*fa90*/  IMAD R6, R0, R6, R12 ;  /* 0x0000000600067224 */ /* 0x000fe400078e020c */
[----:B------:R-:W-:-:S03]  /*faa0*/  IMAD.HI.U32 R12, R3, R8, RZ ;  /* 0x00000008030c7227 */ /* 0x000fc600078e00ff */
[C---:B------:R-:W-:Y:S01]  /*fab0*/  ISETP.GT.U32.AND P4, PT, R0.reuse, R6, PT ;  /* 0x000000060000720c */ /* 0x040fe20003f84070 */
[----:B------:R-:W-:Y:S01]  /*fac0*/  IMAD.MOV R12, RZ, RZ, -R12 ;  /* 0x000000ffff0c7224 */ /* 0x000fe200078e0a0c */
[----:B------:R-:W-:-:S03]  /*fad0*/  ISETP.GT.U32.AND P1, PT, R0, R9, PT ;  /* 0x000000090000720c */ /* 0x000fc60003f24070 */
[----:B------:R-:W-:-:S05]  /*fae0*/  IMAD R8, R0, R12, R8 ;  /* 0x0000000c00087224 */ /* 0x000fca00078e0208 */
[----:B------:R-:W-:-:S03]  /*faf0*/  ISETP.GT.U32.AND P2, PT, R0, R8, PT ;  /* 0x000000080000720c */ /* 0x000fc60003f44070 */
[--C-:B------:R-:W-:Y:S02]  /*fb00*/  @!P4 IMAD.IADD R6, R6, 0x1, -R0.reuse ;  /* 0x000000010606c824 */ /* 0x100fe400078e0a00 */
[----:B------:R-:W-:-:S03]  /*fb10*/  @!P1 IMAD.IADD R9, R9, 0x1, -R0 ;  /* 0x0000000109099824 */ /* 0x000fc600078e0a00 */
[C---:B------:R-:W-:Y:S02]  /*fb20*/  ISETP.GT.U32.AND P4, PT, R0.reuse, R6, PT ;  /* 0x000000060000720c */ /* 0x040fe40003f84070 */
[----:B------:R-:W-:Y:S02]  /*fb30*/  IABS R11, R13 ;  /* 0x0000000d000b7213 */ /* 0x000fe40000000000 */
[----:B------:R-:W-:Y:S01]  /*fb40*/  ISETP.GT.U32.AND P1, PT, R0, R9, PT ;  /* 0x000000090000720c */ /* 0x000fe20003f24070 */
[----:B------:R-:W-:Y:S02]  /*fb50*/  @!P2 IMAD.IADD R8, R8, 0x1, -R0 ;  /* 0x000000010808a824 */ /* 0x000fe400078e0a00 */
[----:B------:R-:W-:-:S04]  /*fb60*/  IMAD.HI.U32 R7, R3, R11, RZ ;  /* 0x0000000b03077227 */ /* 0x000fc800078e00ff */
[----:B------:R-:W-:Y:S01]  /*fb70*/  IMAD.HI.U32 R12, R3, R10, RZ ;  /* 0x0000000a030c7227 */ /* 0x000fe200078e00ff */
[----:B------:R-:W-:-:S03]  /*fb80*/  ISETP.GT.U32.AND P2, PT, R0, R8, PT ;  /* 0x000000080000720c */ /* 0x000fc60003f44070 */
[----:B------:R-:W-:Y:S02]  /*fb90*/  IMAD.MOV R7, RZ, RZ, -R7 ;  /* 0x000000ffff077224 */ /* 0x000fe400078e0a07 */
[----:B------:R-:W-:Y:S02]  /*fba0*/  @!P4 IMAD.IADD R6, R6, 0x1, -R0 ;  /* 0x000000010606c824 */ /* 0x000fe400078e0a00 */
[----:B------:R-:W-:Y:S02]  /*fbb0*/  IMAD.MOV R12, RZ, RZ, -R12 ;  /* 0x000000ffff0c7224 */ /* 0x000fe400078e0a0c */
[----:B------:R-:W-:Y:S02]  /*fbc0*/  IMAD R7, R0, R7, R11 ;  /* 0x0000000700077224 */ /* 0x000fe400078e020b */
[----:B------:R-:W-:Y:S01]  /*fbd0*/  IMAD.MOV.U32 R11, RZ, RZ, R6 ;  /* 0x000000ffff0b7224 */ /* 0x000fe200078e0006 */
[----:B------:R-:W-:Y:S01]  /*fbe0*/  STL [R1+0x730], R4 ;  /* 0x0007300401007387 */ /* 0x000fe20000100800 */
[----:B------:R-:W-:-:S02]  /*fbf0*/  @!P1 IMAD.IADD R9, R9, 0x1, -R0 ;  /* 0x0000000109099824 */ /* 0x000fc400078e0a00 */
[----:B------:R-:W-:Y:S01]  /*fc00*/  IMAD R10, R0, R12, R10 ;  /* 0x0000000c000a7224 */ /* 0x000fe200078e020a */
[----:B------:R-:W-:Y:S01]  /*fc10*/  ISETP.GE.AND P4, PT, R13, RZ, PT ;  /* 0x000000ff0d00720c */ /* 0x000fe20003f86270 */
[----:B------:R-:W4:Y:S01]  /*fc20*/  LDL.LU R12, [R1+0x2b8] ;  /* 0x0002b800010c7983 */ /* 0x000f220000300800 */
[----:B------:R-:W-:Y:S02]  /*fc30*/  @!P6 IMAD.MOV R11, RZ, RZ, -R11 ;  /* 0x000000ffff0be224 */ /* 0x000fe400078e0a0b */
[----:B------:R-:W-:Y:S02]  /*fc40*/  IMAD.MOV.U32 R13, RZ, RZ, R9 ;  /* 0x000000ffff0d7224 */ /* 0x000fe400078e0009 */
[----:B------:R-:W-:Y:S01]  /*fc50*/  @!P2 IMAD.IADD R8, R8, 0x1, -R0 ;  /* 0x000000010808a824 */ /* 0x000fe200078e0a00 */
[----:B------:R3:W-:Y:S01]  /*fc60*/  STL [R1+0x734], R11 ;  /* 0x0007340b01007387 */ /* 0x0007e20000100800 */
[----:B------:R-:W-:-:S05]  /*fc70*/  @!P5 IMAD.MOV R13, RZ, RZ, -R13 ;  /* 0x000000ffff0dd224 */ /* 0x000fca00078e0a0d */
        /* <DEDUP_REMOVED lines=12> */
[C---:B------:R-:W-:Y:S02]  /*fd40*/  ISETP.GT.U32.AND P1, PT, R0.reuse, R10, PT ;  /* 0x0000000a0000720c */ /* 0x040fe40003f24070 */
[----:B------:R-:W-:-:S11]  /*fd50*/  ISETP.GT.U32.AND P5, PT, R0, R7, PT ;  /* 0x000000070000720c */ /* 0x000fd60003fa4070 */
[--C-:B------:R-:W-:Y:S02]  /*fd60*/  @!P1 IMAD.IADD R10, R10, 0x1, -R0.reuse ;  /* 0x000000010a0a9824 */ /* 0x100fe400078e0a00 */
[----:B------:R-:W-:-:S03]  /*fd70*/  @!P5 IMAD.IADD R7, R7, 0x1, -R0 ;  /* 0x000000010707d824 */ /* 0x000fc600078e0a00 */
[----:B------:R-:W-:Y:S02]  /*fd80*/  ISETP.GT.U32.AND P1, PT, R0, R10, PT ;  /* 0x0000000a0000720c */ /* 0x000fe40003f24070 */
[----:B----4-:R-:W-:-:S05]  /*fd90*/  IABS R4, R12 ;  /* 0x0000000c00047213 */ /* 0x010fca0000000000 */
[----:B------:R-:W-:Y:S01]  /*fda0*/  IMAD.MOV.U32 R6, RZ, RZ, R4 ;  /* 0x000000ffff067224 */ /* 0x000fe200078e0004 */
[----:B------:R-:W-:Y:S02]  /*fdb0*/  IABS R4, R14 ;  /* 0x0000000e00047213 */ /* 0x000fe40000000000 */
[----:B------:R-:W-:Y:S01]  /*fdc0*/  ISETP.GT.U32.AND P5, PT, R0, R7, PT ;  /* 0x000000070000720c */ /* 0x000fe20003fa4070 */
[----:B------:R-:W-:Y:S01]  /*fdd0*/  IMAD.HI.U32 R9, R3, R6, RZ ;  /* 0x0000000603097227 */ /* 0x000fe200078e00ff */
[----:B------:R-:W-:-:S03]  /*fde0*/  ISETP.GE.AND P6, PT, R12, RZ, PT ;  /* 0x000000ff0c00720c */ /* 0x000fc60003fc6270 */
[----:B------:R-:W-:Y:S02]  /*fdf0*/  IMAD.MOV R9, RZ, RZ, -R9 ;  /* 0x000000ffff097224 */ /* 0x000fe400078e0a09 */
[----:B------:R-:W-:-:S04]  /*fe00*/  IMAD.HI.U32 R12, R3, R4, RZ ;  /* 0x00000004030c7227 */ /* 0x000fc800078e00ff */
[----:B------:R-:W-:Y:S01]  /*fe10*/  IMAD R6, R0, R9, R6 ;  /* 0x0000000900067224 */ /* 0x000fe200078e0206 */
[----:B--2---:R-:W-:Y:S01]  /*fe20*/  IABS R9, R16 ;  /* 0x0000001000097213 */ /* 0x004fe20000000000 */
        /* <DEDUP_REMOVED lines=52> */
[----:B------:R-:W-:-:S02]  /*10170*/  IABS R7, R15 ;  /* 0x0000000f00077213 */ /* 0x000fc40000000000 */
[----:B---3--:R-:W-:Y:S02]  /*10180*/  IABS R6, R6 ;  /* 0x0000000600067213 */ /* 0x008fe40000000000 */
[----:B------:R-:W-:Y:S01]  /*10190*/  ISETP.GE.AND P5, PT, R13, RZ, PT ;  /* 0x000000ff0d00720c */ /* 0x000fe20003fa6270 */
[----:B------:R-:W-:-:S04]  /*101a0*/  IMAD.HI.U32 R13, R3, R7, RZ ;  /* 0x00000007030d7227 */ /* 0x000fc800078e00ff */
[----:B------:R-:W-:-:S04]  /*101b0*/  IMAD.HI.U32 R10, R3, R6, RZ ;  /* 0x00000006030a7227 */ /* 0x000fc800078e00ff */
[----:B------:R-:W-:Y:S02]  /*101c0*/  @!P0 IMAD.MOV R11, RZ, RZ, -R11 ;  /* 0x000000ffff0b8224 */ /* 0x000fe400078e0a0b */
[----:B------:R-:W-:Y:S02]  /*101d0*/  IMAD.MOV R13, RZ, RZ, -R13 ;  /* 0x000000ffff0d7224 */ /* 0x000fe400078e0a0d */
[----:B------:R-:W-:Y:S01]  /*101e0*/  IMAD.MOV R10, RZ, RZ, -R10 ;  /* 0x000000ffff0a7224 */ /* 0x000fe200078e0a0a */
[----:B------:R-:W-:Y:S01]  /*101f0*/  ISETP.GE.AND P2, PT, R15, RZ, PT ;  /* 0x000000ff0f00720c */ /* 0x000fe20003f46270 */
[----:B------:R-:W-:Y:S01]  /*10200*/  STL [R1+0x75c], R11 ;  /* 0x00075c0b01007387 */ /* 0x000fe20000100800 */
[C---:B------:R-:W-:Y:S02]  /*10210*/  IMAD R7, R0.reuse, R13, R7 ;  /* 0x0000000d00077224 */ /* 0x040fe400078e0207 */
[C---:B------:R-:W-:Y:S01]  /*10220*/  IMAD R6, R0.reuse, R10, R6 ;  /* 0x0000000a00067224 */ /* 0x040fe200078e0206 */
[----:B------:R-:W3:Y:S04]  /*10230*/  LDL R15, [R1+0x2e0] ;  /* 0x0002e000010f7983 */ /* 0x000ee80000100800 */
[----:B------:R-:W3:Y:S01]  /*10240*/  LDL.LU R13, [R1+0x2d0] ;  /* 0x0002d000010d7983 */ /* 0x000ee20000300800 */
[----:B------:R-:W-:-:S02]  /*10250*/  ISETP.GT.U32.AND P6, PT, R0, R8, PT ;  /* 0x000000080000720c */ /* 0x000fc40003fc4070 */
[----:B----4-:R-:W-:Y:S01]  /*10260*/  IABS R10, R16 ;  /* 0x00000010000a7213 */ /* 0x010fe20000000000 */
[----:B------:R0:W-:Y:S04]  /*10270*/  STL [R1+0x26d0], R16 ;  /* 0x0026d01001007387 */ /* 0x0001e80000100800 */
[----:B0-----:R-:W4:Y:S06]  /*10280*/  LDL.LU R16, [R1+0x2d4] ;  /* 0x0002d40001107983 */ /* 0x001f2c0000300800 */
        /* <DEDUP_REMOVED lines=17> */
[----:B------:R-:W-:-:S13]  /*103a0*/  ISETP.GT.U32.AND P4, PT, R0, R12, PT ;  /* 0x0000000c0000720c */ /* 0x000fda0003f84070 */
[----:B------:R-:W-:Y:S01]  /*103b0*/  @!P4 IMAD.IADD R12, R12, 0x1, -R0 ;  /* 0x000000010c0cc824 */ /* 0x000fe200078e0a00 */
[----:B----4-:R-:W-:Y:S02]  /*103c0*/  ISETP.GE.AND P1, PT, R16, RZ, PT ;  /* 0x000000ff1000720c */ /* 0x010fe40003f26270 */
[----:B------:R-:W2:Y:S04]  /*103d0*/  LDL.LU R16, [R1+0x26d0] ;  /* 0x0026d00001107983 */ /* 0x000ea80000300800 */
[----:B------:R-:W-:Y:S04]  /*103e0*/  STL [R1+0x26cc], R4 ;  /* 0x0026cc0401007387 */ /* 0x000fe80000100800 */
[----:B------:R-:W3:Y:S01]  /*103f0*/  LDL.LU R15, [R1+0x2e8] ;  /* 0x0002e800010f7983 */ /* 0x000ee20000300800 */
[----:B------:R-:W-:-:S02]  /*10400*/  ISETP.GT.U32.AND P0, PT, R0, R12, PT ;  /* 0x0000000c0000720c */ /* 0x000fc40003f04070 */
[----:B------:R-:W-:-:S11]  /*10410*/  ISETP.GT.U32.AND P4, PT, R0, R8, PT ;  /* 0x000000080000720c */ /* 0x000fd60003f84070 */
[----:B------:R-:W-:Y:S01]  /*10420*/  @!P0 IMAD.IADD R12, R12, 0x1, -R0 ;  /* 0x000000010c0c8824 */ /* 0x000fe200078e0a00 */
[----:B------:R-:W-:Y:S01]  /*10430*/  ISETP.GE.AND P0, PT, R13, RZ, PT ;  /* 0x000000ff0d00720c */ /* 0x000fe20003f06270 */
[----:B------:R-:W-:-:S04]  /*10440*/  IMAD.HI.U32 R13, R3, R10, RZ ;  /* 0x0000000a030d7227 */ /* 0x000fc800078e00ff */
[----:B------:R-:W-:Y:S02]  /*10450*/  IMAD.MOV R13, RZ, RZ, -R13 ;  /* 0x000000ffff0d7224 */ /* 0x000fe400078e0a0d */
[----:B------:R-:W-:Y:S02]  /*10460*/  @!P4 IMAD.IADD R8, R8, 0x1, -R0 ;  /* 0x000000010808c824 */ /* 0x000fe400078e0a00 */
[----:B------:R-:W-:Y:S02]  /*10470*/  IMAD R10, R0, R13, R10 ;  /* 0x0000000d000a7224 */ /* 0x000fe400078e020a */
[----:B------:R-:W-:Y:S02]  /*10480*/  IMAD.MOV.U32 R13, RZ, RZ, R8 ;  /* 0x000000ffff0d7224 */ /* 0x000fe400078e0008 */
[----:B------:R-:W-:-:S04]  /*10490*/  IMAD.HI.U32 R8, R3, R11, RZ ;  /* 0x0000000b03087227 */ /* 0x000fc800078e00ff */
[----:B------:R-:W-:Y:S02]  /*104a0*/  @!P5 IMAD.MOV R13, RZ, RZ, -R13 ;  /* 0x000000ffff0dd224 */ /* 0x000fe400078e0a0d */
[----:B------:R-:W-:Y:S02]  /*104b0*/  @!P3 IMAD.MOV R12, RZ, RZ, -R12 ;  /* 0x000000ffff0cb224 */ /* 0x000fe400078e0a0c */
[----:B------:R-:W-:-:S04]  /*104c0*/  IMAD.MOV R8, RZ, RZ, -R8 ;  /* 0x000000ffff087224 */ /* 0x000fc800078e0a08 */
[----:B------:R-:W-:Y:S01]  /*104d0*/  IMAD R8, R0, R8, R11 ;  /* 0x0000000800087224 */ /* 0x000fe200078e020b */
[----:B--2---:R-:W-:Y:S01]  /*104e0*/  ISETP.GE.AND P3, PT, R16, RZ, PT ;  /* 0x000000ff1000720c */ /* 0x004fe20003f66270 */
[----:B---3--:R0:W-:Y:S04]  /*104f0*/  STL [R1+0x26c8], R15 ;  /* 0x0026c80f01007387 */ /* 0x0081e80000100800 */
[----:B------:R1:W-:Y:S04]  /*10500*/  STL [R1+0x768], R13 ;  /* 0x0007680d01007387 */ /* 0x0003e80000100800 */
[----:B0-----:R-:W2:Y:S04]  /*10510*/  LDL.LU R15, [R1+0x2dc] ;  /* 0x0002dc00010f7983 */ /* 0x001ea80000300800 */
[----:B-1----:R-:W3:Y:S04]  /*10520*/  LDL.LU R13, [R1+0x2e0] ;  /* 0x0002e000010d7983 */ /* 0x002ee80000300800 */
[----:B------:R0:W-:Y:S04]  /*10530*/  STL [R1+0x76c], R12 ;  /* 0x00076c0c01007387 */ /* 0x0001e80000100800 */
[----:B------:R-:W4:Y:S04]  /*10540*/  LDL R11, [R1+0x2f0] ;  /* 0x0002f000010b7983 */ /* 0x000f280000100800 */
[----:B------:R-:W3:Y:S04]  /*10550*/  LDL R16, [R1+0x2f8] ;  /* 0x0002f80001107983 */ /* 0x000ee80000100800 */
[----:B0-----:R-:W3:Y:S01]  /*10560*/  LDL R12, [R1+0x2f4] ;  /* 0x0002f400010c7983 */ /* 0x001ee20000100800 */
[----:B------:R-:W-:-:S02]  /*10570*/  ISETP.GT.U32.AND P6, PT, R0, R7, PT ;  /* 0x000000070000720c */ /* 0x000fc40003fc4070 */
[----:B------:R-:W-:-:S11]  /*10580*/  ISETP.GT.U32.AND P4, PT, R0, R6, PT ;  /* 0x000000060000720c */ /* 0x000fd60003f84070 */
[--C-:B------:R-:W-:Y:S02]  /*10590*/  @!P6 IMAD.IADD R7, R7, 0x1, -R0.reuse ;  /* 0x000000010707e824 */ /* 0x100fe400078e0a00 */
[----:B------:R-:W-:-:S03]  /*105a0*/  @!P4 IMAD.IADD R6, R6, 0x1, -R0 ;  /* 0x000000010606c824 */ /* 0x000fc600078e0a00 */
[C---:B------:R-:W-:Y:S02]  /*105b0*/  ISETP.GT.U32.AND P4, PT, R0.reuse, R7, PT ;  /* 0x000000070000720c */ /* 0x040fe40003f84070 */
[----:B------:R-:W-:Y:S02]  /*105c0*/  IABS R9, R9 ;  /* 0x0000000900097213 */ /* 0x000fe40000000000 */
        /* <DEDUP_REMOVED lines=9> */
[----:B0-----:R-:W3:Y:S01]  /*10660*/  LDL.LU R4, [R1+0x26cc] ;  /* 0x0026cc0001047983 */ /* 0x001ee20000300800 */
[----:B--2---:R-:W-:-:S03]  /*10670*/  ISETP.GE.AND P5, PT, R15, RZ, PT ;  /* 0x000000ff0f00720c */ /* 0x004fc60003fa6270 */
[----:B------:R-:W2:Y:S01]  /*10680*/  LDL.LU R15, [R1+0x26c8] ;  /* 0x0026c800010f7983 */ /* 0x000ea20000300800 */
[----:B----4-:R-:W-:Y:S02]  /*10690*/  IABS R7, R11 ;  /* 0x0000000b00077213 */ /* 0x010fe40000000000 */
[----:B---3--:R-:W-:Y:S02]  /*106a0*/  IABS R11, R12 ;  /* 0x0000000c000b7213 */ /* 0x008fe40000000000 */
[----:B------:R-:W-:Y:S01]  /*106b0*/  IABS R12, R16 ;  /* 0x00000010000c7213 */ /* 0x000fe20000000000 */
[----:B------:R-:W-:-:S04]  /*106c0*/  IMAD.MOV.U32 R16, RZ, RZ, R6 ;  /* 0x000000ffff107224 */ /* 0x000fc800078e0006 */
[----:B------:R-:W-:-:S05]  /*106d0*/  @!P0 IMAD.MOV R16, RZ, RZ, -R16 ;  /* 0x000000ffff108224 */ /* 0x000fca00078e0a10 */
[----:B------:R0:W-:Y:S04]  /*106e0*/  STL [R1+0x77c], R16 ;  /* 0x00077c1001007387 */ /* 0x0001e80000100800 */
[----:B0-----:R-:W3:Y:S01]  /*106f0*/  LDL.LU R16, [R1+0x2fc] ;  /* 0x0002fc0001107983 */ /* 0x001ee20000300800 */
[----:B------:R-:W-:-:S13]  /*10700*/  ISETP.GT.U32.AND P6, PT, R0, R14, PT ;  /* 0x0000000e0000720c */ /* 0x000fda0003fc4070 */
[----:B------:R-:W-:-:S05]  /*10710*/  @!P6 IMAD.IADD R14, R14, 0x1, -R0 ;  /* 0x000000010e0ee824 */ /* 0x000fca00078e0a00 */
[----:B------:R-:W-:-:S13]  /*10720*/  ISETP.GT.U32.AND P6, PT, R0, R14, PT ;  /* 0x0000000e0000720c */ /* 0x000fda0003fc4070 */
[----:B------:R-:W-:Y:S01]  /*10730*/  @!P6 IMAD.IADD R14, R14, 0x1, -R0 ;  /* 0x000000010e0ee824 */ /* 0x000fe200078e0a00 */
[----:B---3--:R0:W-:Y:S03]  /*10740*/  STL [R1+0x26c4], R16 ;  /* 0x0026c41001007387 */ /* 0x0081e60000100800 */
[----:B0-----:R-:W-:Y:S02]  /*10750*/  IMAD.MOV.U32 R16, RZ, RZ, R14 ;  /* 0x000000ffff107224 */ /* 0x001fe400078e000e */
[----:B------:R-:W3:Y:S02]  /*10760*/  LDL.LU R14, [R1+0x2e4] ;  /* 0x0002e400010e7983 */ /* 0x000ee40000300800 */
        /* <DEDUP_REMOVED lines=11> */
[----:B--2---:R-:W-:Y:S01]  /*10820*/  IABS R13, R15 ;  /* 0x0000000f000d7213 */ /* 0x004fe20000000000 */
[----:B------:R-:W-:-:S03]  /*10830*/  @!P6 IMAD.IADD R8, R8, 0x1, -R0 ;  /* 0x000000010808e824 */ /* 0x000fc600078e0a00 */
[C---:B------:R-:W-:Y:S01]  /*10840*/  ISETP.GT.U32.AND P6, PT, R0.reuse, R4, PT ;  /* 0x000000040000720c */ /* 0x040fe20003fc4070 */
[----:B------:R-:W-:Y:S01]  /*10850*/  IMAD.HI.U32 R6, R3, R13, RZ ;  /* 0x0000000d03067227 */ /* 0x000fe200078e00ff */
[----:B------:R-:W-:-:S03]  /*10860*/  ISETP.GT.U32.AND P2, PT, R0, R10, PT ;  /* 0x0000000a0000720c */ /* 0x000fc60003f44070 */
[----:B------:R-:W-:Y:S01]  /*10870*/  IMAD.MOV R6, RZ, RZ, -R6 ;  /* 0x000000ffff067224 */ /* 0x000fe200078e0a06 */
[----:B----4-:R-:W-:Y:S02]  /*10880*/  ISETP.GE.AND P1, PT, R16, RZ, PT ;  /* 0x000000ff1000720c */ /* 0x010fe40003f26270 */
[----:B------:R-:W2:Y:S01]  /*10890*/  LDL.LU R16, [R1+0x26c4] ;  /* 0x0026c40001107983 */ /* 0x000ea20000300800 */
[----:B------:R-:W-:-:S04]  /*108a0*/  IMAD R6, R0, R6, R13 ;  /* 0x0000000600067224 */ /* 0x000fc800078e020d */
[--C-:B------:R-:W-:Y:S01]  /*108b0*/  @!P6 IMAD.IADD R4, R4, 0x1, -R0.reuse ;  /* 0x000000010404e824 */ /* 0x100fe200078e0a00 */
[----:B------:R-:W-:Y:S01]  /*108c0*/  ISETP.GT.U32.AND P6, PT, R0, R6, PT ;  /* 0x000000060000720c */ /* 0x000fe20003fc4070 */
[----:B------:R-:W-:Y:S01]  /*108d0*/  @!P2 IMAD.IADD R10, R10, 0x1, -R0 ;  /* 0x000000010a0aa824 */ /* 0x000fe200078e0a00 */
[----:B---3--:R-:W-:Y:S01]  /*108e0*/  ISETP.GE.AND P2, PT, R14, RZ, PT ;  /* 0x000000ff0e00720c */ /* 0x008fe20003f46270 */
[----:B------:R-:W-:Y:S01]  /*108f0*/  IMAD.HI.U32 R14, R3, R7, RZ ;  /* 0x00000007030e7227 */ /* 0x000fe200078e00ff */
[----:B------:R-:W-:-:S03]  /*10900*/  ISETP.GT.U32.AND P0, PT, R0, R8, PT ;  /* 0x000000080000720c */ /* 0x000fc60003f04070 */
[----:B------:R-:W-:Y:S02]  /*10910*/  IMAD.MOV R14, RZ, RZ, -R14 ;  /* 0x000000ffff0e7224 */ /* 0x000fe400078e0a0e */
[----:B------:R-:W-:-:S04]  /*10920*/  IMAD.HI.U32 R13, R3, R11, RZ ;  /* 0x0000000b030d7227 */ /* 0x000fc800078e00ff */
[----:B------:R-:W-:Y:S02]  /*10930*/  IMAD R7, R0, R14, R7 ;  /* 0x0000000e00077224 */ /* 0x000fe400078e0207 */
[----:B------:R-:W-:Y:S02]  /*10940*/  IMAD.MOV.U32 R14, RZ, RZ, R4 ;  /* 0x000000ffff0e7224 */ /* 0x000fe400078e0004 */
[----:B------:R-:W-:Y:S01]  /*10950*/  @!P6 IMAD.IADD R6, R6, 0x1, -R0 ;  /* 0x000000010606e824 */ /* 0x000fe200078e0a00 */
[----:B------:R-:W3:Y:S01]  /*10960*/  LDL R4, [R1+0x300] ;  /* 0x0003000001047983 */ /* 0x000ee20000100800 */
[----:B------:R-:W-:Y:S02]  /*10970*/  @!P5 IMAD.MOV R14, RZ, RZ, -R14 ;  /* 0x000000ffff0ed224 */ /* 0x000fe400078e0a0e */
[----:B------:R-:W-:Y:S01]  /*10980*/  IMAD.MOV R13, RZ, RZ, -R13 ;  /* 0x000000ffff0d7224 */ /* 0x000fe200078e0a0d */
[----:B------:R-:W-:Y:S01]  /*10990*/  ISETP.GT.U32.AND P5, PT, R0, R6, PT ;  /* 0x000000060000720c */ /* 0x000fe20003fa4070 */
[----:B------:R-:W-:-:S02]  /*109a0*/  @!P3 IMAD.MOV R10, RZ, RZ, -R10 ;  /* 0x000000ffff0ab224 */ /* 0x000fc400078e0a0a */
[----:B------:R-:W-:Y:S01]  /*109b0*/  @!P0 IMAD.IADD R8, R8, 0x1, -R0 ;  /* 0x0000000108088824 */ /* 0x000fe200078e0a00 */
[----:B------:R-:W-:Y:S01]  /*109c0*/  ISETP.GE.AND P0, PT, R15, RZ, PT ;  /* 0x000000ff0f00720c */ /* 0x000fe20003f06270 */
[----:B------:R-:W-:Y:S02]  /*109d0*/  IMAD R11, R0, R13, R11 ;  /* 0x0000000d000b7224 */ /* 0x000fe400078e020b */
[----:B------:R-:W-:Y:S01]  /*109e0*/  IMAD.HI.U32 R15, R3, R12, RZ ;  /* 0x0000000c030f7227 */ /* 0x000fe200078e00ff */
[----:B------:R-:W4:Y:S04]  /*109f0*/  LDL R13, [R1+0x304] ;  /* 0x00030400010d7983 */ /* 0x000f280000100800 */
[----:B------:R0:W-:Y:S01]  /*10a00*/  STL [R1+0x788], R10 ;  /* 0x0007880a01007387 */ /* 0x0001e20000100800 */
[----:B------:R-:W-:-:S02]  /*10a10*/  IMAD.MOV R15, RZ, RZ, -R15 ;  /* 0x000000ffff0f7224 */ /* 0x000fc400078e0a0f */
[----:B------:R-:W-:Y:S01]  /*10a20*/  @!P5 IMAD.IADD R6, R6, 0x1, -R0 ;  /* 0x000000010606d824 */ /* 0x000fe200078e0a00 */
[----:B------:R1:W-:Y:S01]  /*10a30*/  STL [R1+0x78c], R14 ;  /* 0x00078c0e01007387 */ /* 0x0003e20000100800 */
[----:B0-----:R-:W-:-:S04]  /*10a40*/  IMAD.MOV.U32 R10, RZ, RZ, R8 ;  /* 0x000000ffff0a7224 */ /* 0x001fc800078e0008 */
[----:B------:R-:W-:Y:S01]  /*10a50*/  @!P4 IMAD.MOV R10, RZ, RZ, -R10 ;  /* 0x000000ffff0ac224 */ /* 0x000fe200078e0a0a */
[----:B-1----:R-:W4:Y:S01]  /*10a60*/  LDL.LU R14, [R1+0x2f4] ;  /* 0x0002f400010e7983 */ /* 0x002f220000300800 */
[----:B------:R-:W-:-:S03]  /*10a70*/  IMAD R12, R0, R15, R12 ;  /* 0x0000000f000c7224 */ /* 0x000fc600078e020c */
[----:B--2---:R-:W-:Y:S04]  /*10a80*/  STL [R1+0x26c0], R16 ;  /* 0x0026c01001007387 */ /* 0x004fe80000100800 */
[----:B------:R-:W2:Y:S04]  /*10a90*/  LDL.LU R15, [R1+0x2f8] ;  /* 0x0002f800010f7983 */ /* 0x000ea80000300800 */
[----:B------:R-:W-:Y:S04]  /*10aa0*/  STL [R1+0x794], R10 ;  /* 0x0007940a01007387 */ /* 0x000fe80000100800 */
[----:B------:R0:W-:Y:S04]  /*10ab0*/  STL [R1+0x26bc], R6 ;  /* 0x0026bc0601007387 */ /* 0x0001e80000100800 */
[----:B0-----:R-:W4:Y:S01]  /*10ac0*/  LDL R6, [R1+0x310] ;  /* 0x0003100001067983 */ /* 0x001f220000100800 */
[----:B------:R-:W-:-:S02]  /*10ad0*/  ISETP.GT.U32.AND P3, PT, R0, R9, PT ;  /* 0x000000090000720c */ /* 0x000fc40003f64070 */
[----:B------:R-:W-:Y:S02]  /*10ae0*/  IABS R8, R16 ;  /* 0x0000001000087213 */ /* 0x000fe40000000000 */
[----:B---3--:R-:W-:-:S09]  /*10af0*/  IABS R4, R4 ;  /* 0x0000000400047213 */ /* 0x008fd20000000000 */
[----:B------:R-:W-:-:S04]  /*10b00*/  @!P3 IMAD.IADD R9, R9, 0x1, -R0 ;  /* 0x000000010909b824 */ /* 0x000fc800078e0a00 */
[----:B------:R-:W-:Y:S02]  /*10b10*/  IMAD.MOV.U32 R16, RZ, RZ, R9 ;  /* 0x000000ffff107224 */ /* 0x000fe400078e0009 */
[----:B------:R-:W3:Y:S02]  /*10b20*/  LDL R9, [R1+0x308] ;  /* 0x0003080001097983 */ /* 0x000ee40000100800 */
[----:B------:R-:W-:Y:S02]  /*10b30*/  @!P2 IMAD.MOV R16, RZ, RZ, -R16 ;  /* 0x000000ffff10a224 */ /* 0x000fe400078e0a10 */
[----:B------:R-:W-:-:S03]  /*10b40*/  IMAD.HI.U32 R10, R3, R4, RZ ;  /* 0x00000004030a7227 */ /* 0x000fc600078e00ff */
[----:B------:R0:W-:Y:S01]  /*10b50*/  STL [R1+0x790], R16 ;  /* 0x0007901001007387 */ /* 0x0001e20000100800 */
[----:B------:R-:W-:-:S03]  /*10b60*/  IMAD.MOV R10, RZ, RZ, -R10 ;  /* 0x000000ffff0a7224 */ /* 0x000fc600078e0a0a */
[----:B0-----:R-:W3:Y:S01]  /*10b70*/  LDL.LU R16, [R1+0x26c0] ;  /* 0x0026c00001107983 */ /* 0x001ee20000300800 */
[----:B------:R-:W-:Y:S01]  /*10b80*/  IMAD R4, R0, R10, R4 ;  /* 0x0000000a00047224 */ /* 0x000fe200078e0204 */
[----:B--2---:R-:W-:Y:S02]  /*10b90*/  ISETP.GE.AND P2, PT, R15, RZ, PT ;  /* 0x000000ff0f00720c */ /* 0x004fe40003f46270 */
[----:B------:R-:W2:Y:S01]  /*10ba0*/  LDL R15, [R1+0x314] ;  /* 0x00031400010f7983 */ /* 0x000ea20000100800 */
[----:B----4-:R-:W-:-:S03]  /*10bb0*/  IABS R10, R6 ;  /* 0x00000006000a7213 */ /* 0x010fc60000000000 */
[----:B------:R-:W4:Y:S01]  /*10bc0*/  LDL.LU R6, [R1+0x300] ;  /* 0x0003000001067983 */ /* 0x000f220000300800 */
[C---:B------:R-:W-:Y:S02]  /*10bd0*/  ISETP.GT.U32.AND P4, PT, R0.reuse, R11, PT ;  /* 0x0000000b0000720c */ /* 0x040fe40003f84070 */
[----:B------:R-:W-:-:S11]  /*10be0*/  ISETP.GT.U32.AND P3, PT, R0, R12, PT ;  /* 0x0000000c0000720c */ /* 0x000fd60003f64070 */
[--C-:B------:R-:W-:Y:S02]  /*10bf0*/  @!P4 IMAD.IADD R11, R11, 0x1, -R0.reuse ;  /* 0x000000010b0bc824 */ /* 0x100fe400078e0a00 */
[----:B------:R-:W-:-:S03]  /*10c00*/  @!P3 IMAD.IADD R12, R12, 0x1, -R0 ;  /* 0x000000010c0cb824 */ /* 0x000fc600078e0a00 */
[C---:B------:R-:W-:Y:S02]  /*10c10*/  ISETP.GT.U32.AND P4, PT, R0.reuse, R11, PT ;  /* 0x0000000b0000720c */ /* 0x040fe40003f84070 */
[----:B------:R-:W-:Y:S02]  /*10c20*/  ISETP.GT.U32.AND P3, PT, R0, R12, PT ;  /* 0x0000000c0000720c */ /* 0x000fe40003f64070 */
[----:B---3--:R-:W-:-:S09]  /*10c30*/  IABS R9, R9 ;  /* 0x0000000900097213 */ /* 0x008fd20000000000 */
[--C-:B------:R-:W-:Y:S01]  /*10c40*/  @!P4 IMAD.IADD R11, R11, 0x1, -R0.reuse ;  /* 0x000000010b0bc824 */ /* 0x100fe200078e0a00 */
[----:B------:R-:W-:Y:S01]  /*10c50*/  ISETP.GT.U32.AND P4, PT, R0, R4, PT ;  /* 0x000000040000720c */ /* 0x000fe20003f84070 */
[----:B------:R-:W-:Y:S01]  /*10c60*/  @!P3 IMAD.IADD R12, R12, 0x1, -R0 ;  /* 0x000000010c0cb824 */ /* 0x000fe200078e0a00 */
[----:B------:R-:W-:Y:S01]  /*10c70*/  ISETP.GE.AND P3, PT, R16, RZ, PT ;  /* 0x000000ff1000720c */ /* 0x000fe20003f66270 */
[----:B------:R-:W-:-:S04]  /*10c80*/  IMAD.HI.U32 R16, R3, R9, RZ ;  /* 0x0000000903107227 */ /* 0x000fc800078e00ff */
[----:B------:R-:W-:-:S04]  /*10c90*/  IMAD.MOV R16, RZ, RZ, -R16 ;  /* 0x000000ffff107224 */ /* 0x000fc800078e0a10 */
[----:B------:R-:W-:Y:S02]  /*10ca0*/  IMAD R9, R0, R16, R9 ;  /* 0x0000001000097224 */ /* 0x000fe400078e0209 */
[----:B------:R-:W-:Y:S01]  /*10cb0*/  @!P4 IMAD.IADD R4, R4, 0x1, -R0 ;  /* 0x000000010404c824 */ /* 0x000fe200078e0a00 */
[----:B----4-:R-:W-:Y:S02]  /*10cc0*/  ISETP.GE.AND P4, PT, R6, RZ, PT ;  /* 0x000000ff0600720c */ /* 0x010fe40003f86270 */
[----:B------:R-:W3:Y:S04]  /*10cd0*/  LDL.LU R6, [R1+0x26bc] ;  /* 0x0026bc0001067983 */ /* 0x000ee80000300800 */
[----:B------:R-:W4:Y:S01]  /*10ce0*/  LDL R16, [R1+0x318] ;  /* 0x0003180001107983 */ /* 0x000f220000100800 */
[----:B------:R-:W-:Y:S01]  /*10cf0*/  ISETP.GE.AND P5, PT, R14, RZ, PT ;  /* 0x000000ff0e00720c */ /* 0x000fe20003fa6270 */
[----:B------:R-:W-:Y:S01]  /*10d00*/  IMAD.HI.U32 R14, R3, R8, RZ ;  /* 0x00000008030e7227 */ /* 0x000fe200078e00ff */
[----:B------:R-:W-:-:S03]  /*10d10*/  IABS R13, R13 ;  /* 0x0000000d000d7213 */ /* 0x000fc60000000000 */
        /* <DEDUP_REMOVED lines=12> */
[----:B----4-:R-:W-:Y:S02]  /*10de0*/  IABS R10, R16 ;  /* 0x00000010000a7213 */ /* 0x010fe40000000000 */
[----:B------:R-:W4:Y:S09]  /*10df0*/  LDL.LU R16, [R1+0x304] ;  /* 0x0003040001107983 */ /* 0x000f320000300800 */
[----:B------:R-:W-:-:S02]  /*10e00*/  @!P6 IMAD.IADD R7, R7, 0x1, -R0 ;  /* 0x000000010707e824 */ /* 0x000fc400078e0a00 */
[----:B---3--:R-:W-:Y:S02]  /*10e10*/  IMAD.MOV.U32 R9, RZ, RZ, R6 ;  /* 0x000000ffff097224 */ /* 0x008fe400078e0006 */
[----:B------:R-:W-:Y:S02]  /*10e20*/  @!P1 IMAD.MOV R7, RZ, RZ, -R7 ;  /* 0x000000ffff079224 */ /* 0x000fe400078e0a07 */
[----:B------:R-:W-:-:S03]  /*10e30*/  @!P0 IMAD.MOV R9, RZ, RZ, -R9 ;  /* 0x000000ffff098224 */ /* 0x000fc600078e0a09 */
[----:B------:R0:W-:Y:S04]  /*10e40*/  STL [R1+0x778], R7 ;  /* 0x0007780701007387 */ /* 0x0001e80000100800 */
[----:B------:R1:W-:Y:S04]  /*10e50*/  STL [R1+0x784], R9 ;  /* 0x0007840901007387 */ /* 0x0003e80000100800 */
[----:B0-----:R-:W3:Y:S01]  /*10e60*/  LDL.LU R7, [R1+0x308] ;  /* 0x0003080001077983 */ /* 0x001ee20000300800 */
[----:B-1----:R-:W-:-:S04]  /*10e70*/  IMAD.MOV.U32 R9, RZ, RZ, R11 ;  /* 0x000000ffff097224 */ /* 0x002fc800078e000b */
[----:B------:R-:W-:Y:S02]  /*10e80*/  @!P5 IMAD.MOV R9, RZ, RZ, -R9 ;  /* 0x000000ffff09d224 */ /* 0x000fe400078e0a09 */
[----:B------:R-:W-:Y:S02]  /*10e90*/  IMAD.MOV.U32 R11, RZ, RZ, R12 ;  /* 0x000000ffff0b7224 */ /* 0x000fe400078e000c */
[----:B------:R-:W3:Y:S04]  /*10ea0*/  LDL.LU R12, [R1+0x31c] ;  /* 0x00031c00010c7983 */ /* 0x000ee80000300800 */
[----:B------:R0:W-:Y:S04]  /*10eb0*/  STL [R1+0x770], R9 ;  /* 0x0007700901007387 */ /* 0x0001e80000100800 */
[----:B0-----:R-:W3:Y:S01]  /*10ec0*/  LDL.LU R9, [R1+0x26b8] ;  /* 0x0026b80001097983 */ /* 0x001ee20000300800 */
[----:B------:R-:W-:Y:S01]  /*10ed0*/  @!P2 IMAD.MOV R11, RZ, RZ, -R11 ;  /* 0x000000ffff0ba224 */ /* 0x000fe200078e0a0b */
[----:B--2---:R-:W-:-:S04]  /*10ee0*/  IABS R15, R15 ;  /* 0x0000000f000f7213 */ /* 0x004fc80000000000 */
[----:B------:R0:W-:Y:S01]  /*10ef0*/  STL [R1+0x764], R11 ;  /* 0x0007640b01007387 */ /* 0x0001e20000100800 */
[----:B------:R-:W-:-:S04]  /*10f00*/  IMAD.HI.U32 R6, R3, R15, RZ ;  /* 0x0000000f03067227 */ /* 0x000fc800078e00ff */
[----:B------:R-:W-:-:S04]  /*10f10*/  IMAD.MOV R6, RZ, RZ, -R6 ;  /* 0x000000ffff067224 */ /* 0x000fc800078e0a06 */
[----:B------:R-:W-:Y:S01]  /*10f20*/  IMAD R6, R0, R6, R15 ;  /* 0x0000000600067224 */ /* 0x000fe200078e020f */
[----:B----4-:R-:W-:Y:S02]  /*10f30*/  ISETP.GE.AND P2, PT, R16, RZ, PT ;  /* 0x000000ff1000720c */ /* 0x010fe40003f46270 */
[----:B------:R-:W2:Y:S04]  /*10f40*/  LDL.LU R16, [R1+0x314] ;  /* 0x0003140001107983 */ /* 0x000ea80000300800 */
[----:B0-----:R-:W4:Y:S04]  /*10f50*/  LDL R11, [R1+0x320] ;  /* 0x00032000010b7983 */ /* 0x001f280000100800 */
[----:B------:R-:W4:Y:S01]  /*10f60*/  LDL.LU R15, [R1+0x310] ;  /* 0x00031000010f7983 */ /* 0x000f220000300800 */
[----:B------:R-:W-:-:S13]  /*10f70*/  ISETP.GT.U32.AND P6, PT, R0, R8, PT ;  /* 0x000000080000720c */ /* 0x000fda0003fc4070 */
[----:B------:R-:W-:Y:S01]  /*10f80*/  @!P6 IMAD.IADD R8, R8, 0x1, -R0 ;  /* 0x000000010808e824 */ /* 0x000fe200078e0a00 */
[----:B------:R-:W-:-:S04]  /*10f90*/  ISETP.GT.U32.AND P6, PT, R0, R13, PT ;  /* 0x0000000d0000720c */ /* 0x000fc80003fc4070 */
[C---:B------:R-:W-:Y:S02]  /*10fa0*/  ISETP.GT.U32.AND P0, PT, R0.reuse, R8, PT ;  /* 0x000000080000720c */ /* 0x040fe40003f04070 */
[----:B------:R-:W-:-:S07]  /*10fb0*/  ISETP.GT.U32.AND P1, PT, R0, R4, PT ;  /* 0x000000040000720c */ /* 0x000fce0003f24070 */
[----:B------:R-:W-:Y:S01]  /*10fc0*/  @!P6 IMAD.IADD R13, R13, 0x1, -R0 ;  /* 0x000000010d0de824 */ /* 0x000fe200078e0a00 */
[----:B---3--:R-:W-:-:S03]  /*10fd0*/  ISETP.GT.U32.AND P5, PT, R0, R9, PT ;  /* 0x000000090000720c */ /* 0x008fc60003fa4070 */
[----:B------:R-:W-:Y:S01]  /*10fe0*/  @!P0 IMAD.IADD R8, R8, 0x1, -R0 ;  /* 0x0000000108088824 */ /* 0x000fe200078e0a00 */
[C---:B------:R-:W-:Y:S02]  /*10ff0*/  ISETP.GT.U32.AND P0, PT, R0.reuse, R14, PT ;  /* 0x0000000e0000720c */ /* 0x040fe40003f04070 */
[----:B------:R-:W-:Y:S01]  /*11000*/  ISETP.GT.U32.AND P6, PT, R0, R13, PT ;  /* 0x0000000d0000720c */ /* 0x000fe20003fc4070 */
[----:B------:R-:W-:Y:S02]  /*11010*/  @!P3 IMAD.MOV R8, RZ, RZ, -R8 ;  /* 0x000000ffff08b224 */ /* 0x000fe400078e0a08 */
[----:B------:R-:W-:Y:S01]  /*11020*/  @!P1 IMAD.IADD R4, R4, 0x1, -R0 ;  /* 0x0000000104049824 */ /* 0x000fe200078e0a00 */
[----:B------:R-:W-:-:S03]  /*11030*/  ISETP.GE.AND P1, PT, R7, RZ, PT ;  /* 0x000000ff0700720c */ /* 0x000fc60003f26270 */
[----:B------:R-:W-:Y:S01]  /*11040*/  @!P5 IMAD.IADD R9, R9, 0x1, -R0 ;  /* 0x000000010909d824 */ /* 0x000fe200078e0a00 */
[----:B------:R0:W-:Y:S01]  /*11050*/  STL [R1+0x758], R8 ;  /* 0x0007580801007387 */ /* 0x0001e20000100800 */
[----:B------:R-:W-:-:S03]  /*11060*/  IMAD.HI.U32 R7, R3, R10, RZ ;  /* 0x0000000a03077227 */ /* 0x000fc600078e00ff */
[----:B------:R1:W-:Y:S01]  /*11070*/  STL [R1+0x26b4], R12 ;  /* 0x0026b40c01007387 */ /* 0x0003e20000100800 */
[----:B------:R-:W-:Y:S01]  /*11080*/  ISETP.GT.U32.AND P3, PT, R0, R9, PT ;  /* 0x000000090000720c */ /* 0x000fe20003f64070 */
[----:B------:R-:W-:Y:S01]  /*11090*/  IMAD.MOV R7, RZ, RZ, -R7 ;  /* 0x000000ffff077224 */ /* 0x000fe200078e0a07 */
[----:B0-----:R-:W-:Y:S01]  /*110a0*/  IABS R8, R12 ;  /* 0x0000000c00087213 */ /* 0x001fe20000000000 */
[----:B-1----:R-:W-:Y:S02]  /*110b0*/  IMAD.MOV.U32 R12, RZ, RZ, R4 ;  /* 0x000000ffff0c7224 */ /* 0x002fe400078e0004 */
[----:B------:R-:W-:Y:S02]  /*110c0*/  @!P0 IMAD.IADD R14, R14, 0x1, -R0 ;  /* 0x000000010e0e8824 */ /* 0x000fe400078e0a00 */
[----:B------:R-:W-:Y:S02]  /*110d0*/  @!P4 IMAD.MOV R12, RZ, RZ, -R12 ;  /* 0x000000ffff0cc224 */ /* 0x000fe400078e0a0c */
[----:B------:R-:W-:-:S02]  /*110e0*/  @!P6 IMAD.IADD R13, R13, 0x1, -R0 ;  /* 0x000000010d0de824 */ /* 0x000fc400078e0a00 */
[----:B------:R-:W-:Y:S02]  /*110f0*/  IMAD R7, R0, R7, R10 ;  /* 0x0000000700077224 */ /* 0x000fe400078e020a */
[----:B------:R-:W-:Y:S01]  /*11100*/  @!P3 IMAD.IADD R9, R9, 0x1, -R0 ;  /* 0x000000010909b824 */ /* 0x000fe200078e0a00 */
[----:B--2---:R-:W-:Y:S02]  /*11110*/  ISETP.GE.AND P0, PT, R16, RZ, PT ;  /* 0x000000ff1000720c */ /* 0x004fe40003f06270 */
[----:B------:R-:W2:Y:S04]  /*11120*/  LDL.LU R16, [R1+0x324] ;  /* 0x0003240001107983 */ /* 0x000ea80000300800 */
[----:B------:R-:W3:Y:S04]  /*11130*/  LDL.LU R10, [R1+0x320] ;  /* 0x00032000010a7983 */ /* 0x000ee80000300800 */
[----:B------:R0:W-:Y:S01]  /*11140*/  STL [R1+0x74c], R12 ;  /* 0x00074c0c01007387 */ /* 0x0001e20000100800 */
[----:B----4-:R-:W-:-:S03]  /*11150*/  ISETP.GE.AND P5, PT, R15, RZ, PT ;  /* 0x000000ff0f00720c */ /* 0x010fc60003fa6270 */
[----:B------:R-:W4:Y:S01]  /*11160*/  LDL.LU R15, [R1+0x368] ;  /* 0x00036800010f7983 */ /* 0x000f220000300800 */
[----:B0-----:R-:W-:-:S04]  /*11170*/  IMAD.MOV.U32 R12, RZ, RZ, R13 ;  /* 0x000000ffff0c7224 */ /* 0x001fc800078e000d */
[----:B------:R-:W-:Y:S02]  /*11180*/  @!P2 IMAD.MOV R12, RZ, RZ, -R12 ;  /* 0x000000ffff0ca224 */ /* 0x000fe400078e0a0c */
[----:B------:R-:W-:Y:S02]  /*11190*/  IMAD.MOV.U32 R13, RZ, RZ, R9 ;  /* 0x000000ffff0d7224 */ /* 0x000fe400078e0009 */
[----:B------:R-:W2:Y:S04]  /*111a0*/  LDL.LU R9, [R1+0x318] ;  /* 0x0003180001097983 */ /* 0x000ea80000300800 */
[----:B------:R0:W-:Y:S04]  /*111b0*/  STL [R1+0x73c], R12 ;  /* 0x00073c0c01007387 */ /* 0x0001e80000100800 */
[----:B0-----:R-:W2:Y:S01]  /*111c0*/  LDL.LU R12, [R1+0x26b4] ;  /* 0x0026b400010c7983 */ /* 0x001ea20000300800 */
[----:B------:R-:W-:-:S02]  /*111d0*/  ISETP.GT.U32.AND P4, PT, R0, R14, PT ;  /* 0x0000000e0000720c */ /* 0x000fc40003f84070 */
[----:B------:R-:W-:Y:S01]  /*111e0*/  ISETP.GT.U32.AND P3, PT, R0, R7, PT ;  /* 0x000000070000720c */ /* 0x000fe20003f64070 */
[----:B------:R-:W-:-:S05]  /*111f0*/  @!P1 IMAD.MOV R13, RZ, RZ, -R13 ;  /* 0x000000ffff0d9224 */ /* 0x000fca00078e0a0d */
[----:B------:R0:W-:Y:S05]  /*11200*/  STL [R1+0x72c], R13 ;  /* 0x00072c0d01007387 */ /* 0x0001ea0000100800 */
[--C-:B------:R-:W-:Y:S02]  /*11210*/  @!P4 IMAD.IADD R14, R14, 0x1, -R0.reuse ;  /* 0x000000010e0ec824 */ /* 0x100fe400078e0a00 */
[----:B------:R-:W-:Y:S01]  /*11220*/  @!P3 IMAD.IADD R7, R7, 0x1, -R0 ;  /* 0x000000010707b824 */ /* 0x000fe200078e0a00 */
[----:B0-----:R-:W2:Y:S01]  /*11230*/  LDL R13, [R1+0x328] ;  /* 0x00032800010d7983 */ /* 0x001ea20000100800 */
[----:B---3--:R-:W-:Y:S02]  /*11240*/  ISETP.GE.AND P4, PT, R10, RZ, PT ;  /* 0x000000ff0a00720c */ /* 0x008fe40003f86270 */
[----:B----4-:R-:W-:-:S02]  /*11250*/  ISETP.GE.AND P3, PT, R15, RZ, PT ;  /* 0x000000ff0f00720c */ /* 0x010fc40003f66270 */
[----:B------:R-:W-:Y:S02]  /*11260*/  IABS R10, R15 ;  /* 0x0000000f000a7213 */ /* 0x000fe40000000000 */
[----:B--2---:R-:W-:Y:S02]  /*11270*/  ISETP.GE.AND P1, PT, R12, RZ, PT ;  /* 0x000000ff0c00720c */ /* 0x004fe40003f26270 */
[----:B------:R-:W2:Y:S04]  /*11280*/  LDL R12, [R1+0x32c] ;  /* 0x00032c00010c7983 */ /* 0x000ea80000100800 */
[----:B------:R-:W3:Y:S01]  /*11290*/  LDL.LU R15, [R1+0x334] ;  /* 0x00033400010f7983 */ /* 0x000ee20000300800 */
[----:B------:R-:W-:-:S13]  /*112a0*/  ISETP.GT.U32.AND P6, PT, R0, R6, PT ;  /* 0x000000060000720c */ /* 0x000fda0003fc4070 */
[----:B------:R-:W-:-:S05]  /*112b0*/  @!P6 IMAD.IADD R6, R6, 0x1, -R0 ;  /* 0x000000010606e824 */ /* 0x000fca00078e0a00 */
[----:B------:R-:W-:-:S13]  /*112c0*/  ISETP.GT.U32.AND P6, PT, R0, R6, PT ;  /* 0x000000060000720c */ /* 0x000fda0003fc4070 */
[----:B------:R-:W-:Y:S01]  /*112d0*/  @!P6 IMAD.IADD R6, R6, 0x1, -R0 ;  /* 0x000000010606e824 */ /* 0x000fe200078e0a00 */
[----:B---3--:R0:W-:Y:S02]  /*112e0*/  STL [R1+0x26b0], R15 ;  /* 0x0026b00f01007387 */ /* 0x0081e40000100800 */
[----:B0-----:R-:W-:-:S04]  /*112f0*/  IMAD.MOV.U32 R15, RZ, RZ, R14 ;  /* 0x000000ffff0f7224 */ /* 0x001fc800078e000e */
[----:B------:R-:W-:Y:S02]  /*11300*/  @!P5 IMAD.MOV R15, RZ, RZ, -R15 ;  /* 0x000000ffff0fd224 */ /* 0x000fe400078e0a0f */
[----:B------:R-:W-:-:S03]  /*11310*/  IMAD.HI.U32 R14, R3, R10, RZ ;  /* 0x0000000a030e7227 */ /* 0x000fc600078e00ff */
[----:B------:R0:W-:Y:S02]  /*11320*/  STL [R1+0x720], R15 ;  /* 0x0007200f01007387 */ /* 0x0001e40000100800 */
[----:B0-----:R-:W-:-:S04]  /*11330*/  IMAD.MOV.U32 R15, RZ, RZ, R6 ;  /* 0x000000ffff0f7224 */ /* 0x001fc800078e0006 */
[----:B------:R-:W-:Y:S02]  /*11340*/  @!P0 IMAD.MOV R15, RZ, RZ, -R15 ;  /* 0x000000ffff0f8224 */ /* 0x000fe400078e0a0f */
[----:B------:R-:W-:Y:S02]  /*11350*/  IMAD.MOV R6, RZ, RZ, -R14 ;  /* 0x000000ffff067224 */ /* 0x000fe400078e0a0e */
[----:B------:R-:W3:Y:S04]  /*11360*/  LDL R14, [R1+0x330] ;  /* 0x00033000010e7983 */ /* 0x000ee80000100800 */
[----:B------:R0:W-:Y:S04]  /*11370*/  STL [R1+0x710], R15 ;  /* 0x0007100f01007387 */ /* 0x0001e80000100800 */
[----:B0-----:R-:W4:Y:S01]  /*11380*/  LDL.LU R15, [R1+0x26b0] ;  /* 0x0026b000010f7983 */ /* 0x001f220000300800 */
[----:B------:R-:W-:-:S02]  /*11390*/  IABS R11, R11 ;  /* 0x0000000b000b7213 */ /* 0x000fc40000000000 */
[----:B------:R-:W-:-:S03]  /*113a0*/  ISETP.GE.AND P2, PT, R9, RZ, PT ;  /* 0x000000ff0900720c */ /* 0x000fc60003f46270 */
[----:B------:R-:W-:-:S04]  /*113b0*/  IMAD.HI.U32 R9, R3, R11, RZ ;  /* 0x0000000b03097227 */ /* 0x000fc800078e00ff */
[----:B------:R-:W-:-:S04]  /*113c0*/  IMAD.MOV R9, RZ, RZ, -R9 ;  /* 0x000000ffff097224 */ /* 0x000fc800078e0a09 */
[C---:B------:R-:W-:Y:S01]  /*113d0*/  IMAD R11, R0.reuse, R9, R11 ;  /* 0x00000009000b7224 */ /* 0x040fe200078e020b */
[----:B------:R-:W-:-:S04]  /*113e0*/  ISETP.GT.U32.AND P5, PT, R0, R7, PT ;  /* 0x000000070000720c */ /* 0x000fc80003fa4070 */
[----:B------:R-:W-:Y:S02]  /*113f0*/  ISETP.GT.U32.AND P0, PT, R0, R11, PT ;  /* 0x0000000b0000720c */ /* 0x000fe40003f04070 */
[----:B------:R-:W-:Y:S01]  /*11400*/  IABS R9, R13 ;  /* 0x0000000d00097213 */ /* 0x000fe20000000000 */
[----:B------:R-:W-:-:S04]  /*11410*/  IMAD.HI.U32 R4, R3, R8, RZ ;  /* 0x0000000803047227 */ /* 0x000fc800078e00ff */
[----:B------:R-:W-:Y:S02]  /*11420*/  IMAD R6, R0, R6, R10 ;  /* 0x0000000600067224 */ /* 0x000fe400078e020a */
[----:B------:R-:W-:-:S04]  /*11430*/  IMAD.HI.U32 R10, R3, R9, RZ ;  /* 0x00000009030a7227 */ /* 0x000fc800078e00ff */
[----:B------:R-:W-:Y:S02]  /*11440*/  IMAD.MOV R4, RZ, RZ, -R4 ;  /* 0x000000ffff047224 */ /* 0x000fe400078e0a04 */
[----:B------:R-:W-:Y:S02]  /*11450*/  IMAD.MOV R10, RZ, RZ, -R10 ;  /* 0x000000ffff0a7224 */ /* 0x000fe400078e0a0a */
[----:B------:R-:W-:Y:S01]  /*11460*/  IMAD R4, R0, R4, R8 ;  /* 0x0000000400047224 */ /* 0x000fe200078e0208 */
[----:B------:R-:W-:Y:S01]  /*11470*/  IABS R8, R16 ;  /* 0x0000001000087213 */ /* 0x000fe20000000000 */
[--C-:B------:R-:W-:Y:S01]  /*11480*/  @!P0 IMAD.IADD R11, R11, 0x1, -R0.reuse ;  /* 0x000000010b0b8824 */ /* 0x100fe200078e0a00 */
[----:B------:R-:W-:Y:S01]  /*11490*/  ISETP.GE.AND P0, PT, R16, RZ, PT ;  /* 0x000000ff1000720c */ /* 0x000fe20003f06270 */
[----:B------:R-:W-:Y:S02]  /*114a0*/  @!P5 IMAD.IADD R7, R7, 0x1, -R0 ;  /* 0x000000010707d824 */ /* 0x000fe400078e0a00 */
[----:B------:R-:W-:-:S02]  /*114b0*/  IMAD.MOV.U32 R16, RZ, RZ, R17 ;  /* 0x000000ffff107224 */ /* 0x000fc400078e0011 */
[----:B------:R-:W3:Y:S01]  /*114c0*/  LDL.LU R17, [R1+0x33c] ;  /* 0x00033c0001117983 */ /* 0x000ee20000300800 */
[----:B------:R-:W-:Y:S01]  /*114d0*/  IMAD R9, R0, R10, R9 ;  /* 0x0000000a00097224 */ /* 0x000fe200078e0209 */
[----:B----4-:R-:W-:Y:S02]  /*114e0*/  IABS R10, R15 ;  /* 0x0000000f000a7213 */ /* 0x010fe40000000000 */
[----:B------:R0:W-:Y:S02]  /*114f0*/  STL [R1+0x26a4], R15 ;  /* 0x0026a40f01007387 */ /* 0x0001e40000100800 */
[----:B0-----:R-:W-:Y:S02]  /*11500*/  IMAD.MOV.U32 R15, RZ, RZ, R7 ;  /* 0x000000ffff0f7224 */ /* 0x001fe400078e0007 */
[----:B------:R-:W4:Y:S02]  /*11510*/  LDL R7, [R1+0x338] ;  /* 0x0003380001077983 */ /* 0x000f240000100800 */
[----:B------:R-:W-:-:S05]  /*11520*/  @!P2 IMAD.MOV R15, RZ, RZ, -R15 ;  /* 0x000000ffff0fa224 */ /* 0x000fca00078e0a0f */
[----:B------:R0:W-:Y:S04]  /*11530*/  STL [R1+0x708], R15 ;  /* 0x0007080f01007387 */ /* 0x0001e80000100800 */
[----:B0-----:R-:W4:Y:S01]  /*11540*/  LDL.LU R15, [R1+0x32c] ;  /* 0x00032c00010f7983 */ /* 0x001f220000300800 */
[----:B------:R-:W-:Y:S01]  /*11550*/  ISETP.GT.U32.AND P6, PT, R0, R4, PT ;  /* 0x000000040000720c */ /* 0x000fe20003fc4070 */
[----:B------:R-:W-:Y:S01]  /*11560*/  IMAD.HI.U32 R13, R3, R8, RZ ;  /* 0x00000008030d7227 */ /* 0x000fe200078e00ff */
[----:B--2---:R-:W-:-:S03]  /*11570*/  IABS R12, R12 ;  /* 0x0000000c000c7213 */ /* 0x004fc60000000000 */
[----:B------:R-:W-:-:S08]  /*11580*/  IMAD.MOV R13, RZ, RZ, -R13 ;  /* 0x000000ffff0d7224 */ /* 0x000fd000078e0a0d */
[----:B------:R-:W-:Y:S02]  /*11590*/  @!P6 IMAD.IADD R4, R4, 0x1, -R0 ;  /* 0x000000010404e824 */ /* 0x000fe400078e0a00 */
[----:B------:R-:W-:-:S03]  /*115a0*/  IMAD R8, R0, R13, R8 ;  /* 0x0000000d00087224 */ /* 0x000fc600078e0208 */
[----:B------:R-:W-:Y:S02]  /*115b0*/  ISETP.GT.U32.AND P6, PT, R0, R4, PT ;  /* 0x000000040000720c */ /* 0x000fe40003fc4070 */
[----:B---3--:R-:W-:Y:S01]  /*115c0*/  IABS R13, R14 ;  /* 0x0000000e000d7213 */ /* 0x008fe20000000000 */
[----:B------:R-:W-:-:S04]  /*115d0*/  IMAD.HI.U32 R14, R3, R12, RZ ;  /* 0x0000000c030e7227 */ /* 0x000fc800078e00ff */
[----:B------:R-:W-:-:S04]  /*115e0*/  IMAD.MOV R14, RZ, RZ, -R14 ;  /* 0x000000ffff0e7224 */ /* 0x000fc800078e0a0e */
[----:B------:R-:W-:Y:S02]  /*115f0*/  IMAD R12, R0, R14, R12 ;  /* 0x0000000e000c7224 */ /* 0x000fe400078e020c */
[----:B------:R-:W-:Y:S02]  /*11600*/  @!P6 IMAD.IADD R4, R4, 0x1, -R0 ;  /* 0x000000010404e824 */ /* 0x000fe400078e0a00 */
[----:B------:R-:W-:-:S04]  /*11610*/  IMAD.HI.U32 R14, R3, R13, RZ ;  /* 0x0000000d030e7227 */ /* 0x000fc800078e00ff */
[----:B------:R-:W-:Y:S02]  /*11620*/  IMAD.MOV R14, RZ, RZ, -R14 ;  /* 0x000000ffff0e7224 */ /* 0x000fe400078e0a0e */
[----:B------:R-:W-:Y:S01]  /*11630*/  @!P1 IMAD.MOV R4, RZ, RZ, -R4 ;  /* 0x000000ffff049224 */ /* 0x000fe200078e0a04 */
[C---:B------:R-:W-:Y:S01]  /*11640*/  ISETP.GT.U32.AND P1, PT, R0.reuse, R9, PT ;  /* 0x000000090000720c */ /* 0x040fe20003f24070 */
[----:B------:R-:W-:-:S03]  /*11650*/  IMAD R13, R0, R14, R13 ;  /* 0x0000000e000d7224 */ /* 0x000fc600078e020d */
[----:B------:R4:W-:Y:S04]  /*11660*/  STL [R1+0x704], R4 ;  /* 0x0007040401007387 */ /* 0x0009e80000100800 */
[----:B------:R-:W2:Y:S04]  /*11670*/  LDL.LU R14, [R1+0x328] ;  /* 0x00032800010e7983 */ /* 0x000ea80000300800 */
[----:B------:R0:W-:Y:S01]  /*11680*/  STL [R1+0x26ac], R5 ;  /* 0x0026ac0501007387 */ /* 0x0001e20000100800 */
[----:B------:R-:W-:Y:S01]  /*11690*/  @!P1 IMAD.IADD R9, R9, 0x1, -R0 ;  /* 0x0000000109099824 */ /* 0x000fe200078e0a00 */
[----:B----4-:R-:W-:-:S05]  /*116a0*/  IABS R4, R7 ;  /* 0x0000000700047213 */ /* 0x010fca0000000000 */
[----:B------:R1:W-:Y:S01]  /*116b0*/  STL [R1+0x26a8], R4 ;  /* 0x0026a80401007387 */ /* 0x0003e20000100800 */
[----:B------:R-:W-:-:S03]  /*116c0*/  ISETP.GE.AND P1, PT, R15, RZ, PT ;  /* 0x000000ff0f00720c */ /* 0x000fc60003f26270 */
[----:B------:R-:W3:Y:S01]  /*116d0*/  LDL.LU R15, [R1+0x330] ;  /* 0x00033000010f7983 */ /* 0x000ee20000300800 */
[C---:B------:R-:W-:Y:S02]  /*116e0*/  ISETP.GT.U32.AND P5, PT, R0.reuse, R6, PT ;  /* 0x000000060000720c */ /* 0x040fe40003fa4070 */
[----:B------:R-:W-:-:S11]  /*116f0*/  ISETP.GT.U32.AND P6, PT, R0, R8, PT ;  /* 0x000000080000720c */ /* 0x000fd60003fc4070 */
[--C-:B------:R-:W-:Y:S01]  /*11700*/  @!P5 IMAD.IADD R6, R6, 0x1, -R0.reuse ;  /* 0x000000010606d824 */ /* 0x100fe200078e0a00 */
[----:B------:R-:W-:Y:S01]  /*11710*/  ISETP.GT.U32.AND P5, PT, R0, R11, PT ;  /* 0x0000000b0000720c */ /* 0x000fe20003fa4070 */
[----:B------:R-:W-:-:S03]  /*11720*/  @!P6 IMAD.IADD R8, R8, 0x1, -R0 ;  /* 0x000000010808e824 */ /* 0x000fc600078e0a00 */
[C---:B------:R-:W-:Y:S02]  /*11730*/  ISETP.GT.U32.AND P6, PT, R0.reuse, R6, PT ;  /* 0x000000060000720c */ /* 0x040fe40003fc4070 */
[----:B------:R-:W-:-:S07]  /*11740*/  ISETP.GT.U32.AND P2, PT, R0, R8, PT ;  /* 0x000000080000720c */ /* 0x000fce0003f44070 */
[----:B------:R-:W-:-:S04]  /*11750*/  @!P5 IMAD.IADD R11, R11, 0x1, -R0 ;  /* 0x000000010b0bd824 */ /* 0x000fc800078e0a00 */
[--C-:B------:R-:W-:Y:S02]  /*11760*/  @!P6 IMAD.IADD R6, R6, 0x1, -R0.reuse ;  /* 0x000000010606e824 */ /* 0x100fe400078e0a00 */
[----:B------:R-:W-:Y:S02]  /*11770*/  @!P2 IMAD.IADD R8, R8, 0x1, -R0 ;  /* 0x000000010808a824 */ /* 0x000fe400078e0a00 */
[----:B0-----:R-:W-:Y:S02]  /*11780*/  IMAD.MOV.U32 R5, RZ, RZ, R11 ;  /* 0x000000ffff057224 */ /* 0x001fe400078e000b */
[----:B------:R-:W4:Y:S02]  /*11790*/  LDL R11, [R1+0x340] ;  /* 0x00034000010b7983 */ /* 0x000f240000100800 */
[----:B------:R-:W-:Y:S01]  /*117a0*/  @!P4 IMAD.MOV R5, RZ, RZ, -R5 ;  /* 0x000000ffff05c224 */ /* 0x000fe200078e0a05 */
[----:B--2---:R-:W-:Y:S01]  /*117b0*/  ISETP.GE.AND P2, PT, R14, RZ, PT ;  /* 0x000000ff0e00720c */ /* 0x004fe20003f46270 */
[----:B------:R-:W-:-:S04]  /*117c0*/  IMAD.HI.U32 R14, R3, R4, RZ ;  /* 0x00000004030e7227 */ /* 0x000fc800078e00ff */
[----:B-1----:R-:W-:Y:S01]  /*117d0*/  IMAD.MOV.U32 R4, RZ, RZ, R6 ;  /* 0x000000ffff047224 */ /* 0x002fe200078e0006 */
[----:B------:R0:W-:Y:S03]  /*117e0*/  STL [R1+0x6f8], R5 ;  /* 0x0006f80501007387 */ /* 0x0001e60000100800 */
[----:B------:R-:W-:Y:S02]  /*117f0*/  @!P3 IMAD.MOV R4, RZ, RZ, -R4 ;  /* 0x000000ffff04b224 */ /* 0x000fe400078e0a04 */
[----:B------:R-:W-:Y:S01]  /*11800*/  IMAD.MOV.U32 R6, RZ, RZ, R8 ;  /* 0x000000ffff067224 */ /* 0x000fe200078e0008 */
[----:B0-----:R-:W2:Y:S04]  /*11810*/  LDL.LU R5, [R1+0x26ac] ;  /* 0x0026ac0001057983 */ /* 0x001ea80000300800 */
[----:B------:R-:W2:Y:S04]  /*11820*/  LDL R8, [R1+0x344] ;  /* 0x0003440001087983 */ /* 0x000ea80000100800 */
[----:B------:R0:W-:Y:S04]  /*11830*/  STL [R1+0x6f4], R4 ;  /* 0x0006f40401007387 */ /* 0x0001e80000100800 */
[----:B0-----:R-:W4:Y:S01]  /*11840*/  LDL.LU R4, [R1+0x26a8] ;  /* 0x0026a80001047983 */ /* 0x001f220000300800 */
[----:B---3--:R-:W-:-:S03]  /*11850*/  ISETP.GE.AND P3, PT, R15, RZ, PT ;  /* 0x000000ff0f00720c */ /* 0x008fc60003f66270 */
[----:B------:R-:W3:Y:S01]  /*11860*/  LDL.LU R15, [R1+0x26a4] ;  /* 0x0026a400010f7983 */ /* 0x000ee20000300800 */
[----:B------:R-:W-:Y:S01]  /*11870*/  ISETP.GT.U32.AND P5, PT, R0, R12, PT ;  /* 0x0000000c0000720c */ /* 0x000fe20003fa4070 */
[----:B------:R-:W-:-:S04]  /*11880*/  IMAD.HI.U32 R7, R3, R10, RZ ;  /* 0x0000000a03077227 */ /* 0x000fc800078e00ff */
[----:B------:R-:W-:-:S08]  /*11890*/  IMAD.MOV R7, RZ, RZ, -R7 ;  /* 0x000000ffff077224 */ /* 0x000fd000078e0a07 */
[----:B------:R-:W-:Y:S01]  /*118a0*/  @!P5 IMAD.IADD R12, R12, 0x1, -R0 ;  /* 0x000000010c0cd824 */ /* 0x000fe200078e0a00 */
[C---:B------:R-:W-:Y:S01]  /*118b0*/  ISETP.GT.U32.AND P5, PT, R0.reuse, R9, PT ;  /* 0x000000090000720c */ /* 0x040fe20003fa4070 */
[C---:B------:R-:W-:Y:S02]  /*118c0*/  IMAD R7, R0.reuse, R7, R10 ;  /* 0x0000000700077224 */ /* 0x040fe400078e020a */
[----:B------:R-:W-:Y:S02]  /*118d0*/  IMAD.MOV R14, RZ, RZ, -R14 ;  /* 0x000000ffff0e7224 */ /* 0x000fe400078e0a0e */
[----:B------:R-:W-:Y:S01]  /*118e0*/  @!P0 IMAD.MOV R6, RZ, RZ, -R6 ;  /* 0x000000ffff068224 */ /* 0x000fe200078e0a06 */
[----:B------:R-:W-:-:S07]  /*118f0*/  ISETP.GT.U32.AND P0, PT, R0, R7, PT ;  /* 0x000000070000720c */ /* 0x000fce0003f04070 */
[----:B------:R-:W-:Y:S01]  /*11900*/  @!P5 IMAD.IADD R9, R9, 0x1, -R0 ;  /* 0x000000010909d824 */ /* 0x000fe200078e0a00 */
[----:B------:R-:W-:-:S05]  /*11910*/  IABS R10, R17 ;  /* 0x00000011000a7213 */ /* 0x000fca0000000000 */
[----:B------:R-:W-:Y:S01]  /*11920*/  @!P0 IMAD.IADD R7, R7, 0x1, -R0 ;  /* 0x0000000107078824 */ /* 0x000fe200078e0a00 */
[----:B------:R-:W-:Y:S01]  /*11930*/  ISETP.GE.AND P0, PT, R17, RZ, PT ;  /* 0x000000ff1100720c */ /* 0x000fe20003f06270 */
[----:B----4-:R-:W-:Y:S02]  /*11940*/  IMAD R4, R0, R14, R4 ;  /* 0x0000000e00047224 */ /* 0x010fe400078e0204 */
[----:B------:R-:W4:Y:S04]  /*11950*/  LDL.LU R14, [R1+0x338] ;  /* 0x00033800010e7983 */ /* 0x000f280000300800 */
[----:B------:R0:W-:Y:S01]  /*11960*/  STL [R1+0x6ec], R6 ;  /* 0x0006ec0601007387 */ /* 0x0001e20000100800 */
[----:B---3--:R-:W-:-:S03]  /*11970*/  ISETP.GE.AND P5, PT, R15, RZ, PT ;  /* 0x000000ff0f00720c */ /* 0x008fc60003fa6270 */
[----:B------:R-:W3:Y:S04]  /*11980*/  LDL R15, [R1+0x348] ;  /* 0x00034800010f7983 */ /* 0x000ee80000100800 */
[----:B------:R-:W3:Y:S01]  /*11990*/  LDL.LU R17, [R1+0x358] ;  /* 0x0003580001117983 */ /* 0x000ee20000300800 */
[----:B------:R-:W-:Y:S02]  /*119a0*/  ISETP.GT.U32.AND P6, PT, R0, R13, PT ;  /* 0x0000000d0000720c */ /* 0x000fe40003fc4070 */
[----:B0-----:R-:W-:Y:S01]  /*119b0*/  IABS R6, R11 ;  /* 0x0000000b00067213 */ /* 0x001fe20000000000 */
[----:B------:R-:W-:-:S10]  /*119c0*/  IMAD.HI.U32 R11, R3, R10, RZ ;  /* 0x0000000a030b7227 */ /* 0x000fd400078e00ff */
[----:B------:R-:W-:Y:S01]  /*119d0*/  @!P6 IMAD.IADD R13, R13, 0x1, -R0 ;  /* 0x000000010d0de824 */ /* 0x000fe200078e0a00 */
[----:B------:R-:W-:-:S04]  /*119e0*/  ISETP.GT.U32.AND P6, PT, R0, R12, PT ;  /* 0x0000000c0000720c */ /* 0x000fc80003fc4070 */
[----:B------:R-:W-:Y:S01]  /*119f0*/  ISETP.GT.U32.AND P4, PT, R0, R13, PT ;  /* 0x0000000d0000720c */ /* 0x000fe20003f84070 */
[----:B------:R-:W-:Y:S01]  /*11a00*/  IMAD.MOV R11, RZ, RZ, -R11 ;  /* 0x000000ffff0b7224 */ /* 0x000fe200078e0a0b */
[----:B--2---:R-:W-:-:S03]  /*11a10*/  IABS R8, R8 ;  /* 0x0000000800087213 */ /* 0x004fc60000000000 */
[----:B------:R-:W-:-:S04]  /*11a20*/  IMAD R10, R0, R11, R10 ;  /* 0x0000000b000a7224 */ /* 0x000fc800078e020a */
[----:B------:R-:W-:-:S04]  /*11a30*/  @!P6 IMAD.IADD R12, R12, 0x1, -R0 ;  /* 0x000000010c0ce824 */ /* 0x000fc800078e0a00 */
[----:B------:R-:W-:Y:S02]  /*11a40*/  @!P4 IMAD.IADD R13, R13, 0x1, -R0 ;  /* 0x000000010d0dc824 */ /* 0x000fe400078e0a00 */
[----:B------:R-:W-:Y:S01]  /*11a50*/  @!P1 IMAD.MOV R12, RZ, RZ, -R12 ;  /* 0x000000ffff0c9224 */ /* 0x000fe200078e0a0c */
[----:B----4-:R-:W-:Y:S01]  /*11a60*/  ISETP.GE.AND P4, PT, R14, RZ, PT ;  /* 0x000000ff0e00720c */ /* 0x010fe20003f86270 */
[----:B------:R-:W-:Y:S02]  /*11a70*/  IMAD.MOV.U32 R14, RZ, RZ, R8 ;  /* 0x000000ffff0e7224 */ /* 0x000fe400078e0008 */
[----:B------:R-:W-:-:S04]  /*11a80*/  IMAD.HI.U32 R8, R3, R6, RZ ;  /* 0x0000000603087227 */ /* 0x000fc800078e00ff */
[----:B------:R-:W-:-:S04]  /*11a90*/  IMAD.MOV R8, RZ, RZ, -R8 ;  /* 0x000000ffff087224 */ /* 0x000fc800078e0a08 */
[----:B------:R-:W-:Y:S01]  /*11aa0*/  IMAD R8, R0, R8, R6 ;  /* 0x0000000800087224 */ /* 0x000fe200078e0206 */
[----:B---3--:R-:W-:Y:S01]  /*11ab0*/  IABS R11, R15 ;  /* 0x0000000f000b7213 */ /* 0x008fe20000000000 */
[----:B------:R-:W-:-:S04]  /*11ac0*/  IMAD.MOV.U32 R15, RZ, RZ, R9 ;  /* 0x000000ffff0f7224 */ /* 0x000fc800078e0009 */
[----:B------:R-:W-:Y:S01]  /*11ad0*/  @!P2 IMAD.MOV R15, RZ, RZ, -R15 ;  /* 0x000000ffff0fa224 */ /* 0x000fe200078e0a0f */
[----:B------:R0:W-:Y:S04]  /*11ae0*/  STL [R1+0x26a0], R17 ;  /* 0x0026a01101007387 */ /* 0x0001e80000100800 */
[----:B------:R1:W-:Y:S04]  /*11af0*/  STL [R1+0x6e4], R15 ;  /* 0x0006e40f01007387 */ /* 0x0003e80000100800 */
[----:B------:R-:W-:Y:S01]  /*11b00*/  STL [R1+0x6d4], R12 ;  /* 0x0006d40c01007387 */ /* 0x000fe20000100800 */
[----:B0-----:R-:W-:-:S03]  /*11b10*/  IMAD.MOV.U32 R17, RZ, RZ, R13 ;  /* 0x000000ffff117224 */ /* 0x001fc600078e000d */
[----:B------:R-:W2:Y:S04]  /*11b20*/  LDL R13, [R1+0x350] ;  /* 0x00035000010d7983 */ /* 0x000ea80000100800 */
[----:B-1----:R-:W3:Y:S04]  /*11b30*/  LDL R15, [R1+0x354] ;  /* 0x00035400010f7983 */ /* 0x002ee80000100800 */
[----:B------:R-:W4:Y:S01]  /*11b40*/  LDL.LU R6, [R1+0x340] ;  /* 0x0003400001067983 */ /* 0x000f220000300800 */
[----:B------:R-:W-:-:S04]  /*11b50*/  IMAD.HI.U32 R9, R3, R14, RZ ;  /* 0x0000000e03097227 */ /* 0x000fc800078e00ff */
[----:B------:R-:W-:Y:S02]  /*11b60*/  @!P3 IMAD.MOV R17, RZ, RZ, -R17 ;  /* 0x000000ffff11b224 */ /* 0x000fe400078e0a11 */
[----:B------:R-:W-:-:S03]  /*11b70*/  IMAD.MOV R9, RZ, RZ, -R9 ;  /* 0x000000ffff097224 */ /* 0x000fc600078e0a09 */
[----:B------:R0:W-:Y:S04]  /*11b80*/  STL [R1+0x6c4], R17 ;  /* 0x0006c41101007387 */ /* 0x0001e80000100800 */
[----:B0-----:R-:W3:Y:S01]  /*11b90*/  LDL.LU R17, [R1+0x26a0] ;  /* 0x0026a00001117983 */ /* 0x001ee20000300800 */
[----:B------:R-:W-:Y:S02]  /*11ba0*/  ISETP.GT.U32.AND P6, PT, R0, R4, PT ;  /* 0x000000040000720c */ /* 0x000fe40003fc4070 */
[----:B----4-:R-:W-:Y:S01]  /*11bb0*/  ISETP.GE.AND P3, PT, R6, RZ, PT ;  /* 0x000000ff0600720c */ /* 0x010fe20003f66270 */
[----:B------:R-:W-:Y:S02]  /*11bc0*/  IMAD R6, R0, R9, R14 ;  /* 0x0000000900067224 */ /* 0x000fe400078e020e */
[----:B------:R-:W4:Y:S08]  /*11bd0*/  LDL.LU R9, [R1+0x344] ;  /* 0x0003440001097983 */ /* 0x000f300000300800 */
[----:B------:R-:W-:Y:S01]  /*11be0*/  @!P6 IMAD.IADD R4, R4, 0x1, -R0 ;  /* 0x000000010404e824 */ /* 0x000fe200078e0a00 */
[C---:B------:R-:W-:Y:S01]  /*11bf0*/  ISETP.GT.U32.AND P2, PT, R0.reuse, R7, PT ;  /* 0x000000070000720c */ /* 0x040fe20003f44070 */
[----:B------:R-:W-:Y:S01]  /*11c00*/  IMAD.HI.U32 R12, R3, R11, RZ ;  /* 0x0000000b030c7227 */ /* 0x000fe200078e00ff */
[----:B------:R-:W3:Y:S02]  /*11c10*/  LDL R14, [R1+0x34c] ;  /* 0x00034c00010e7983 */ /* 0x000ee40000100800 */
[----:B------:R-:W-:Y:S01]  /*11c20*/  ISETP.GT.U32.AND P1, PT, R0, R4, PT ;  /* 0x000000040000720c */ /* 0x000fe20003f24070 */
[----:B------:R-:W-:-:S12]  /*11c30*/  IMAD.MOV R12, RZ, RZ, -R12 ;  /* 0x000000ffff0c7224 */ /* 0x000fd800078e0a0c */
[--C-:B------:R-:W-:Y:S02]  /*11c40*/  @!P1 IMAD.IADD R4, R4, 0x1, -R0.reuse ;  /* 0x0000000104049824 */ /* 0x100fe400078e0a00 */
[----:B------:R-:W-:Y:S01]  /*11c50*/  @!P2 IMAD.IADD R7, R7, 0x1, -R0 ;  /* 0x000000010707a824 */ /* 0x000fe200078e0a00 */
[----:B----4-:R-:W-:Y:S01]  /*11c60*/  ISETP.GE.AND P1, PT, R9, RZ, PT ;  /* 0x000000ff0900720c */ /* 0x010fe20003f26270 */
[----:B------:R-:W-:Y:S01]  /*11c70*/  IMAD R9, R0, R12, R11 ;  /* 0x0000000c00097224 */ /* 0x000fe200078e020b */
[----:B--2---:R-:W-:Y:S02]  /*11c80*/  IABS R11, R13 ;  /* 0x0000000d000b7213 */ /* 0x004fe40000000000 */
[----:B---3--:R-:W-:-:S05]  /*11c90*/  IABS R13, R15 ;  /* 0x0000000f000d7213 */ /* 0x008fca0000000000 */
[----:B------:R0:W-:Y:S01]  /*11ca0*/  STL [R1+0x269c], R13 ;  /* 0x00269c0d01007387 */ /* 0x0001e20000100800 */
[----:B------:R-:W-:Y:S01]  /*11cb0*/  IABS R12, R17 ;  /* 0x00000011000c7213 */ /* 0x000fe20000000000 */
[----:B0-----:R-:W-:Y:S02]  /*11cc0*/  IMAD.MOV.U32 R13, RZ, RZ, R7 ;  /* 0x000000ffff0d7224 */ /* 0x001fe400078e0007 */
[----:B------:R0:W-:Y:S02]  /*11cd0*/  STL [R1+0x2690], R17 ;  /* 0x0026901101007387 */ /* 0x0001e40000100800 */
[----:B------:R-:W-:Y:S02]  /*11ce0*/  @!P5 IMAD.MOV R13, RZ, RZ, -R13 ;  /* 0x000000ffff0dd224 */ /* 0x000fe400078e0a0d */
[----:B0-----:R-:W2:Y:S04]  /*11cf0*/  LDL.LU R17, [R1+0x348] ;  /* 0x0003480001117983 */ /* 0x001ea80000300800 */
[----:B------:R0:W-:Y:S02]  /*11d00*/  STL [R1+0x6c0], R13 ;  /* 0x0006c00d01007387 */ /* 0x0001e40000100800 */
[----:B0-----:R-:W-:-:S04]  /*11d10*/  IMAD.MOV.U32 R13, RZ, RZ, R4 ;  /* 0x000000ffff0d7224 */ /* 0x001fc800078e0004 */
[----:B------:R-:W-:-:S05]  /*11d20*/  @!P4 IMAD.MOV R13, RZ, RZ, -R13 ;  /* 0x000000ffff0dc224 */ /* 0x000fca00078e0a0d */
[----:B------:R0:W-:Y:S04]  /*11d30*/  STL [R1+0x6bc], R13 ;  /* 0x0006bc0d01007387 */ /* 0x0001e80000100800 */
[----:B0-----:R-:W3:Y:S04]  /*11d40*/  LDL.LU R13, [R1+0x269c] ;  /* 0x00269c00010d7983 */ /* 0x001ee80000300800 */
[----:B------:R0:W-:Y:S04]  /*11d50*/  STL [R1+0x2694], R18 ;  /* 0x0026941201007387 */ /* 0x0001e80000100800 */
[----:B0-----:R-:W4:Y:S01]  /*11d60*/  LDL.LU R18, [R1+0x34c] ;  /* 0x00034c0001127983 */ /* 0x001f220000300800 */
[----:B------:R-:W-:-:S02]  /*11d70*/  ISETP.GT.U32.AND P6, PT, R0, R10, PT ;  /* 0x0000000a0000720c */ /* 0x000fc40003fc4070 */
[----:B------:R-:W-:-:S11]  /*11d80*/  ISETP.GT.U32.AND P2, PT, R0, R8, PT ;  /* 0x000000080000720c */ /* 0x000fd60003f44070 */
[--C-:B------:R-:W-:Y:S02]  /*11d90*/  @!P6 IMAD.IADD R10, R10, 0x1, -R0.reuse ;  /* 0x000000010a0ae824 */ /* 0x100fe400078e0a00 */
[----:B------:R-:W-:-:S03]  /*11da0*/  @!P2 IMAD.IADD R8, R8, 0x1, -R0 ;  /* 0x000000010808a824 */ /* 0x000fc600078e0a00 */
[----:B------:R-:W-:Y:S02]  /*11db0*/  ISETP.GT.U32.AND P2, PT, R0, R10, PT ;  /* 0x0000000a0000720c */ /* 0x000fe40003f44070 */
[----:B------:R-:W-:Y:S01]  /*11dc0*/  IABS R14, R14 ;  /* 0x0000000e000e7213 */ /* 0x000fe20000000000 */
[----:B------:R-:W-:-:S04]  /*11dd0*/  IMAD.HI.U32 R7, R3, R11, RZ ;  /* 0x0000000b03077227 */ /* 0x000fc800078e00ff */
[----:B------:R-:W-:-:S06]  /*11de0*/  IMAD.HI.U32 R15, R3, R14, RZ ;  /* 0x0000000e030f7227 */ /* 0x000fcc00078e00ff */
[----:B------:R-:W-:Y:S02]  /*11df0*/  @!P2 IMAD.IADD R10, R10, 0x1, -R0 ;  /* 0x000000010a0aa824 */ /* 0x000fe400078e0a00 */
[----:B------:R-:W-:Y:S02]  /*11e00*/  IMAD.MOV R15, RZ, RZ, -R15 ;  /* 0x000000ffff0f7224 */ /* 0x000fe400078e0a0f */
[----:B------:R-:W-:Y:S02]  /*11e10*/  IMAD.MOV R4, RZ, RZ, -R7 ;  /* 0x000000ffff047224 */ /* 0x000fe400078e0a07 */
[----:B------:R-:W-:Y:S01]  /*11e20*/  IMAD R7, R0, R15, R14 ;  /* 0x0000000f00077224 */ /* 0x000fe200078e020e */
[----:B--2---:R-:W-:Y:S01]  /*11e30*/  ISETP.GE.AND P2, PT, R17, RZ, PT ;  /* 0x000000ff1100720c */ /* 0x004fe20003f46270 */
[----:B----4-:R0:W-:Y:S04]  /*11e40*/  STL [R1+0x2698], R18 ;  /* 0x0026981201007387 */ /* 0x0101e80000100800 */
[----:B------:R-:W2:Y:S04]  /*11e50*/  LDL.LU R17, [R1+0x350] ;  /* 0x0003500001117983 */ /* 0x000ea80000300800 */
[----:B------:R-:W4:Y:S01]  /*11e60*/  LDL.LU R15, [R1+0x360] ;  /* 0x00036000010f7983 */ /* 0x000f220000300800 */
[----:B0-----:R-:W-:-:S03]  /*11e70*/  IMAD.MOV.U32 R18, RZ, RZ, R10 ;  /* 0x000000ffff127224 */ /* 0x001fc600078e000a */
[----:B------:R-:W4:Y:S01]  /*11e80*/  LDL R10, [R1+0x35c] ;  /* 0x00035c00010a7983 */ /* 0x000f220000100800 */
[----:B------:R-:W-:-:S05]  /*11e90*/  @!P0 IMAD.MOV R18, RZ, RZ, -R18 ;  /* 0x000000ffff128224 */ /* 0x000fca00078e0a12 */
[----:B------:R0:W-:Y:S04]  /*11ea0*/  STL [R1+0x6ac], R18 ;  /* 0x0006ac1201007387 */ /* 0x0001e80000100800 */
[----:B0-----:R-:W3:Y:S01]  /*11eb0*/  LDL.LU R18, [R1+0x2698] ;  /* 0x0026980001127983 */ /* 0x001ee20000300800 */
[----:B------:R-:W-:-:S13]  /*11ec0*/  ISETP.GT.U32.AND P6, PT, R0, R6, PT ;  /* 0x000000060000720c */ /* 0x000fda0003fc4070 */
[----:B------:R-:W-:Y:S01]  /*11ed0*/  @!P6 IMAD.IADD R6, R6, 0x1, -R0 ;  /* 0x000000010606e824 */ /* 0x000fe200078e0a00 */
[----:B------:R-:W-:-:S13]  /*11ee0*/  ISETP.GT.U32.AND P6, PT, R0, R8, PT ;  /* 0x000000080000720c */ /* 0x000fda0003fc4070 */
[----:B------:R-:W-:Y:S01]  /*11ef0*/  @!P6 IMAD.IADD R8, R8, 0x1, -R0 ;  /* 0x000000010808e824 */ /* 0x000fe200078e0a00 */
[----:B------:R-:W-:-:S13]  /*11f00*/  ISETP.GT.U32.AND P6, PT, R0, R7, PT ;  /* 0x000000070000720c */ /* 0x000fda0003fc4070 */
[----:B------:R-:W-:Y:S01]  /*11f10*/  @!P6 IMAD.IADD R7, R7, 0x1, -R0 ;  /* 0x000000010707e824 */ /* 0x000fe200078e0a00 */
[----:B--2---:R-:W-:Y:S02]  /*11f20*/  ISETP.GE.AND P6, PT, R17, RZ, PT ;  /* 0x000000ff1100720c */ /* 0x004fe40003fc6270 */
[----:B---3--:R-:W-:Y:S02]  /*11f30*/  ISETP.GE.AND P0, PT, R18, RZ, PT ;  /* 0x000000ff1200720c */ /* 0x008fe40003f06270 */
[----:B------:R-:W2:Y:S04]  /*11f40*/  LDL.LU R18, [R1+0x2694] ;  /* 0x0026940001127983 */ /* 0x000ea80000300800 */
[----:B------:R-:W3:Y:S01]  /*11f50*/  LDL.LU R17, [R1+0x2690] ;  /* 0x0026900001117983 */ /* 0x000ee20000300800 */
[----:B------:R-:W-:-:S02]  /*11f60*/  ISETP.GT.U32.AND P5, PT, R0, R6, PT ;  /* 0x000000060000720c */ /* 0x000fc40003fa4070 */
[C---:B------:R-:W-:Y:S01]  /*11f70*/  ISETP.GT.U32.AND P4, PT, R0.reuse, R9, PT ;  /* 0x000000090000720c */ /* 0x040fe20003f84070 */
[----:B------:R-:W-:Y:S02]  /*11f80*/  IMAD R4, R0, R4, R11 ;  /* 0x0000000400047224 */ /* 0x000fe400078e020b */
[----:B------:R-:W-:-:S04]  /*11f90*/  IMAD.HI.U32 R11, R3, R12, RZ ;  /* 0x0000000c030b7227 */ /* 0x000fc800078e00ff */
[----:B------:R-:W-:-:S04]  /*11fa0*/  IMAD.MOV R11, RZ, RZ, -R11 ;  /* 0x000000ffff0b7224 */ /* 0x000fc800078e0a0b */
[----:B------:R-:W-:Y:S01]  /*11fb0*/  @!P5 IMAD.IADD R6, R6, 0x1, -R0 ;  /* 0x000000010606d824 */ /* 0x000fe200078e0a00 */
[----:B------:R-:W-:Y:S01]  /*11fc0*/  ISETP.GT.U32.AND P5, PT, R0, R4, PT ;  /* 0x000000040000720c */ /* 0x000fe20003fa4070 */
[----:B------:R-:W-:-:S04]  /*11fd0*/  IMAD.HI.U32 R14, R3, R13, RZ ;  /* 0x0000000d030e7227 */ /* 0x000fc800078e00ff */
[----:B------:R-:W-:Y:S02]  /*11fe0*/  @!P4 IMAD.IADD R9, R9, 0x1, -R0 ;  /* 0x000000010909c824 */ /* 0x000fe400078e0a00 */
[C---:B------:R-:W-:Y:S02]  /*11ff0*/  IMAD R12, R0.reuse, R11, R12 ;  /* 0x0000000b000c7224 */ /* 0x040fe400078e020c */
[----:B------:R-:W-:Y:S01]  /*12000*/  IMAD.MOV.U32 R11, RZ, RZ, R8 ;  /* 0x000000ffff0b7224 */ /* 0x000fe200078e0008 */
[----:B------:R-:W-:Y:S01]  /*12010*/  ISETP.GT.U32.AND P4, PT, R0, R9, PT ;  /* 0x000000090000720c */ /* 0x000fe20003f84070 */
[----:B------:R-:W-:Y:S02]  /*12020*/  IMAD.MOV R14, RZ, RZ, -R14 ;  /* 0x000000ffff0e7224 */ /* 0x000fe400078e0a0e */
[----:B------:R-:W-:Y:S02]  /*12030*/  @!P3 IMAD.MOV R11, RZ, RZ, -R11 ;  /* 0x000000ffff0bb224 */ /* 0x000fe400078e0a0b */
[----:B------:R-:W-:-:S02]  /*12040*/  @!P5 IMAD.IADD R4, R4, 0x1, -R0 ;  /* 0x000000010404d824 */ /* 0x000fc400078e0a00 */
[C---:B------:R-:W-:Y:S02]  /*12050*/  IMAD R13, R0.reuse, R14, R13 ;  /* 0x0000000e000d7224 */ /* 0x040fe400078e020d */
[----:B------:R-:W2:Y:S04]  /*12060*/  LDL.LU R14, [R1+0x36c] ;  /* 0x00036c00010e7983 */ /* 0x000ea80000300800 */
[----:B------:R-:W-:Y:S04]  /*12070*/  STL [R1+0x6a8], R8 ;  /* 0x0006a80801007387 */ /* 0x000fe80000100800 */
[----:B------:R0:W-:Y:S01]  /*12080*/  @!P3 STL [R1+0x6a8], R11 ;  /* 0x0006a80b0100b387 */ /* 0x0001e20000100800 */
[----:B------:R-:W-:Y:S01]  /*12090*/  ISETP.GT.U32.AND P3, PT, R0, R4, PT ;  /* 0x000000040000720c */ /* 0x000fe20003f64070 */
[----:B------:R-:W-:-:S02]  /*120a0*/  @!P4 IMAD.IADD R9, R9, 0x1, -R0 ;  /* 0x000000010909c824 */ /* 0x000fc400078e0a00 */
[----:B0-----:R-:W-:Y:S02]  /*120b0*/  IMAD.MOV.U32 R11, RZ, RZ, R6 ;  /* 0x000000ffff0b7224 */ /* 0x001fe400078e0006 */
[----:B------:R-:W-:Y:S01]  /*120c0*/  @!P2 IMAD.MOV R9, RZ, RZ, -R9 ;  /* 0x000000ffff09a224 */ /* 0x000fe200078e0a09 */
[----:B------:R-:W2:Y:S01]  /*120d0*/  LDL.LU R6, [R1+0x354] ;  /* 0x0003540001067983 */ /* 0x000ea20000300800 */
[----:B------:R-:W-:-:S06]  /*120e0*/  @!P1 IMAD.MOV R11, RZ, RZ, -R11 ;  /* 0x000000ffff0b9224 */ /* 0x000fcc00078e0a0b */
[----:B------:R-:W-:Y:S01]  /*120f0*/  @!P3 IMAD.IADD R4, R4, 0x1, -R0 ;  /* 0x000000010404b824 */ /* 0x000fe200078e0a00 */
[----:B------:R0:W-:Y:S04]  /*12100*/  STL [R1+0x6a4], R11 ;  /* 0x0006a40b01007387 */ /* 0x0001e80000100800 */
[----:B0-----:R-:W2:Y:S04]  /*12110*/  LDL.LU R11, [R1+0x35c] ;  /* 0x00035c00010b7983 */ /* 0x001ea80000300800 */
[----:B------:R-:W-:Y:S01]  /*12120*/  STL [R1+0x6a0], R9 ;  /* 0x0006a00901007387 */ /* 0x000fe20000100800 */
[----:B---3--:R-:W-:-:S03]  /*12130*/  ISETP.GE.AND P3, PT, R17, RZ, PT ;  /* 0x000000ff1100720c */ /* 0x008fc60003f66270 */
[----:B------:R-:W3:Y:S01]  /*12140*/  LDL.LU R17, [R1+0x370] ;  /* 0x0003700001117983 */ /* 0x000ee20000300800 */
[C---:B------:R-:W-:Y:S02]  /*12150*/  ISETP.GT.U32.AND P5, PT, R0.reuse, R7, PT ;  /* 0x000000070000720c */ /* 0x040fe40003fa4070 */
[----:B----4-:R-:W-:Y:S02]  /*12160*/  IABS R10, R10 ;  /* 0x0000000a000a7213 */ /* 0x010fe40000000000 */
[----:B------:R-:W-:-:S03]  /*12170*/  ISETP.GT.U32.AND P4, PT, R0, R13, PT ;  /* 0x0000000d0000720c */ /* 0x000fc60003f84070 */
[----:B------:R-:W-:Y:S01]  /*12180*/  IMAD.HI.U32 R8, R3, R10, RZ ;  /* 0x0000000a03087227 */ /* 0x000fe200078e00ff */
[----:B------:R-:W-:-:S03]  /*12190*/  ISETP.GT.U32.AND P2, PT, R0, R12, PT ;  /* 0x0000000c0000720c */ /* 0x000fc60003f44070 */
[----:B------:R-:W-:Y:S02]  /*121a0*/  IMAD.MOV R8, RZ, RZ, -R8 ;  /* 0x000000ffff087224 */ /* 0x000fe400078e0a08 */
[----:B------:R-:W-:Y:S02]  /*121b0*/  @!P5 IMAD.IADD R7, R7, 0x1, -R0 ;  /* 0x000000010707d824 */ /* 0x000fe400078e0a00 */
[----:B------:R-:W-:Y:S02]  /*121c0*/  IMAD R10, R0, R8, R10 ;  /* 0x00000008000a7224 */ /* 0x000fe400078e020a */
[----:B------:R-:W-:Y:S02]  /*121d0*/  @!P4 IMAD.IADD R13, R13, 0x1, -R0 ;  /* 0x000000010d0dc824 */ /* 0x000fe400078e0a00 */
[----:B------:R-:W-:Y:S01]  /*121e0*/  @!P0 IMAD.MOV R7, RZ, RZ, -R7 ;  /* 0x000000ffff078224 */ /* 0x000fe200078e0a07 */
[----:B---3--:R0:W-:Y:S04]  /*121f0*/  STL [R1+0x268c], R17 ;  /* 0x00268c1101007387 */ /* 0x0081e80000100800 */
[----:B0-----:R-:W3:Y:S01]  /*12200*/  LDL.LU R17, [R1+0x364] ;  /* 0x0003640001117983 */ /* 0x001ee20000300800 */
[----:B--2---:R-:W-:-:S02]  /*12210*/  ISETP.GE.AND P4, PT, R11, RZ, PT ;  /* 0x000000ff0b00720c */ /* 0x004fc40003f86270 */
[----:B------:R-:W-:Y:S02]  /*12220*/  IABS R11, R14 ;  /* 0x0000000e000b7213 */ /* 0x000fe40000000000 */
[----:B------:R-:W-:Y:S01]  /*12230*/  ISETP.GT.U32.AND P5, PT, R0, R10, PT ;  /* 0x0000000a0000720c */ /* 0x000fe20003fa4070 */
[----:B------:R0:W-:Y:S01]  /*12240*/  STL [R1+0x69c], R7 ;  /* 0x00069c0701007387 */ /* 0x0001e20000100800 */
[----:B------:R-:W-:Y:S01]  /*12250*/  ISETP.GE.AND P1, PT, R6, RZ, PT ;  /* 0x000000ff0600720c */ /* 0x000fe20003f26270 */
[----:B------:R-:W-:Y:S01]  /*12260*/  @!P2 IMAD.IADD R12, R12, 0x1, -R0 ;  /* 0x000000010c0ca824 */ /* 0x000fe200078e0a00 */
[----:B------:R-:W-:Y:S02]  /*12270*/  IABS R6, R15 ;  /* 0x0000000f00067213 */ /* 0x000fe40000000000 */
[----:B------:R-:W-:Y:S01]  /*12280*/  ISETP.GT.U32.AND P2, PT, R0, R13, PT ;  /* 0x0000000d0000720c */ /* 0x000fe20003f44070 */
[----:B0-----:R-:W-:Y:S02]  /*12290*/  IMAD.MOV.U32 R7, RZ, RZ, R4 ;  /* 0x000000ffff077224 */ /* 0x001fe400078e0004 */
[----:B------:R-:W-:-:S02]  /*122a0*/  IMAD.MOV.U32 R4, RZ, RZ, R11 ;  /* 0x000000ffff047224 */ /* 0x000fc400078e000b */
[----:B------:R-:W-:-:S04]  /*122b0*/  IMAD.HI.U32 R9, R3, R6, RZ ;  /* 0x0000000603097227 */ /* 0x000fc800078e00ff */
[----:B------:R-:W-:-:S04]  /*122c0*/  IMAD.HI.U32 R11, R3, R4, RZ ;  /* 0x00000004030b7227 */ /* 0x000fc800078e00ff */
[----:B------:R-:W-:Y:S02]  /*122d0*/  IMAD.MOV R9, RZ, RZ, -R9 ;  /* 0x000000ffff097224 */ /* 0x000fe400078e0a09 */
[----:B------:R-:W-:Y:S02]  /*122e0*/  @!P6 IMAD.MOV R7, RZ, RZ, -R7 ;  /* 0x000000ffff07e224 */ /* 0x000fe400078e0a07 */
[----:B------:R-:W-:Y:S02]  /*122f0*/  IMAD.MOV R11, RZ, RZ, -R11 ;  /* 0x000000ffff0b7224 */ /* 0x000fe400078e0a0b */
[----:B------:R-:W-:Y:S01]  /*12300*/  @!P5 IMAD.IADD R10, R10, 0x1, -R0 ;  /* 0x000000010a0ad824 */ /* 0x000fe200078e0a00 */
[C---:B------:R-:W-:Y:S01]  /*12310*/  ISETP.GT.U32.AND P5, PT, R0.reuse, R12, PT ;  /* 0x0000000c0000720c */ /* 0x040fe20003fa4070 */
[C---:B------:R-:W-:Y:S01]  /*12320*/  IMAD R4, R0.reuse, R11, R4 ;  /* 0x0000000b00047224 */ /* 0x040fe200078e0204 */
[----:B------:R-:W-:Y:S01]  /*12330*/  ISETP.GE.AND P6, PT, R15, RZ, PT ;  /* 0x000000ff0f00720c */ /* 0x000fe20003fc6270 */
[----:B------:R-:W-:Y:S01]  /*12340*/  IMAD R6, R0, R9, R6 ;  /* 0x0000000900067224 */ /* 0x000fe200078e0206 */
[----:B------:R-:W2:Y:S01]  /*12350*/  LDL R15, [R1+0x37c] ;  /* 0x00037c00010f7983 */ /* 0x000ea20000100800 */
[----:B------:R-:W-:-:S03]  /*12360*/  @!P2 IMAD.IADD R13, R13, 0x1, -R0 ;  /* 0x000000010d0da824 */ /* 0x000fc600078e0a00 */
[----:B------:R-:W-:Y:S04]  /*12370*/  STL [R1+0x694], R7 ;  /* 0x0006940701007387 */ /* 0x000fe80000100800 */
[----:B------:R-:W4:Y:S01]  /*12380*/  LDL R9, [R1+0x374] ;  /* 0x0003740001097983 */ /* 0x000f220000100800 */
[----:B------:R-:W-:Y:S01]  /*12390*/  @!P5 IMAD.IADD R12, R12, 0x1, -R0 ;  /* 0x000000010c0cd824 */ /* 0x000fe200078e0a00 */
[----:B---3--:R-:W-:Y:S02]  /*123a0*/  IABS R8, R17 ;  /* 0x0000001100087213 */ /* 0x008fe40000000000 */
[----:B------:R-:W-:Y:S02]  /*123b0*/  ISETP.GE.AND P2, PT, R17, RZ, PT ;  /* 0x000000ff1100720c */ /* 0x000fe40003f46270 */
[----:B------:R-:W3:Y:S04]  /*123c0*/  LDL.LU R17, [R1+0x268c] ;  /* 0x00268c0001117983 */ /* 0x000ee80000300800 */
[----:B------:R0:W-:Y:S02]  /*123d0*/  STL [R1+0x2688], R4 ;  /* 0x0026880401007387 */ /* 0x0001e40000100800 */
[----:B0-----:R-:W-:-:S04]  /*123e0*/  IMAD.MOV.U32 R4, RZ, RZ, R13 ;  /* 0x000000ffff047224 */ /* 0x001fc800078e000d */
[----:B------:R-:W-:-:S05]  /*123f0*/  @!P1 IMAD.MOV R4, RZ, RZ, -R4 ;  /* 0x000000ffff049224 */ /* 0x000fca00078e0a04 */
[----:B------:R0:W-:Y:S02]  /*12400*/  STL [R1+0x690], R4 ;  /* 0x0006900401007387 */ /* 0x0001e40000100800 */
[----:B0-----:R-:W-:Y:S02]  /*12410*/  IMAD.MOV.U32 R4, RZ, RZ, R12 ;  /* 0x000000ffff047224 */ /* 0x001fe400078e000c */
[----:B------:R-:W3:Y:S02]  /*12420*/  LDL.LU R12, [R1+0x374] ;  /* 0x00037400010c7983 */ /* 0x000ee40000300800 */
[----:B------:R-:W-:-:S05]  /*12430*/  @!P3 IMAD.MOV R4, RZ, RZ, -R4 ;  /* 0x000000ffff04b224 */ /* 0x000fca00078e0a04 */
[----:B------:R0:W-:Y:S01]  /*12440*/  STL [R1+0x68c], R4 ;  /* 0x00068c0401007387 */ /* 0x0001e20000100800 */
[C---:B------:R-:W-:Y:S01]  /*12450*/  ISETP.GT.U32.AND P0, PT, R0.reuse, R10, PT ;  /* 0x0000000a0000720c */ /* 0x040fe20003f04070 */
[----:B------:R-:W-:Y:S01]  /*12460*/  IMAD.HI.U32 R7, R3, R8, RZ ;  /* 0x0000000803077227 */ /* 0x000fe200078e00ff */
[----:B------:R-:W-:Y:S01]  /*12470*/  ISETP.GT.U32.AND P5, PT, R0, R6, PT ;  /* 0x000000060000720c */ /* 0x000fe20003fa4070 */
[----:B0-----:R-:W3:Y:S02]  /*12480*/  LDL.LU R4, [R1+0x2688] ;  /* 0x0026880001047983 */ /* 0x001ee40000300800 */
[----:B------:R-:W-:-:S04]  /*12490*/  IMAD.MOV R7, RZ, RZ, -R7 ;  /* 0x000000ffff077224 */ /* 0x000fc800078e0a07 */
[----:B------:R-:W-:-:S04]  /*124a0*/  IMAD R8, R0, R7, R8 ;  /* 0x0000000700087224 */ /* 0x000fc800078e0208 */
[--C-:B------:R-:W-:Y:S01]  /*124b0*/  @!P0 IMAD.IADD R10, R10, 0x1, -R0.reuse ;  /* 0x000000010a0a8824 */ /* 0x100fe200078e0a00 */
[----:B------:R-:W-:Y:S01]  /*124c0*/  ISETP.GE.AND P0, PT, R14, RZ, PT ;  /* 0x000000ff0e00720c */ /* 0x000fe20003f06270 */
[----:B------:R-:W-:Y:S01]  /*124d0*/  @!P5 IMAD.IADD R6, R6, 0x1, -R0 ;  /* 0x000000010606d824 */ /* 0x000fe200078e0a00 */
[C---:B------:R-:W-:Y:S02]  /*124e0*/  ISETP.GT.U32.AND P1, PT, R0.reuse, R8, PT ;  /* 0x000000080000720c */ /* 0x040fe40003f24070 */
[----:B--2---:R-:W-:Y:S02]  /*124f0*/  IABS R7, R15 ;  /* 0x0000000f00077213 */ /* 0x004fe40000000000 */
[----:B------:R-:W-:Y:S01]  /*12500*/  ISETP.GT.U32.AND P5, PT, R0, R6, PT ;  /* 0x000000060000720c */ /* 0x000fe20003fa4070 */
[----:B------:R-:W-:Y:S01]  /*12510*/  @!P4 IMAD.MOV R10, RZ, RZ, -R10 ;  /* 0x000000ffff0ac224 */ /* 0x000fe200078e0a0a */
[----:B----4-:R-:W-:-:S04]  /*12520*/  IABS R11, R9 ;  /* 0x00000009000b7213 */ /* 0x010fc80000000000 */
[----:B------:R0:W-:Y:S01]  /*12530*/  STL [R1+0x680], R10 ;  /* 0x0006800a01007387 */ /* 0x0001e20000100800 */
[----:B------:R-:W-:-:S04]  /*12540*/  IMAD.HI.U32 R13, R3, R11, RZ ;  /* 0x0000000b030d7227 */ /* 0x000fc800078e00ff */
[--C-:B------:R-:W-:Y:S02]  /*12550*/  @!P1 IMAD.IADD R8, R8, 0x1, -R0.reuse ;  /* 0x0000000108089824 */ /* 0x100fe400078e0a00 */
[----:B------:R-:W-:-:S03]  /*12560*/  @!P5 IMAD.IADD R6, R6, 0x1, -R0 ;  /* 0x000000010606d824 */ /* 0x000fc600078e0a00 */
[----:B------:R-:W-:Y:S02]  /*12570*/  ISETP.GT.U32.AND P1, PT, R0, R8, PT ;  /* 0x000000080000720c */ /* 0x000fe40003f24070 */
[----:B------:R-:W-:-:S11]  /*12580*/  IABS R9, R16 ;  /* 0x0000001000097213 */ /* 0x000fd60000000000 */
[----:B------:R-:W-:Y:S01]  /*12590*/  @!P1 IMAD.IADD R8, R8, 0x1, -R0 ;  /* 0x0000000108089824 */ /* 0x000fe200078e0a00 */
[----:B---3--:R-:W-:-:S05]  /*125a0*/  IABS R14, R17 ;  /* 0x00000011000e7213 */ /* 0x008fca0000000000 */
[----:B------:R-:W-:-:S04]  /*125b0*/  IMAD.HI.U32 R15, R3, R14, RZ ;  /* 0x0000000e030f7227 */ /* 0x000fc800078e00ff */
[----:B------:R-:W-:Y:S01]  /*125c0*/  IMAD.MOV R15, RZ, RZ, -R15 ;  /* 0x000000ffff0f7224 */ /* 0x000fe200078e0a0f */
[----:B------:R-:W-:Y:S02]  /*125d0*/  ISETP.GE.AND P4, PT, R17, RZ, PT ;  /* 0x000000ff1100720c */ /* 0x000fe40003f86270 */
[----:B------:R-:W2:Y:S01]  /*125e0*/  LDL R17, [R1+0x380] ;  /* 0x0003800001117983 */ /* 0x000ea20000100800 */
[----:B0-----:R-:W-:Y:S02]  /*125f0*/  IMAD R10, R0, R15, R14 ;  /* 0x0000000f000a7224 */ /* 0x001fe400078e020e */
[----:B------:R-:W-:-:S04]  /*12600*/  IMAD.MOV.U32 R15, RZ, RZ, R6 ;  /* 0x000000ffff0f7224 */ /* 0x000fc800078e0006 */
[----:B------:R-:W-:Y:S02]  /*12610*/  @!P6 IMAD.MOV R15, RZ, RZ, -R15 ;  /* 0x000000ffff0fe224 */ /* 0x000fe400078e0a0f */
[----:B------:R-:W-:Y:S02]  /*12620*/  IMAD.MOV.U32 R14, RZ, RZ, R12 ;  /* 0x000000ffff0e7224 */ /* 0x000fe400078e000c */
[----:B------:R-:W-:Y:S02]  /*12630*/  IMAD.MOV.U32 R12, RZ, RZ, R7 ;  /* 0x000000ffff0c7224 */ /* 0x000fe400078e0007 */
[----:B------:R-:W-:-:S04]  /*12640*/  IMAD.MOV R7, RZ, RZ, -R13 ;  /* 0x000000ffff077224 */ /* 0x000fc800078e0a0d */
[----:B------:R-:W-:Y:S02]  /*12650*/  IMAD R7, R0, R7, R11 ;  /* 0x0000000700077224 */ /* 0x000fe400078e020b */
[----:B------:R-:W-:-:S04]  /*12660*/  IMAD.HI.U32 R11, R3, R12, RZ ;  /* 0x0000000c030b7227 */ /* 0x000fc800078e00ff */
[----:B------:R-:W-:Y:S01]  /*12670*/  IMAD.MOV R11, RZ, RZ, -R11 ;  /* 0x000000ffff0b7224 */ /* 0x000fe200078e0a0b */
[----:B------:R0:W-:Y:S01]  /*12680*/  STL [R1+0x678], R15 ;  /* 0x0006780f01007387 */ /* 0x0001e20000100800 */
[C---:B------:R-:W-:Y:S02]  /*12690*/  ISETP.GT.U32.AND P6, PT, R0.reuse, R7, PT ;  /* 0x000000070000720c */ /* 0x040fe40003fc4070 */
[----:B------:R-:W-:Y:S02]  /*126a0*/  IMAD R6, R0, R11, R12 ;  /* 0x0000000b00067224 */ /* 0x000fe400078e020c */
[----:B------:R-:W3:Y:S01]  /*126b0*/  LDL.LU R12, [R1+0x384] ;  /* 0x00038400010c7983 */ /* 0x000ee20000300800 */
[----:B------:R-:W-:-:S04]  /*126c0*/  IMAD.HI.U32 R13, R3, R9, RZ ;  /* 0x00000009030d7227 */ /* 0x000fc800078e00ff */
[----:B------:R-:W-:Y:S02]  /*126d0*/  IMAD.MOV.U32 R11, RZ, RZ, R8 ;  /* 0x000000ffff0b7224 */ /* 0x000fe400078e0008 */
[----:B------:R-:W-:Y:S02]  /*126e0*/  IMAD.MOV R13, RZ, RZ, -R13 ;  /* 0x000000ffff0d7224 */ /* 0x000fe400078e0a0d */
[----:B------:R-:W-:Y:S02]  /*126f0*/  @!P2 IMAD.MOV R11, RZ, RZ, -R11 ;  /* 0x000000ffff0ba224 */ /* 0x000fe400078e0a0b */
[----:B------:R-:W-:Y:S02]  /*12700*/  IMAD R9, R0, R13, R9 ;  /* 0x0000000d00097224 */ /* 0x000fe400078e0209 */
[----:B------:R-:W4:Y:S01]  /*12710*/  LDL.LU R13, [R1+0x37c] ;  /* 0x00037c00010d7983 */ /* 0x000f220000300800 */
[----:B------:R-:W-:Y:S01]  /*12720*/  @!P6 IMAD.IADD R7, R7, 0x1, -R0 ;  /* 0x000000010707e824 */ /* 0x000fe200078e0a00 */
[----:B------:R-:W-:-:S02]  /*12730*/  ISETP.GE.AND P6, PT, R14, RZ, PT ;  /* 0x000000ff0e00720c */ /* 0x000fc40003fc6270 */
[----:B------:R1:W-:Y:S04]  /*12740*/  STL [R1+0x670], R11 ;  /* 0x0006700b01007387 */ /* 0x0003e80000100800 */
[----:B------:R-:W4:Y:S01]  /*12750*/  LDL.LU R14, [R1+0x388] ;  /* 0x00038800010e7983 */ /* 0x000f220000300800 */
[C---:B------:R-:W-:Y:S02]  /*12760*/  ISETP.GT.U32.AND P3, PT, R0.reuse, R4, PT ;  /* 0x000000040000720c */ /* 0x040fe40003f64070 */
[----:B------:R-:W-:-:S11]  /*12770*/  ISETP.GT.U32.AND P5, PT, R0, R10, PT ;  /* 0x0000000a0000720c */ /* 0x000fd60003fa4070 */
[----:B------:R-:W-:-:S05]  /*12780*/  @!P3 IMAD.IADD R4, R4, 0x1, -R0 ;  /* 0x000000010404b824 */ /* 0x000fca00078e0a00 */
[----:B------:R-:W-:Y:S01]  /*12790*/  ISETP.GT.U32.AND P3, PT, R0, R4, PT ;  /* 0x000000040000720c */ /* 0x000fe20003f64070 */
[----:B------:R-:W-:-:S05]  /*127a0*/  @!P5 IMAD.IADD R10, R10, 0x1, -R0 ;  /* 0x000000010a0ad824 */ /* 0x000fca00078e0a00 */
[----:B------:R-:W-:-:S07]  /*127b0*/  ISETP.GT.U32.AND P5, PT, R0, R10, PT ;  /* 0x0000000a0000720c */ /* 0x000fce0003fa4070 */
[----:B------:R-:W-:Y:S01]  /*127c0*/  @!P3 IMAD.IADD R4, R4, 0x1, -R0 ;  /* 0x000000010404b824 */ /* 0x000fe200078e0a00 */
[C---:B------:R-:W-:Y:S02]  /*127d0*/  ISETP.GT.U32.AND P3, PT, R0.reuse, R6, PT ;  /* 0x000000060000720c */ /* 0x040fe40003f64070 */
[C---:B------:R-:W-:Y:S01]  /*127e0*/  ISETP.GT.U32.AND P2, PT, R0.reuse, R7, PT ;  /* 0x000000070000720c */ /* 0x040fe20003f44070 */
[----:B0-----:R-:W-:Y:S01]  /*127f0*/  IMAD.MOV.U32 R15, RZ, RZ, R16 ;  /* 0x000000ffff0f7224 */ /* 0x001fe200078e0010 */
[----:B------:R-:W-:Y:S01]  /*12800*/  ISETP.GT.U32.AND P1, PT, R0, R9, PT ;  /* 0x000000090000720c */ /* 0x000fe20003f24070 */
[----:B------:R-:W-:-:S03]  /*12810*/  @!P5 IMAD.IADD R10, R10, 0x1, -R0 ;  /* 0x000000010a0ad824 */ /* 0x000fc600078e0a00 */
[----:B------:R-:W-:Y:S01]  /*12820*/  ISETP.GE.AND P5, PT, R15, RZ, PT ;  /* 0x000000ff0f00720c */ /* 0x000fe20003fa6270 */
[----:B------:R-:W-:Y:S01]  /*12830*/  @!P0 IMAD.MOV R4, RZ, RZ, -R4 ;  /* 0x000000ffff048224 */ /* 0x000fe200078e0a04 */
[----:B------:R-:W4:Y:S03]  /*12840*/  LDL.LU R15, [R1+0x38c] ;  /* 0x00038c00010f7983 */ /* 0x000f260000300800 */
[--C-:B------:R-:W-:Y:S02]  /*12850*/  @!P3 IMAD.IADD R6, R6, 0x1, -R0.reuse ;  /* 0x000000010606b824 */ /* 0x100fe400078e0a00 */
[----:B------:R-:W-:-:S03]  /*12860*/  @!P2 IMAD.IADD R7, R7, 0x1, -R0 ;  /* 0x000000010707a824 */ /* 0x000fc600078e0a00 */
[----:B------:R-:W-:Y:S01]  /*12870*/  ISETP.GT.U32.AND P0, PT, R0, R6, PT ;  /* 0x000000060000720c */ /* 0x000fe20003f04070 */
[----:B------:R-:W-:Y:S02]  /*12880*/  @!P4 IMAD.MOV R10, RZ, RZ, -R10 ;  /* 0x000000ffff0ac224 */ /* 0x000fe400078e0a0a */
[----:B------:R-:W-:-:S10]  /*12890*/  @!P1 IMAD.IADD R9, R9, 0x1, -R0 ;  /* 0x0000000109099824 */ /* 0x000fd400078e0a00 */
[----:B------:R-:W-:Y:S01]  /*128a0*/  @!P0 IMAD.IADD R6, R6, 0x1, -R0 ;  /* 0x0000000106068824 */ /* 0x000fe200078e0a00 */
[----:B--2---:R-:W-:-:S05]  /*128b0*/  IABS R17, R17 ;  /* 0x0000001100117213 */ /* 0x004fca0000000000 */
[----:B-1----:R-:W-:-:S04]  /*128c0*/  IMAD.HI.U32 R11, R3, R17, RZ ;  /* 0x00000011030b7227 */ /* 0x002fc800078e00ff */
[----:B------:R-:W-:-:S04]  /*128d0*/  IMAD.MOV R11, RZ, RZ, -R11 ;  /* 0x000000ffff0b7224 */ /* 0x000fc800078e0a0b */
[----:B------:R-:W-:Y:S02]  /*128e0*/  IMAD R17, R0, R11, R17 ;  /* 0x0000000b00117224 */ /* 0x000fe400078e0211 */
[----:B------:R-:W2:Y:S04]  /*128f0*/  LDL.LU R11, [R1+0x380] ;  /* 0x00038000010b7983 */ /* 0x000ea80000300800 */
[----:B------:R0:W-:Y:S02]  /*12900*/  STL [R1+0x664], R4 ;  /* 0x0006640401007387 */ /* 0x0001e40000100800 */
[----:B0-----:R-:W-:-:S04]  /*12910*/  IMAD.MOV.U32 R4, RZ, RZ, R7 ;  /* 0x000000ffff047224 */ /* 0x001fc800078e0007 */
[----:B------:R-:W-:Y:S01]  /*12920*/  @!P6 IMAD.MOV R4, RZ, RZ, -R4 ;  /* 0x000000ffff04e224 */ /* 0x000fe200078e0a04 */
[----:B---3--:R-:W-:-:S05]  /*12930*/  IABS R16, R12 ;  /* 0x0000000c00107213 */ /* 0x008fca0000000000 */
[----:B------:R-:W-:-:S04]  /*12940*/  IMAD.HI.U32 R8, R3, R16, RZ ;  /* 0x0000001003087227 */ /* 0x000fc800078e00ff */
[----:B------:R-:W-:Y:S01]  /*12950*/  IMAD.MOV R8, RZ, RZ, -R8 ;  /* 0x000000ffff087224 */ /* 0x000fe200078e0a08 */
[----:B----4-:R-:W-:-:S03]  /*12960*/  ISETP.GE.AND P1, PT, R13, RZ, PT ;  /* 0x000000ff0d00720c */ /* 0x010fc60003f26270 */
[----:B------:R-:W-:Y:S01]  /*12970*/  IMAD R16, R0, R8, R16 ;  /* 0x0000000800107224 */ /* 0x000fe200078e0210 */
[----:B------:R-:W3:Y:S04]  /*12980*/  LDL.LU R13, [R1+0x39c] ;  /* 0x00039c00010d7983 */ /* 0x000ee80000300800 */
[----:B------:R0:W-:Y:S01]  /*12990*/  STL [R1+0x65c], R10 ;  /* 0x00065c0a01007387 */ /* 0x0001e20000100800 */
[----:B------:R-:W-:-:S03]  /*129a0*/  IABS R8, R14 ;  /* 0x0000000e00087213 */ /* 0x000fc60000000000 */
[----:B------:R-:W-:Y:S01]  /*129b0*/  STL [R1+0x658], R4 ;  /* 0x0006580401007387 */ /* 0x000fe20000100800 */
[----:B------:R-:W-:-:S03]  /*129c0*/  ISETP.GE.AND P0, PT, R14, RZ, PT ;  /* 0x000000ff0e00720c */ /* 0x000fc60003f06270 */
[----:B------:R-:W4:Y:S01]  /*129d0*/  LDL R14, [R1+0x390] ;  /* 0x00039000010e7983 */ /* 0x000f220000100800 */
[C---:B------:R-:W-:Y:S02]  /*129e0*/  ISETP.GT.U32.AND P2, PT, R0.reuse, R17, PT ;  /* 0x000000110000720c */ /* 0x040fe40003f44070 */
[C---:B------:R-:W-:Y:S02]  /*129f0*/  ISETP.GT.U32.AND P3, PT, R0.reuse, R9, PT ;  /* 0x000000090000720c */ /* 0x040fe40003f64070 */
[----:B------:R-:W-:-:S09]  /*12a00*/  ISETP.GT.U32.AND P6, PT, R0, R16, PT ;  /* 0x000000100000720c */ /* 0x000fd20003fc4070 */
[--C-:B------:R-:W-:Y:S02]  /*12a10*/  @!P2 IMAD.IADD R17, R17, 0x1, -R0.reuse ;  /* 0x000000011111a824 */ /* 0x100fe400078e0a00 */
[--C-:B------:R-:W-:Y:S01]  /*12a20*/  @!P3 IMAD.IADD R9, R9, 0x1, -R0.reuse ;  /* 0x000000010909b824 */ /* 0x100fe200078e0a00 */
[----:B------:R-:W-:Y:S01]  /*12a30*/  ISETP.GE.AND P3, PT, R12, RZ, PT ;  /* 0x000000ff0c00720c */ /* 0x000fe20003f66270 */
[----:B------:R-:W-:Y:S01]  /*12a40*/  @!P6 IMAD.IADD R16, R16, 0x1, -R0 ;  /* 0x000000011010e824 */ /* 0x000fe200078e0a00 */
[----:B------:R-:W-:Y:S01]  /*12a50*/  ISETP.GT.U32.AND P6, PT, R0, R17, PT ;  /* 0x000000110000720c */ /* 0x000fe20003fc4070 */
[----:B------:R-:W-:Y:S01]  /*12a60*/  IMAD.MOV.U32 R12, RZ, RZ, R9 ;  /* 0x000000ffff0c7224 */ /* 0x000fe200078e0009 */
[----:B------:R-:W-:Y:S02]  /*12a70*/  IABS R7, R15 ;  /* 0x0000000f00077213 */ /* 0x000fe40000000000 */
[----:B------:R-:W-:Y:S02]  /*12a80*/  ISETP.GE.AND P2, PT, R15, RZ, PT ;  /* 0x000000ff0f00720c */ /* 0x000fe40003f46270 */
[----:B------:R-:W3:Y:S01]  /*12a90*/  LDL R15, [R1+0x3a0] ;  /* 0x0003a000010f7983 */ /* 0x000ee20000100800 */
[----:B0-----:R-:W-:-:S03]  /*12aa0*/  IMAD.HI.U32 R10, R3, R7, RZ ;  /* 0x00000007030a7227 */ /* 0x001fc600078e00ff */
[----:B------:R0:W-:Y:S03]  /*12ab0*/  STL [R1+0x654], R12 ;  /* 0x0006540c01007387 */ /* 0x0001e60000100800 */
[----:B------:R-:W-:Y:S01]  /*12ac0*/  @!P6 IMAD.IADD R17, R17, 0x1, -R0 ;  /* 0x000000011111e824 */ /* 0x000fe200078e0a00 */
[----:B--2---:R-:W-:Y:S01]  /*12ad0*/  ISETP.GE.AND P4, PT, R11, RZ, PT ;  /* 0x000000ff0b00720c */ /* 0x004fe20003f86270 */
[----:B------:R-:W-:-:S04]  /*12ae0*/  IMAD.HI.U32 R11, R3, R8, RZ ;  /* 0x00000008030b7227 */ /* 0x000fc800078e00ff */
[----:B------:R-:W-:Y:S02]  /*12af0*/  IMAD.MOV R9, RZ, RZ, -R11 ;  /* 0x000000ffff097224 */ /* 0x000fe400078e0a0b */
[----:B------:R-:W-:Y:S02]  /*12b00*/  IMAD.MOV.U32 R11, RZ, RZ, R12 ;  /* 0x000000ffff0b7224 */ /* 0x000fe400078e000c */
[----:B0-----:R-:W-:Y:S02]  /*12b10*/  IMAD.MOV.U32 R12, RZ, RZ, R6 ;  /* 0x000000ffff0c7224 */ /* 0x001fe400078e0006 */
[----:B------:R-:W-:Y:S02]  /*12b20*/  @!P5 IMAD.MOV R11, RZ, RZ, -R11 ;  /* 0x000000ffff0bd224 */ /* 0x000fe400078e0a0b */
[----:B------:R-:W-:Y:S02]  /*12b30*/  IMAD.MOV R6, RZ, RZ, -R10 ;  /* 0x000000ffff067224 */ /* 0x000fe400078e0a0a */
[----:B------:R-:W-:Y:S01]  /*12b40*/  @!P1 IMAD.MOV R12, RZ, RZ, -R12 ;  /* 0x000000ffff0c9224 */ /* 0x000fe200078e0a0c */
[----:B------:R-:W-:Y:S01]  /*12b50*/  @!P5 STL [R1+0x654], R11 ;  /* 0x0006540b0100d387 */ /* 0x000fe20000100800 */
[----:B------:R-:W-:-:S03]  /*12b60*/  IMAD R7, R0, R6, R7 ;  /* 0x0000000600077224 */ /* 0x000fc600078e0207 */
[----:B------:R-:W-:Y:S04]  /*12b70*/  STL [R1+0x64c], R12 ;  /* 0x00064c0c01007387 */ /* 0x000fe80000100800 */
[----:B------:R0:W-:Y:S01]  /*12b80*/  STL [R1+0x2684], R21 ;  /* 0x0026841501007387 */ /* 0x0001e20000100800 */
[----:B----4-:R-:W-:Y:S02]  /*12b90*/  IABS R6, R14 ;  /* 0x0000000e00067213 */ /* 0x010fe40000000000 */
[----:B------:R-:W-:Y:S01]  /*12ba0*/  IABS R14, R21 ;  /* 0x00000015000e7213 */ /* 0x000fe20000000000 */
[----:B0-----:R-:W-:Y:S02]  /*12bb0*/  IMAD.MOV.U32 R21, RZ, RZ, R17 ;  /* 0x000000ffff157224 */ /* 0x001fe400078e0011 */
[----:B------:R-:W2:Y:S02]  /*12bc0*/  LDL.LU R17, [R1+0x390] ;  /* 0x0003900001117983 */ /* 0x000ea40000300800 */
[----:B------:R-:W-:-:S05]  /*12bd0*/  @!P4 IMAD.MOV R21, RZ, RZ, -R21 ;  /* 0x000000ffff15c224 */ /* 0x000fca00078e0a15 */
[----:B------:R0:W-:Y:S04]  /*12be0*/  STL [R1+0x648], R21 ;  /* 0x0006481501007387 */ /* 0x0001e80000100800 */
[----:B0-----:R-:W4:Y:S01]  /*12bf0*/  LDL.LU R21, [R1+0x2684] ;  /* 0x0026840001157983 */ /* 0x001f220000300800 */
[C---:B------:R-:W-:Y:S01]  /*12c00*/  ISETP.GT.U32.AND P5, PT, R0.reuse, R16, PT ;  /* 0x000000100000720c */ /* 0x040fe20003fa4070 */
[----:B------:R-:W-:Y:S02]  /*12c10*/  IMAD R8, R0, R9, R8 ;  /* 0x0000000900087224 */ /* 0x000fe400078e0208 */
[----:B------:R-:W-:-:S03]  /*12c20*/  IMAD.HI.U32 R11, R3, R14, RZ ;  /* 0x0000000e030b7227 */ /* 0x000fc600078e00ff */
[----:B------:R-:W-:Y:S01]  /*12c30*/  ISETP.GT.U32.AND P6, PT, R0, R8, PT ;  /* 0x000000080000720c */ /* 0x000fe20003fc4070 */
[----:B------:R-:W-:-:S06]  /*12c40*/  IMAD.MOV R11, RZ, RZ, -R11 ;  /* 0x000000ffff0b7224 */ /* 0x000fcc00078e0a0b */
[----:B------:R-:W-:Y:S01]  /*12c50*/  @!P5 IMAD.IADD R16, R16, 0x1, -R0 ;  /* 0x000000011010d824 */ /* 0x000fe200078e0a00 */
[----:B------:R-:W-:-:S03]  /*12c60*/  ISETP.GT.U32.AND P5, PT, R0, R7, PT ;  /* 0x000000070000720c */ /* 0x000fc60003fa4070 */
[----:B------:R-:W-:Y:S01]  /*12c70*/  @!P3 IMAD.MOV R16, RZ, RZ, -R16 ;  /* 0x000000ffff10b224 */ /* 0x000fe200078e0a10 */
[----:B---3--:R-:W-:Y:S01]  /*12c80*/  IABS R4, R13 ;  /* 0x0000000d00047213 */ /* 0x008fe20000000000 */
[----:B------:R-:W-:-:S03]  /*12c90*/  IMAD R14, R0, R11, R14 ;  /* 0x0000000b000e7224 */ /* 0x000fc600078e020e */
[----:B------:R0:W-:Y:S01]  /*12ca0*/  STL [R1+0x63c], R16 ;  /* 0x00063c1001007387 */ /* 0x0001e20000100800 */
[--C-:B------:R-:W-:Y:S02]  /*12cb0*/  @!P6 IMAD.IADD R8, R8, 0x1, -R0.reuse ;  /* 0x000000010808e824 */ /* 0x100fe400078e0a00 */
[----:B------:R-:W-:Y:S01]  /*12cc0*/  IMAD.HI.U32 R9, R3, R4, RZ ;  /* 0x0000000403097227 */ /* 0x000fe200078e00ff */
[----:B0-----:R-:W3:Y:S03]  /*12cd0*/  LDL.LU R16, [R1+0x3a8] ;  /* 0x0003a80001107983 */ /* 0x001ee60000300800 */
[----:B------:R-:W-:Y:S01]  /*12ce0*/  @!P5 IMAD.IADD R7, R7, 0x1, -R0 ;  /* 0x000000010707d824 */ /* 0x000fe200078e0a00 */
[----:B------:R-:W-:Y:S01]  /*12cf0*/  ISETP.GT.U32.AND P5, PT, R0, R8, PT ;  /* 0x000000080000720c */ /* 0x000fe20003fa4070 */
[----:B------:R-:W-:Y:S01]  /*12d00*/  IMAD.MOV R9, RZ, RZ, -R9 ;  /* 0x000000ffff097224 */ /* 0x000fe200078e0a09 */
[----:B------:R-:W-:-:S02]  /*12d10*/  IABS R12, R15 ;  /* 0x0000000f000c7213 */ /* 0x000fc40000000000 */
[C---:B------:R-:W-:Y:S01]  /*12d20*/  ISETP.GT.U32.AND P4, PT, R0.reuse, R7, PT ;  /* 0x000000070000720c */ /* 0x040fe20003f84070 */
[----:B------:R-:W-:Y:S02]  /*12d30*/  IMAD R4, R0, R9, R4 ;  /* 0x0000000900047224 */ /* 0x000fe400078e0204 */
[----:B------:R-:W-:-:S04]  /*12d40*/  IMAD.HI.U32 R9, R3, R12, RZ ;  /* 0x0000000c03097227 */ /* 0x000fc800078e00ff */
[----:B------:R-:W-:Y:S02]  /*12d50*/  IMAD.MOV R9, RZ, RZ, -R9 ;  /* 0x000000ffff097224 */ /* 0x000fe400078e0a09 */
[----:B------:R-:W-:Y:S01]  /*12d60*/  @!P5 IMAD.IADD R8, R8, 0x1, -R0 ;  /* 0x000000010808d824 */ /* 0x000fe200078e0a00 */
[----:B------:R-:W-:Y:S01]  /*12d70*/  ISETP.GE.AND P1, PT, R13, RZ, PT ;  /* 0x000000ff0d00720c */ /* 0x000fe20003f26270 */
[----:B------:R-:W-:Y:S01]  /*12d80*/  IMAD.HI.U32 R15, R3, R6, RZ ;  /* 0x00000006030f7227 */ /* 0x000fe200078e00ff */
[----:B------:R-:W-:-:S03]  /*12d90*/  IABS R13, R19 ;  /* 0x00000013000d7213 */ /* 0x000fc60000000000 */
[----:B------:R-:W-:Y:S02]  /*12da0*/  IMAD R12, R0, R9, R12 ;  /* 0x00000009000c7224 */ /* 0x000fe400078e020c */
[----:B------:R-:W-:Y:S02]  /*12db0*/  IMAD.MOV.U32 R9, RZ, RZ, R19 ;  /* 0x000000ffff097224 */ /* 0x000fe400078e0013 */
[----:B------:R-:W-:Y:S02]  /*12dc0*/  IMAD.MOV.U32 R19, RZ, RZ, R8 ;  /* 0x000000ffff137224 */ /* 0x000fe400078e0008 */
[----:B------:R-:W-:Y:S02]  /*12dd0*/  IMAD.MOV R15, RZ, RZ, -R15 ;  /* 0x000000ffff0f7224 */ /* 0x000fe400078e0a0f */
[----:B------:R-:W-:Y:S02]  /*12de0*/  @!P4 IMAD.IADD R7, R7, 0x1, -R0 ;  /* 0x000000010707c824 */ /* 0x000fe400078e0a00 */
[----:B------:R-:W-:-:S02]  /*12df0*/  @!P0 IMAD.MOV R19, RZ, RZ, -R19 ;  /* 0x000000ffff138224 */ /* 0x000fc400078e0a13 */
[----:B------:R-:W-:Y:S02]  /*12e00*/  IMAD R6, R0, R15, R6 ;  /* 0x0000000f00067224 */ /* 0x000fe400078e0206 */
[----:B------:R-:W-:Y:S01]  /*12e10*/  @!P2 IMAD.MOV R7, RZ, RZ, -R7 ;  /* 0x000000ffff07a224 */ /* 0x000fe200078e0a07 */
[----:B--2---:R-:W-:Y:S02]  /*12e20*/  ISETP.GE.AND P3, PT, R17, RZ, PT ;  /* 0x000000ff1100720c */ /* 0x004fe40003f66270 */
[----:B------:R-:W2:Y:S04]  /*12e30*/  LDL.LU R17, [R1+0x3ac] ;  /* 0x0003ac0001117983 */ /* 0x000ea80000300800 */
[----:B------:R-:W2:Y:S01]  /*12e40*/  LDL.LU R11, [R1+0x3a4] ;  /* 0x0003a400010b7983 */ /* 0x000ea20000300800 */
[----:B----4-:R-:W-:-:S03]  /*12e50*/  IMAD.MOV.U32 R15, RZ, RZ, R21 ;  /* 0x000000ffff0f7224 */ /* 0x010fc600078e0015 */
[----:B------:R-:W4:Y:S04]  /*12e60*/  LDL.LU R21, [R1+0x3b0] ;  /* 0x0003b00001157983 */ /* 0x000f280000300800 */
[----:B------:R0:W-:Y:S01]  /*12e70*/  STL [R1+0x638], R19 ;  /* 0x0006381301007387 */ /* 0x0001e20000100800 */
[----:B------:R-:W-:-:S03]  /*12e80*/  ISETP.GE.AND P2, PT, R15, RZ, PT ;  /* 0x000000ff0f00720c */ /* 0x000fc60003f46270 */
[----:B0-----:R-:W4:Y:S04]  /*12e90*/  LDL.LU R19, [R1+0x3b4] ;  /* 0x0003b40001137983 */ /* 0x001f280000300800 */
[----:B------:R3:W-:Y:S04]  /*12ea0*/  STL [R1+0x630], R7 ;  /* 0x0006300701007387 */ /* 0x0007e80000100800 */
[----:B------:R-:W4:Y:S01]  /*12eb0*/  LDL.LU R15, [R1+0x3a0] ;  /* 0x0003a000010f7983 */ /* 0x000f220000300800 */
[----:B------:R-:W-:Y:S01]  /*12ec0*/  ISETP.GT.U32.AND P6, PT, R0, R4, PT ;  /* 0x000000040000720c */ /* 0x000fe20003fc4070 */
[----:B------:R-:W-:-:S04]  /*12ed0*/  IMAD.HI.U32 R10, R3, R13, RZ ;  /* 0x0000000d030a7227 */ /* 0x000fc800078e00ff */
[----:B------:R-:W-:-:S08]  /*12ee0*/  IMAD.MOV R10, RZ, RZ, -R10 ;  /* 0x000000ffff0a7224 */ /* 0x000fd000078e0a0a */
[----:B------:R-:W-:-:S05]  /*12ef0*/  @!P6 IMAD.IADD R4, R4, 0x1, -R0 ;  /* 0x000000010404e824 */ /* 0x000fca00078e0a00 */
[C---:B------:R-:W-:Y:S01]  /*12f00*/  ISETP.GT.U32.AND P6, PT, R0.reuse, R4, PT ;  /* 0x000000040000720c */ /* 0x040fe20003fc4070 */
[C---:B------:R-:W-:Y:S01]  /*12f10*/  IMAD R13, R0.reuse, R10, R13 ;  /* 0x0000000a000d7224 */ /* 0x040fe200078e020d */
[----:B------:R-:W-:-:S04]  /*12f20*/  ISETP.GT.U32.AND P4, PT, R0, R14, PT ;  /* 0x0000000e0000720c */ /* 0x000fc80003f84070 */
[C---:B------:R-:W-:Y:S02]  /*12f30*/  ISETP.GT.U32.AND P0, PT, R0.reuse, R13, PT ;  /* 0x0000000d0000720c */ /* 0x040fe40003f04070 */
[----:B------:R-:W-:-:S05]  /*12f40*/  ISETP.GT.U32.AND P5, PT, R0, R6, PT ;  /* 0x000000060000720c */ /* 0x000fca0003fa4070 */
[--C-:B------:R-:W-:Y:S01]  /*12f50*/  @!P6 IMAD.IADD R4, R4, 0x1, -R0.reuse ;  /* 0x000000010404e824 */ /* 0x100fe200078e0a00 */
[----:B------:R-:W-:Y:S01]  /*12f60*/  ISETP.GT.U32.AND P6, PT, R0, R12, PT ;  /* 0x0000000c0000720c */ /* 0x000fe20003fc4070 */
[----:B------:R-:W-:Y:S01]  /*12f70*/  @!P4 IMAD.IADD R14, R14, 0x1, -R0 ;  /* 0x000000010e0ec824 */ /* 0x000fe200078e0a00 */
[----:B---3--:R-:W-:-:S03]  /*12f80*/  IABS R7, R16 ;  /* 0x0000001000077213 */ /* 0x008fc60000000000 */
[--C-:B------:R-:W-:Y:S02]  /*12f90*/  @!P0 IMAD.IADD R13, R13, 0x1, -R0.reuse ;  /* 0x000000010d0d8824 */ /* 0x100fe400078e0a00 */
[----:B------:R-:W-:Y:S01]  /*12fa0*/  @!P5 IMAD.IADD R6, R6, 0x1, -R0 ;  /* 0x000000010606d824 */ /* 0x000fe200078e0a00 */
[----:B------:R-:W-:Y:S01]  /*12fb0*/  ISETP.GE.AND P5, PT, R9, RZ, PT ;  /* 0x000000ff0900720c */ /* 0x000fe20003fa6270 */
[----:B------:R-:W-:Y:S01]  /*12fc0*/  IMAD.MOV.U32 R9, RZ, RZ, R4 ;  /* 0x000000ffff097224 */ /* 0x000fe200078e0004 */
[----:B------:R-:W-:Y:S01]  /*12fd0*/  ISETP.GT.U32.AND P0, PT, R0, R14, PT ;  /* 0x0000000e0000720c */ /* 0x000fe20003f04070 */
[----:B------:R-:W-:-:S04]  /*12fe0*/  IMAD.HI.U32 R4, R3, R7, RZ ;  /* 0x0000000703047227 */ /* 0x000fc800078e00ff */
[----:B------:R-:W-:Y:S01]  /*12ff0*/  @!P6 IMAD.IADD R12, R12, 0x1, -R0 ;  /* 0x000000010c0ce824 */ /* 0x000fe200078e0a00 */
[----:B------:R-:W-:Y:S01]  /*13000*/  ISETP.GT.U32.AND P6, PT, R0, R13, PT ;  /* 0x0000000d0000720c */ /* 0x000fe20003fc4070 */
[----:B------:R-:W-:-:S04]  /*13010*/  IMAD.MOV R4, RZ, RZ, -R4 ;  /* 0x000000ffff047224 */ /* 0x000fc800078e0a04 */
[C---:B------:R-:W-:Y:S01]  /*13020*/  IMAD R4, R0.reuse, R4, R7 ;  /* 0x0000000400047224 */ /* 0x040fe200078e0207 */
[----:B------:R-:W-:Y:S01]  /*13030*/  ISETP.GT.U32.AND P4, PT, R0, R6, PT ;  /* 0x000000060000720c */ /* 0x000fe20003f84070 */
[----:B------:R-:W-:-:S06]  /*13040*/  @!P0 IMAD.IADD R14, R14, 0x1, -R0 ;  /* 0x000000010e0e8824 */ /* 0x000fcc00078e0a00 */
[----:B------:R-:W-:Y:S01]  /*13050*/  @!P6 IMAD.IADD R13, R13, 0x1, -R0 ;  /* 0x000000010d0de824 */ /* 0x000fe200078e0a00 */
[C---:B------:R-:W-:Y:S01]  /*13060*/  ISETP.GT.U32.AND P6, PT, R0.reuse, R4, PT ;  /* 0x000000040000720c */ /* 0x040fe20003fc4070 */
[----:B------:R-:W-:Y:S01]  /*13070*/  @!P1 IMAD.MOV R9, RZ, RZ, -R9 ;  /* 0x000000ffff099224 */ /* 0x000fe200078e0a09 */
[----:B------:R-:W-:-:S03]  /*13080*/  ISETP.GT.U32.AND P1, PT, R0, R12, PT ;  /* 0x0000000c0000720c */ /* 0x000fc60003f24070 */
[----:B------:R-:W-:-:S08]  /*13090*/  @!P4 IMAD.IADD R6, R6, 0x1, -R0 ;  /* 0x000000010606c824 */ /* 0x000fd000078e0a00 */
[----:B------:R-:W-:-:S05]  /*130a0*/  @!P6 IMAD.IADD R4, R4, 0x1, -R0 ;  /* 0x000000010404e824 */ /* 0x000fca00078e0a00 */
[----:B------:R-:W-:Y:S01]  /*130b0*/  ISETP.GT.U32.AND P6, PT, R0, R4, PT ;  /* 0x000000040000720c */ /* 0x000fe20003fc4070 */
[----:B------:R-:W-:Y:S02]  /*130c0*/  @!P1 IMAD.IADD R12, R12, 0x1, -R0 ;  /* 0x000000010c0c9824 */ /* 0x000fe400078e0a00 */
[----:B------:R-:W-:Y:S01]  /*130d0*/  @!P2 IMAD.MOV R14, RZ, RZ, -R14 ;  /* 0x000000ffff0ea224 */ /* 0x000fe200078e0a0e */
[----:B------:R-:W-:Y:S01]  /*130e0*/  STL [R1+0x624], R9 ;  /* 0x0006240901007387 */ /* 0x000fe20000100800 */
[----:B------:R-:W-:-:S08]  /*130f0*/  @!P5 IMAD.MOV R13, RZ, RZ, -R13 ;  /* 0x000000ffff0dd224 */ /* 0x000fd000078e0a0d */
[----:B------:R-:W-:Y:S01]  /*13100*/  @!P6 IMAD.IADD R4, R4, 0x1, -R0 ;  /* 0x000000010404e824 */ /* 0x000fe200078e0a00 */
[----:B--2---:R-:W-:-:S05]  /*13110*/  IABS R10, R11 ;  /* 0x0000000b000a7213 */ /* 0x004fca0000000000 */
[----:B------:R-:W-:-:S04]  /*13120*/  IMAD.HI.U32 R8, R3, R10, RZ ;  /* 0x0000000a03087227 */ /* 0x000fc800078e00ff */
[----:B------:R-:W-:-:S04]  /*13130*/  IMAD.MOV R8, RZ, RZ, -R8 ;  /* 0x000000ffff087224 */ /* 0x000fc800078e0a08 */
[----:B------:R-:W-:-:S05]  /*13140*/  IMAD R10, R0, R8, R10 ;  /* 0x00000008000a7224 */ /* 0x000fca00078e020a */
[----:B------:R-:W-:Y:S02]  /*13150*/  ISETP.GT.U32.AND P0, PT, R0, R10, PT ;  /* 0x0000000a0000720c */ /* 0x000fe40003f04070 */
[----:B------:R-:W-:Y:S02]  /*13160*/  IABS R8, R17 ;  /* 0x0000001100087213 */ /* 0x000fe40000000000 */
[----:B----4-:R-:W-:-:S09]  /*13170*/  IABS R7, R21 ;  /* 0x0000001500077213 */ /* 0x010fd20000000000 */
[----:B------:R-:W-:Y:S01]  /*13180*/  @!P0 IMAD.IADD R10, R10, 0x1, -R0 ;  /* 0x000000010a0a8824 */ /* 0x000fe200078e0a00 */
[----:B------:R-:W-:Y:S01]  /*13190*/  ISETP.GE.AND P0, PT, R16, RZ, PT ;  /* 0x000000ff1000720c */ /* 0x000fe20003f06270 */
[----:B------:R-:W-:Y:S01]  /*131a0*/  IMAD.MOV.U32 R16, RZ, RZ, R6 ;  /* 0x000000ffff107224 */ /* 0x000fe200078e0006 */
[----:B------:R-:W-:Y:S01]  /*131b0*/  ISETP.GE.AND P4, PT, R15, RZ, PT ;  /* 0x000000ff0f00720c */ /* 0x000fe20003f86270 */
[----:B------:R-:W-:-:S04]  /*131c0*/  IMAD.HI.U32 R15, R3, R8, RZ ;  /* 0x00000008030f7227 */ /* 0x000fc800078e00ff */
[----:B------:R-:W-:Y:S01]  /*131d0*/  @!P3 IMAD.MOV R16, RZ, RZ, -R16 ;  /* 0x000000ffff10b224 */ /* 0x000fe200078e0a10 */
[C---:B------:R-:W-:Y:S01]  /*131e0*/  ISETP.GT.U32.AND P3, PT, R0.reuse, R10, PT ;  /* 0x0000000a0000720c */ /* 0x040fe20003f64070 */
[----:B------:R-:W-:Y:S01]  /*131f0*/  IMAD.MOV R15, RZ, RZ, -R15 ;  /* 0x000000ffff0f7224 */ /* 0x000fe200078e0a0f */
[----:B------:R-:W-:Y:S01]  /*13200*/  ISETP.GE.AND P1, PT, R11, RZ, PT ;  /* 0x000000ff0b00720c */ /* 0x000fe20003f26270 */
[----:B------:R-:W-:Y:S01]  /*13210*/  IMAD.HI.U32 R11, R3, R7, RZ ;  /* 0x00000007030b7227 */ /* 0x000fe200078e00ff */
[----:B------:R0:W-:Y:S03]  /*13220*/  STL [R1+0x620], R16 ;  /* 0x0006201001007387 */ /* 0x0001e60000100800 */
[C---:B------:R-:W-:Y:S02]  /*13230*/  IMAD R8, R0.reuse, R15, R8 ;  /* 0x0000000f00087224 */ /* 0x040fe400078e0208 */
[----:B------:R-:W-:Y:S01]  /*13240*/  IMAD.MOV R11, RZ, RZ, -R11 ;  /* 0x000000ffff0b7224 */ /* 0x000fe200078e0a0b */
[----:B------:R-:W2:Y:S04]  /*13250*/  LDL.LU R15, [R1+0x3bc] ;  /* 0x0003bc00010f7983 */ /* 0x000ea80000300800 */
[----:B------:R-:W-:Y:S01]  /*13260*/  STL [R1+0x61c], R14 ;  /* 0x00061c0e01007387 */ /* 0x000fe20000100800 */
[----:B------:R-:W-:-:S03]  /*13270*/  IMAD R7, R0, R11, R7 ;  /* 0x0000000b00077224 */ /* 0x000fc600078e0207 */
[----:B------:R-:W-:Y:S01]  /*13280*/  STL [R1+0x610], R13 ;  /* 0x0006100d01007387 */ /* 0x000fe20000100800 */
[----:B------:R-:W-:-:S03]  /*13290*/  @!P3 IMAD.IADD R10, R10, 0x1, -R0 ;  /* 0x000000010a0ab824 */ /* 0x000fc600078e0a00 */
[----:B0-----:R-:W3:Y:S01]  /*132a0*/  LDL.LU R16, [R1+0x3c0] ;  /* 0x0003c00001107983 */ /* 0x001ee20000300800 */
[----:B------:R-:W-:Y:S02]  /*132b0*/  IMAD.MOV.U32 R11, RZ, RZ, R4 ;  /* 0x000000ffff0b7224 */ /* 0x000fe400078e0004 */
[----:B------:R-:W-:Y:S01]  /*132c0*/  @!P4 IMAD.MOV R12, RZ, RZ, -R12 ;  /* 0x000000ffff0cc224 */ /* 0x000fe200078e0a0c */
[----:B------:R-:W-:Y:S01]  /*132d0*/  ISETP.GE.AND P5, PT, R17, RZ, PT ;  /* 0x000000ff1100720c */ /* 0x000fe20003fa6270 */
[----:B------:R-:W-:Y:S01]  /*132e0*/  @!P1 IMAD.MOV R10, RZ, RZ, -R10 ;  /* 0x000000ffff0a9224 */ /* 0x000fe200078e0a0a */
[----:B------:R-:W4:Y:S01]  /*132f0*/  LDL R17, [R1+0x3b8] ;  /* 0x0003b80001117983 */ /* 0x000f220000100800 */
[----:B------:R-:W-:Y:S01]  /*13300*/  @!P0 IMAD.MOV R11, RZ, RZ, -R11 ;  /* 0x000000ffff0b8224 */ /* 0x000fe200078e0a0b */
[----:B------:R-:W-:Y:S02]  /*13310*/  IABS R9, R19 ;  /* 0x0000001300097213 */ /* 0x000fe40000000000 */
[----:B------:R-:W-:Y:S01]  /*13320*/  ISETP.GE.AND P4, PT, R21, RZ, PT ;  /* 0x000000ff1500720c */ /* 0x000fe20003f86270 */
[----:B------:R-:W-:Y:S01]  /*13330*/  STL [R1+0x60c], R12 ;  /* 0x00060c0c01007387 */ /* 0x000fe20000100800 */
[----:B------:R-:W-:-:S03]  /*13340*/  ISETP.GE.AND P3, PT, R19, RZ, PT ;  /* 0x000000ff1300720c */ /* 0x000fc60003f66270 */
[----:B------:R-:W4:Y:S04]  /*13350*/  LDL R21, [R1+0x3c4] ;  /* 0x0003c40001157983 */ /* 0x000f280000100800 */
[----:B------:R-:W4:Y:S04]  /*13360*/  LDL R19, [R1+0x3c8] ;  /* 0x0003c80001137983 */ /* 0x000f280000100800 */
[----:B------:R-:W-:Y:S04]  /*13370*/  STL [R1+0x608], R10 ;  /* 0x0006080a01007387 */ /* 0x000fe80000100800 */
[----:B------:R-:W-:Y:S04]  /*13380*/  STL [R1+0x604], R11 ;  /* 0x0006040b01007387 */ /* 0x000fe80000100800 */
[----:B------:R0:W-:Y:S04]  /*13390*/  STL [R1+0x2680], R5 ;  /* 0x0026800501007387 */ /* 0x0001e80000100800 */
[----:B0-----:R-:W4:Y:S01]  /*133a0*/  LDL.LU R5, [R1+0x3b8] ;  /* 0x0003b80001057983 */ /* 0x001f220000300800 */
[----:B------:R-:W-:Y:S01]  /*133b0*/  ISETP.GT.U32.AND P2, PT, R0, R8, PT ;  /* 0x000000080000720c */ /* 0x000fe20003f44070 */
[----:B------:R-:W-:-:S12]  /*133c0*/  IMAD.HI.U32 R6, R3, R9, RZ ;  /* 0x0000000903067227 */ /* 0x000fd800078e00ff */
[----:B------:R-:W-:-:S05]  /*133d0*/  @!P2 IMAD.IADD R8, R8, 0x1, -R0 ;  /* 0x000000010808a824 */ /* 0x000fca00078e0a00 */
[----:B------:R-:W-:Y:S01]  /*133e0*/  ISETP.GT.U32.AND P2, PT, R0, R8, PT ;  /* 0x000000080000720c */ /* 0x000fe20003f44070 */
[----:B------:R-:W-:-:S04]  /*133f0*/  IMAD.MOV R6, RZ, RZ, -R6 ;  /* 0x000000ffff067224 */ /* 0x000fc800078e0a06 */
[----:B------:R-:W-:-:S08]  /*13400*/  IMAD R9, R0, R6, R9 ;  /* 0x0000000600097224 */ /* 0x000fd000078e0209 */
[----:B------:R-:W-:Y:S01]  /*13410*/  @!P2 IMAD.IADD R8, R8, 0x1, -R0 ;  /* 0x000000010808a824 */ /* 0x000fe200078e0a00 */
[----:B------:R-:W-:-:S13]  /*13420*/  ISETP.GT.U32.AND P2, PT, R0, R9, PT ;  /* 0x000000090000720c */ /* 0x000fda0003f44070 */
[----:B------:R-:W-:Y:S01]  /*13430*/  @!P2 IMAD.IADD R9, R9, 0x1, -R0 ;  /* 0x000000010909a824 */ /* 0x000fe200078e0a00 */
[----:B--2---:R-:W-:Y:S02]  /*13440*/  ISETP.GE.AND P1, PT, R15, RZ, PT ;  /* 0x000000ff0f00720c */ /* 0x004fe40003f26270 */
[----:B------:R-:W-:Y:S02]  /*13450*/  IABS R6, R15 ;  /* 0x0000000f00067213 */ /* 0x000fe40000000000 */
[----:B---3--:R-:W-:Y:S02]  /*13460*/  IABS R15, R16 ;  /* 0x00000010000f7213 */ /* 0x008fe40000000000 */
[----:B------:R-:W-:-:S03]  /*13470*/  ISETP.GE.AND P0, PT, R16, RZ, PT ;  /* 0x000000ff1000720c */ /* 0x000fc60003f06270 */
[----:B------:R-:W-:Y:S01]  /*13480*/  IMAD.HI.U32 R16, R3, R15, RZ ;  /* 0x0000000f03107227 */ /* 0x000fe200078e00ff */
[----:B----4-:R-:W-:Y:S02]  /*13490*/  IABS R14, R17 ;  /* 0x00000011000e7213 */ /* 0x010fe40000000000 */
[----:B------:R-:W2:Y:S01]  /*134a0*/  LDL R17, [R1+0x3d0] ;  /* 0x0003d00001117983 */ /* 0x000ea20000100800 */
[----:B------:R-:W-:-:S04]  /*134b0*/  IMAD.MOV R16, RZ, RZ, -R16 ;  /* 0x000000ffff107224 */ /* 0x000fc800078e0a10 */
[----:B------:R-:W-:Y:S01]  /*134c0*/  IMAD R15, R0, R16, R15 ;  /* 0x00000010000f7224 */ /* 0x000fe200078e020f */
[----:B------:R-:W-:Y:S02]  /*134d0*/  IABS R13, R21 ;  /* 0x00000015000d7213 */ /* 0x000fe40000000000 */
[----:B------:R-:W3:Y:S01]  /*134e0*/  LDL R21, [R1+0x3d4] ;  /* 0x0003d40001157983 */ /* 0x000ee20000100800 */
[----:B------:R-:W-:-:S03]  /*134f0*/  IABS R12, R19 ;  /* 0x00000013000c7213 */ /* 0x000fc60000000000 */
[----:B------:R-:W4:Y:S01]  /*13500*/  LDL R19, [R1+0x3d8] ;  /* 0x0003d80001137983 */ /* 0x000f220000100800 */
[----:B------:R-:W-:-:S03]  /*13510*/  ISETP.GE.AND P2, PT, R5, RZ, PT ;  /* 0x000000ff0500720c */ /* 0x000fc60003f46270 */
[----:B------:R-:W4:Y:S04]  /*13520*/  LDL.LU R5, [R1+0x2680] ;  /* 0x0026800001057983 */ /* 0x000f280000300800 */
[----:B------:R-:W4:Y:S01]  /*13530*/  LDL R16, [R1+0x3cc] ;  /* 0x0003cc0001107983 */ /* 0x000f220000100800 */
[----:B------:R-:W-:-:S13]  /*13540*/  ISETP.GT.U32.AND P6, PT, R0, R7, PT ;  /* 0x000000070000720c */ /* 0x000fda0003fc4070 */
[----:B------:R-:W-:-:S05]  /*13550*/  @!P6 IMAD.IADD R7, R7, 0x1, -R0 ;  /* 0x000000010707e824 */ /* 0x000fca00078e0a00 */
[----:B------:R-:W-:Y:S01]  /*13560*/  ISETP.GT.U32.AND P6, PT, R0, R7, PT ;  /* 0x000000070000720c */ /* 0x000fe20003fc4070 */
[----:B------:R-:W-:Y:S02]  /*13570*/  @!P5 IMAD.MOV R8, RZ, RZ, -R8 ;  /* 0x000000ffff08d224 */ /* 0x000fe400078e0a08 */
[----:B------:R-:W-:-:S04]  /*13580*/  IMAD.HI.U32 R4, R3, R6, RZ ;  /* 0x0000000603047227 */ /* 0x000fc800078e00ff */
[----:B------:R-:W-:Y:S01]  /*13590*/  IMAD.HI.U32 R11, R3, R14, RZ ;  /* 0x0000000e030b7227 */ /* 0x000fe200078e00ff */
[----:B------:R0:W-:Y:S05]  /*135a0*/  STL [R1+0x5f8], R8 ;  /* 0x0005f80801007387 */ /* 0x0001ea0000100800 */
[----:B------:R-:W-:Y:S02]  /*135b0*/  @!P6 IMAD.IADD R7, R7, 0x1, -R0 ;  /* 0x000000010707e824 */ /* 0x000fe400078e0a00 */
[----:B------:R-:W-:Y:S02]  /*135c0*/  IMAD.MOV R4, RZ, RZ, -R4 ;  /* 0x000000ffff047224 */ /* 0x000fe400078e0a04 */
[----:B------:R-:W-:-:S02]  /*135d0*/  IMAD.MOV R11, RZ, RZ, -R11 ;  /* 0x000000ffff0b7224 */ /* 0x000fc400078e0a0b */
[----:B0-----:R-:W-:Y:S02]  /*135e0*/  IMAD.MOV.U32 R8, RZ, RZ, R7 ;  /* 0x000000ffff087224 */ /* 0x001fe400078e0007 */
[----:B------:R-:W-:Y:S02]  /*135f0*/  IMAD R6, R0, R4, R6 ;  /* 0x0000000400067224 */ /* 0x000fe400078e0206 */
[----:B------:R-:W-:-:S04]  /*13600*/  IMAD.HI.U32 R10, R3, R13, RZ ;  /* 0x0000000d030a7227 */ /* 0x000fc800078e00ff */
[----:B------:R-:W-:-:S04]  /*13610*/  IMAD.HI.U32 R4, R3, R12, RZ ;  /* 0x0000000c03047227 */ /* 0x000fc800078e00ff */
[C---:B------:R-:W-:Y:S02]  /*13620*/  IMAD R14, R0.reuse, R11, R14 ;  /* 0x0000000b000e7224 */ /* 0x040fe400078e020e */
[----:B------:R-:W-:Y:S02]  /*13630*/  @!P4 IMAD.MOV R8, RZ, RZ, -R8 ;  /* 0x000000ffff08c224 */ /* 0x000fe400078e0a08 */
[----:B------:R-:W-:Y:S02]  /*13640*/  IMAD.MOV R10, RZ, RZ, -R10 ;  /* 0x000000ffff0a7224 */ /* 0x000fe400078e0a0a */
[----:B------:R-:W-:Y:S01]  /*13650*/  IMAD.MOV R4, RZ, RZ, -R4 ;  /* 0x000000ffff047224 */ /* 0x000fe200078e0a04 */
[----:B------:R0:W-:Y:S01]  /*13660*/  STL [R1+0x5f4], R8 ;  /* 0x0005f40801007387 */ /* 0x0001e20000100800 */
[C---:B------:R-:W-:Y:S02]  /*13670*/  IMAD R13, R0.reuse, R10, R13 ;  /* 0x0000000a000d7224 */ /* 0x040fe400078e020d */
[----:B------:R-:W-:Y:S01]  /*13680*/  IMAD R12, R0, R4, R12 ;  /* 0x00000004000c7224 */ /* 0x000fe200078e020c */
[----:B--2---:R-:W-:-:S05]  /*13690*/  IABS R10, R17 ;  /* 0x00000011000a7213 */ /* 0x004fca0000000000 */
[----:B------:R-:W-:Y:S01]  /*136a0*/  IMAD.HI.U32 R17, R3, R10, RZ ;  /* 0x0000000a03117227 */ /* 0x000fe200078e00ff */
[----:B---3--:R-:W-:Y:S02]  /*136b0*/  IABS R4, R21 ;  /* 0x0000001500047213 */ /* 0x008fe40000000000 */
[----:B----4-:R-:W-:Y:S01]  /*136c0*/  IABS R7, R19 ;  /* 0x0000001300077213 */ /* 0x010fe20000000000 */
[----:B------:R-:W-:Y:S01]  /*136d0*/  IMAD.MOV R17, RZ, RZ, -R17 ;  /* 0x000000ffff117224 */ /* 0x000fe200078e0a11 */
[----:B------:R-:W2:Y:S01]  /*136e0*/  LDL.LU R21, [R1+0x3dc] ;  /* 0x0003dc0001157983 */ /* 0x000ea20000300800 */
[----:B------:R-:W-:Y:S02]  /*136f0*/  IMAD.MOV.U32 R19, RZ, RZ, R20 ;  /* 0x000000ffff137224 */ /* 0x000fe400078e0014 */
[----:B------:R-:W-:Y:S01]  /*13700*/  IMAD R10, R0, R17, R10 ;  /* 0x00000011000a7224 */ /* 0x000fe200078e020a */
[----:B------:R-:W3:Y:S04]  /*13710*/  LDL.LU R20, [R1+0x3e0] ;  /* 0x0003e00001147983 */ /* 0x000ee80000300800 */
[----:B------:R-:W4:Y:S01]  /*13720*/  LDL.LU R17, [R1+0x3c4] ;  /* 0x0003c40001117983 */ /* 0x000f220000300800 */
[----:B------:R-:W-:-:S05]  /*13730*/  IABS R11, R16 ;  /* 0x00000010000b7213 */ /* 0x000fca0000000000 */
[----:B0-----:R-:W-:-:S04]  /*13740*/  IMAD.HI.U32 R8, R3, R11, RZ ;  /* 0x0000000b03087227 */ /* 0x001fc800078e00ff */
[----:B------:R-:W-:Y:S02]  /*13750*/  IMAD.MOV R8, RZ, RZ, -R8 ;  /* 0x000000ffff087224 */ /* 0x000fe400078e0a08 */
[----:B------:R-:W-:-:S04]  /*13760*/  IMAD.HI.U32 R16, R3, R4, RZ ;  /* 0x0000000403107227 */ /* 0x000fc800078e00ff */
[----:B------:R-:W-:Y:S02]  /*13770*/  IMAD R11, R0, R8, R11 ;  /* 0x00000008000b7224 */ /* 0x000fe400078e020b */
[----:B------:R-:W-:-:S04]  /*13780*/  IMAD.HI.U32 R8, R3, R7, RZ ;  /* 0x0000000703087227 */ /* 0x000fc800078e00ff */
[----:B------:R-:W-:Y:S02]  /*13790*/  IMAD.MOV R16, RZ, RZ, -R16 ;  /* 0x000000ffff107224 */ /* 0x000fe400078e0a10 */
[----:B------:R-:W-:Y:S02]  /*137a0*/  IMAD.MOV R8, RZ, RZ, -R8 ;  /* 0x000000ffff087224 */ /* 0x000fe400078e0a08 */
[C---:B------:R-:W-:Y:S02]  /*137b0*/  IMAD R4, R0.reuse, R16, R4 ;  /* 0x0000001000047224 */ /* 0x040fe400078e0204 */
[----:B------:R-:W3:Y:S01]  /*137c0*/  LDL.LU R16, [R1+0x3c8] ;  /* 0x0003c80001107983 */ /* 0x000ee20000300800 */
[----:B------:R-:W-:-:S03]  /*137d0*/  IMAD R7, R0, R8, R7 ;  /* 0x0000000800077224 */ /* 0x000fc600078e0207 */
[----:B------:R-:W4:Y:S01]  /*137e0*/  LDL.LU R8, [R1+0x3e4] ;  /* 0x0003e40001087983 */ /* 0x000f220000300800 */
[C---:B------:R-:W-:Y:S02]  /*137f0*/  ISETP.GT.U32.AND P5, PT, R0.reuse, R9, PT ;  /* 0x000000090000720c */ /* 0x040fe40003fa4070 */
[----:B------:R-:W-:-:S11]  /*13800*/  ISETP.GT.U32.AND P6, PT, R0, R6, PT ;  /* 0x000000060000720c */ /* 0x000fd60003fc4070 */
[--C-:B------:R-:W-:Y:S01]  /*13810*/  @!P5 IMAD.IADD R9, R9, 0x1, -R0.reuse ;  /* 0x000000010909d824 */ /* 0x100fe200078e0a00 */
[----:B------:R-:W-:Y:S01]  /*13820*/  ISETP.GT.U32.AND P5, PT, R0, R14, PT ;  /* 0x0000000e0000720c */ /* 0x000fe20003fa4070 */
[----:B------:R-:W-:-:S05]  /*13830*/  @!P6 IMAD.IADD R6, R6, 0x1, -R0 ;  /* 0x000000010606e824 */ /* 0x000fca00078e0a00 */
[----:B------:R-:W-:-:S07]  /*13840*/  ISETP.GT.U32.AND P6, PT, R0, R6, PT ;  /* 0x000000060000720c */ /* 0x000fce0003fc4070 */
[----:B------:R-:W-:Y:S01]  /*13850*/  @!P5 IMAD.IADD R14, R14, 0x1, -R0 ;  /* 0x000000010e0ed824 */ /* 0x000fe200078e0a00 */
[----:B------:R-:W-:Y:S01]  /*13860*/  ISETP.GT.U32.AND P5, PT, R0, R11, PT ;  /* 0x0000000b0000720c */ /* 0x000fe20003fa4070 */
[----:B------:R-:W-:-:S04]  /*13870*/  @!P3 IMAD.MOV R9, RZ, RZ, -R9 ;  /* 0x000000ffff09b224 */ /* 0x000fc800078e0a09 */
[--C-:B------:R-:W-:Y:S01]  /*13880*/  @!P6 IMAD.IADD R6, R6, 0x1, -R0.reuse ;  /* 0x000000010606e824 */ /* 0x100fe200078e0a00 */
[----:B------:R2:W-:Y:S07]  /*13890*/  STL [R1+0x5f0], R9 ;  /* 0x0005f00901007387 */ /* 0x0005ee0000100800 */
[----:B------:R-:W-:-:S05]  /*138a0*/  @!P5 IMAD.IADD R11, R11, 0x1, -R0 ;  /* 0x000000010b0bd824 */ /* 0x000fca00078e0a00 */
[----:B------:R-:W-:Y:S01]  /*138b0*/  ISETP.GT.U32.AND P5, PT, R0, R11, PT ;  /* 0x0000000b0000720c */ /* 0x000fe20003fa4070 */
[----:B------:R-:W-:-:S12]  /*138c0*/  @!P1 IMAD.MOV R6, RZ, RZ, -R6 ;  /* 0x000000ffff069224 */ /* 0x000fd800078e0a06 */
[----:B------:R-:W-:Y:S01]  /*138d0*/  @!P5 IMAD.IADD R11, R11, 0x1, -R0 ;  /* 0x000000010b0bd824 */ /* 0x000fe200078e0a00 */
[----:B--2---:R-:W-:Y:S01]  /*138e0*/  IABS R9, R21 ;  /* 0x0000001500097213 */ /* 0x004fe20000000000 */
[----:B------:R4:W-:Y:S02]  /*138f0*/  STL [R1+0x2674], R21 ;  /* 0x0026741501007387 */ /* 0x0009e40000100800 */
[----:B----4-:R-:W-:-:S05]  /*13900*/  IMAD.MOV.U32 R21, RZ, RZ, R8 ;  /* 0x000000ffff157224 */ /* 0x010fca00078e0008 */
[----:B------:R3:W-:Y:S04]  /*13910*/  STL [R1+0x267c], R21 ;  /* 0x00267c1501007387 */ /* 0x0007e80000100800 */
[----:B------:R0:W-:Y:S04]  /*13920*/  STL [R1+0x5ec], R6 ;  /* 0x0005ec0601007387 */ /* 0x0001e80000100800 */
[----:B------:R-:W2:Y:S01]  /*13930*/  LDL.LU R8, [R1+0x3d0] ;  /* 0x0003d00001087983 */ /* 0x000ea20000300800 */
[----:B---3--:R-:W-:-:S03]  /*13940*/  IMAD.MOV.U32 R21, RZ, RZ, R16 ;  /* 0x000000ffff157224 */ /* 0x008fc600078e0010 */
[----:B------:R1:W-:Y:S01]  /*13950*/  STL [R1+0x2678], R20 ;  /* 0x0026781401007387 */ /* 0x0003e20000100800 */
[----:B0-----:R-:W-:Y:S02]  /*13960*/  IABS R6, R20 ;  /* 0x0000001400067213 */ /* 0x001fe40000000000 */
[----:B------:R-:W-:Y:S01]  /*13970*/  ISETP.GE.AND P5, PT, R21, RZ, PT ;  /* 0x000000ff1500720c */ /* 0x000fe20003fa6270 */
[----:B-1----:R-:W3:Y:S04]  /*13980*/  LDL.LU R20, [R1+0x3cc] ;  /* 0x0003cc0001147983 */ /* 0x002ee80000300800 */
[----:B------:R-:W4:Y:S01]  /*13990*/  LDL.LU R21, [R1+0x267c] ;  /* 0x00267c0001157983 */ /* 0x000f220000300800 */
[C---:B------:R-:W-:Y:S02]  /*139a0*/  ISETP.GT.U32.AND P4, PT, R0.reuse, R15, PT ;  /* 0x0000000f0000720c */ /* 0x040fe40003f84070 */
[----:B------:R-:W-:-:S11]  /*139b0*/  ISETP.GT.U32.AND P6, PT, R0, R13, PT ;  /* 0x0000000d0000720c */ /* 0x000fd60003fc4070 */
[--C-:B------:R-:W-:Y:S01]  /*139c0*/  @!P4 IMAD.IADD R15, R15, 0x1, -R0.reuse ;  /* 0x000000010f0fc824 */ /* 0x100fe200078e0a00 */
[----:B------:R-:W-:Y:S01]  /*139d0*/  ISETP.GT.U32.AND P4, PT, R0, R12, PT ;  /* 0x0000000c0000720c */ /* 0x000fe20003f84070 */
[----:B------:R-:W-:-:S03]  /*139e0*/  @!P6 IMAD.IADD R13, R13, 0x1, -R0 ;  /* 0x000000010d0de824 */ /* 0x000fc600078e0a00 */
[----:B------:R-:W-:-:S09]  /*139f0*/  ISETP.GT.U32.AND P6, PT, R0, R15, PT ;  /* 0x0000000f0000720c */ /* 0x000fd20003fc4070 */
[--C-:B------:R-:W-:Y:S01]  /*13a00*/  @!P4 IMAD.IADD R12, R12, 0x1, -R0.reuse ;  /* 0x000000010c0cc824 */ /* 0x100fe200078e0a00 */
[C---:B------:R-:W-:Y:S02]  /*13a10*/  ISETP.GT.U32.AND P4, PT, R0.reuse, R14, PT ;  /* 0x0000000e0000720c */ /* 0x040fe40003f84070 */
[C---:B------:R-:W-:Y:S01]  /*13a20*/  ISETP.GT.U32.AND P3, PT, R0.reuse, R13, PT ;  /* 0x0000000d0000720c */ /* 0x040fe20003f64070 */
[----:B------:R-:W-:Y:S01]  /*13a30*/  @!P6 IMAD.IADD R15, R15, 0x1, -R0 ;  /* 0x000000010f0fe824 */ /* 0x000fe200078e0a00 */
[----:B------:R-:W-:-:S09]  /*13a40*/  ISETP.GT.U32.AND P6, PT, R0, R10, PT ;  /* 0x0000000a0000720c */ /* 0x000fd20003fc4070 */
[--C-:B------:R-:W-:Y:S01]  /*13a50*/  @!P4 IMAD.IADD R14, R14, 0x1, -R0.reuse ;  /* 0x000000010e0ec824 */ /* 0x100fe200078e0a00 */
[----:B------:R-:W-:Y:S01]  /*13a60*/  ISETP.GT.U32.AND P4, PT, R0, R4, PT ;  /* 0x000000040000720c */ /* 0x000fe20003f84070 */
[----:B------:R-:W-:Y:S01]  /*13a70*/  @!P3 IMAD.IADD R13, R13, 0x1, -R0 ;  /* 0x000000010d0db824 */ /* 0x000fe200078e0a00 */
[----:B------:R-:W-:Y:S01]  /*13a80*/  ISETP.GE.AND P3, PT, R17, RZ, PT ;  /* 0x000000ff1100720c */ /* 0x000fe20003f66270 */
[----:B------:R-:W-:-:S04]  /*13a90*/  IMAD.HI.U32 R17, R3, R9, RZ ;  /* 0x0000000903117227 */ /* 0x000fc800078e00ff */
[----:B------:R-:W-:-:S04]  /*13aa0*/  IMAD.HI.U32 R16, R3, R6, RZ ;  /* 0x0000000603107227 */ /* 0x000fc800078e00ff */
[--C-:B------:R-:W-:Y:S02]  /*13ab0*/  @!P6 IMAD.IADD R10, R10, 0x1, -R0.reuse ;  /* 0x000000010a0ae824 */ /* 0x100fe400078e0a00 */
[----:B------:R-:W-:Y:S02]  /*13ac0*/  @!P4 IMAD.IADD R4, R4, 0x1, -R0 ;  /* 0x000000010404c824 */ /* 0x000fe400078e0a00 */
[----:B------:R-:W-:Y:S02]  /*13ad0*/  IMAD.MOV R17, RZ, RZ, -R17 ;  /* 0x000000ffff117224 */ /* 0x000fe400078e0a11 */
[----:B------:R-:W-:Y:S02]  /*13ae0*/  IMAD.MOV R16, RZ, RZ, -R16 ;  /* 0x000000ffff107224 */ /* 0x000fe400078e0a10 */
[C---:B------:R-:W-:Y:S02]  /*13af0*/  IMAD R9, R0.reuse, R17, R9 ;  /* 0x0000001100097224 */ /* 0x040fe400078e0209 */
[----:B------:R-:W4:Y:S01]  /*13b00*/  LDL.LU R17, [R1+0x3d8] ;  /* 0x0003d80001117983 */ /* 0x000f220000300800 */
[----:B------:R-:W-:-:S03]  /*13b10*/  IMAD R6, R0, R16, R6 ;  /* 0x0000001000067224 */ /* 0x000fc600078e0206 */
[----:B------:R-:W4:Y:S01]  /*13b20*/  LDL.LU R16, [R1+0x3d4] ;  /* 0x0003d40001107983 */ /* 0x000f220000300800 */
[----:B--2---:R-:W-:Y:S02]  /*13b30*/  ISETP.GE.AND P4, PT, R8, RZ, PT ;  /* 0x000000ff0800720c */ /* 0x004fe40003f86270 */
[----:B---3--:R-:W-:Y:S01]  /*13b40*/  ISETP.GE.AND P6, PT, R20, RZ, PT ;  /* 0x000000ff1400720c */ /* 0x008fe20003fc6270 */
[----:B------:R-:W-:Y:S01]  /*13b50*/  IMAD.MOV.U32 R20, RZ, RZ, R15 ;  /* 0x000000ffff147224 */ /* 0x000fe200078e000f */
[----:B----4-:R-:W-:Y:S01]  /*13b60*/  IABS R8, R21 ;  /* 0x0000001500087213 */ /* 0x010fe20000000000 */
[----:B------:R-:W-:Y:S02]  /*13b70*/  IMAD.MOV.U32 R15, RZ, RZ, R21 ;  /* 0x000000ffff0f7224 */ /* 0x000fe400078e0015 */
[----:B------:R-:W-:Y:S02]  /*13b80*/  IMAD.MOV.U32 R21, RZ, RZ, R14 ;  /* 0x000000ffff157224 */ /* 0x000fe400078e000e */
[----:B------:R-:W-:-:S02]  /*13b90*/  @!P0 IMAD.MOV R20, RZ, RZ, -R20 ;  /* 0x000000ffff148224 */ /* 0x000fc400078e0a14 */
[----:B------:R-:W-:-:S03]  /*13ba0*/  @!P2 IMAD.MOV R21, RZ, RZ, -R21 ;  /* 0x000000ffff15a224 */ /* 0x000fc600078e0a15 */
[----:B------:R0:W-:Y:S04]  /*13bb0*/  STL [R1+0x5e8], R20 ;  /* 0x0005e81401007387 */ /* 0x0001e80000100800 */
[----:B0-----:R-:W2:Y:S04]  /*13bc0*/  LDL.LU R20, [R1+0x2678] ;  /* 0x0026780001147983 */ /* 0x001ea80000300800 */
[----:B------:R0:W-:Y:S04]  /*13bd0*/  STL [R1+0x5dc], R21 ;  /* 0x0005dc1501007387 */ /* 0x0001e80000100800 */
[----:B0-----:R-:W3:Y:S01]  /*13be0*/  LDL.LU R21, [R1+0x2674] ;  /* 0x0026740001157983 */ /* 0x001ee20000300800 */
[----:B------:R-:W-:-:S13]  /*13bf0*/  ISETP.GT.U32.AND P1, PT, R0, R12, PT ;  /* 0x0000000c0000720c */ /* 0x000fda0003f24070 */
[----:B------:R-:W-:Y:S01]  /*13c00*/  @!P1 IMAD.IADD R12, R12, 0x1, -R0 ;  /* 0x000000010c0c9824 */ /* 0x000fe200078e0a00 */
[C---:B------:R-:W-:Y:S01]  /*13c10*/  ISETP.GT.U32.AND P1, PT, R0.reuse, R7, PT ;  /* 0x000000070000720c */ /* 0x040fe20003f24070 */
[----:B------:R-:W-:Y:S01]  /*13c20*/  IMAD.MOV.U32 R14, RZ, RZ, R13 ;  /* 0x000000ffff0e7224 */ /* 0x000fe200078e000d */
[----:B------:R-:W-:Y:S01]  /*13c30*/  ISETP.GT.U32.AND P0, PT, R0, R10, PT ;  /* 0x0000000a0000720c */ /* 0x000fe20003f04070 */
[----:B------:R-:W-:Y:S02]  /*13c40*/  IMAD.MOV.U32 R13, RZ, RZ, R12 ;  /* 0x000000ffff0d7224 */ /* 0x000fe400078e000c */
[----:B------:R-:W-:Y:S02]  /*13c50*/  @!P3 IMAD.MOV R14, RZ, RZ, -R14 ;  /* 0x000000ffff0eb224 */ /* 0x000fe400078e0a0e */
[----:B------:R-:W-:-:S06]  /*13c60*/  IMAD.MOV.U32 R12, RZ, RZ, R11 ;  /* 0x000000ffff0c7224 */ /* 0x000fcc00078e000b */
[----:B------:R-:W-:Y:S01]  /*13c70*/  @!P1 IMAD.IADD R7, R7, 0x1, -R0 ;  /* 0x0000000107079824 */ /* 0x000fe200078e0a00 */
[----:B------:R-:W-:-:S04]  /*13c80*/  ISETP.GT.U32.AND P1, PT, R0, R4, PT ;  /* 0x000000040000720c */ /* 0x000fc80003f24070 */
[----:B------:R-:W-:Y:S01]  /*13c90*/  ISETP.GT.U32.AND P3, PT, R0, R7, PT ;  /* 0x000000070000720c */ /* 0x000fe20003f64070 */
[----:B------:R-:W-:Y:S02]  /*13ca0*/  @!P5 IMAD.MOV R13, RZ, RZ, -R13 ;  /* 0x000000ffff0dd224 */ /* 0x000fe400078e0a0d */
[----:B------:R-:W-:Y:S01]  /*13cb0*/  @!P6 IMAD.MOV R12, RZ, RZ, -R12 ;  /* 0x000000ffff0ce224 */ /* 0x000fe200078e0a0c */
[----:B------:R-:W-:Y:S01]  /*13cc0*/  STL [R1+0x5cc], R14 ;  /* 0x0005cc0e01007387 */ /* 0x000fe20000100800 */
[----:B------:R-:W-:Y:S01]  /*13cd0*/  ISETP.GE.AND P5, PT, R16, RZ, PT ;  /* 0x000000ff1000720c */ /* 0x000fe20003fa6270 */
[--C-:B------:R-:W-:Y:S02]  /*13ce0*/  @!P0 IMAD.IADD R10, R10, 0x1, -R0.reuse ;  /* 0x000000010a0a8824 */ /* 0x100fe400078e0a00 */
[----:B------:R-:W-:Y:S01]  /*13cf0*/  STL [R1+0x5c4], R13 ;  /* 0x0005c40d01007387 */ /* 0x000fe20000100800 */
[----:B------:R-:W-:Y:S01]  /*13d00*/  ISETP.GE.AND P0, PT, R17, RZ, PT ;  /* 0x000000ff1100720c */ /* 0x000fe20003f06270 */
[----:B------:R-:W-:-:S02]  /*13d10*/  @!P1 IMAD.IADD R4, R4, 0x1, -R0 ;  /* 0x0000000104049824 */ /* 0x000fc400078e0a00 */
[----:B------:R-:W-:Y:S01]  /*13d20*/  STL [R1+0x5b8], R12 ;  /* 0x0005b80c01007387 */ /* 0x000fe20000100800 */
[----:B------:R-:W-:-:S03]  /*13d30*/  @!P3 IMAD.IADD R7, R7, 0x1, -R0 ;  /* 0x000000010707b824 */ /* 0x000fc600078e0a00 */
[----:B------:R-:W4:Y:S04]  /*13d40*/  LDL.LU R16, [R1+0x3f0] ;  /* 0x0003f00001107983 */ /* 0x000f280000300800 */
[----:B------:R-:W4:Y:S01]  /*13d50*/  LDL.LU R17, [R1+0x3e8] ;  /* 0x0003e80001117983 */ /* 0x000f220000300800 */
[----:B--2---:R-:W-:Y:S02]  /*13d60*/  ISETP.GE.AND P3, PT, R20, RZ, PT ;  /* 0x000000ff1400720c */ /* 0x004fe40003f66270 */
[----:B---3--:R-:W-:Y:S02]  /*13d70*/  ISETP.GE.AND P1, PT, R21, RZ, PT ;  /* 0x000000ff1500720c */ /* 0x008fe40003f26270 */
[----:B------:R-:W2:Y:S04]  /*13d80*/  LDL.LU R21, [R1+0x3ec] ;  /* 0x0003ec0001157983 */ /* 0x000ea80000300800 */
[----:B------:R-:W3:Y:S01]  /*13d90*/  LDL.LU R20, [R1+0x3f4] ;  /* 0x0003f40001147983 */ /* 0x000ee20000300800 */
[----:B------:R-:W-:-:S02]  /*13da0*/  ISETP.GT.U32.AND P6, PT, R0, R6, PT ;  /* 0x000000060000720c */ /* 0x000fc40003fc4070 */
[----:B------:R-:W-:Y:S01]  /*13db0*/  ISETP.GT.U32.AND P2, PT, R0, R9, PT ;  /* 0x000000090000720c */ /* 0x000fe20003f44070 */
[----:B------:R-:W-:Y:S02]  /*13dc0*/  @!P4 IMAD.MOV R10, RZ, RZ, -R10 ;  /* 0x000000ffff0ac224 */ /* 0x000fe400078e0a0a */
[----:B------:R-:W-:Y:S02]  /*13dd0*/  @!P5 IMAD.MOV R4, RZ, RZ, -R4 ;  /* 0x000000ffff04d224 */ /* 0x000fe400078e0a04 */
[----:B------:R-:W-:Y:S01]  /*13de0*/  IMAD.HI.U32 R11, R3, R8, RZ ;  /* 0x00000008030b7227 */ /* 0x000fe200078e00ff */
[----:B------:R-:W-:Y:S03]  /*13df0*/  STL [R1+0x5b4], R10 ;  /* 0x0005b40a01007387 */ /* 0x000fe60000100800 */
[----:B------:R-:W-:Y:S01]  /*13e00*/  @!P0 IMAD.MOV R7, RZ, RZ, -R7 ;  /* 0x000000ffff078224 */ /* 0x000fe200078e0a07 */
[----:B------:R0:W-:Y:S01]  /*13e10*/  STL [R1+0x5b0], R4 ;  /* 0x0005b00401007387 */ /* 0x0001e20000100800 */
[----:B------:R-:W-:-:S02]  /*13e20*/  IMAD.MOV R11, RZ, RZ, -R11 ;  /* 0x000000ffff0b7224 */ /* 0x000fc400078e0a0b */
[--C-:B------:R-:W-:Y:S02]  /*13e30*/  @!P6 IMAD.IADD R6, R6, 0x1, -R0.reuse ;  /* 0x000000010606e824 */ /* 0x100fe400078e0a00 */
[----:B------:R-:W-:Y:S01]  /*13e40*/  @!P2 IMAD.IADD R9, R9, 0x1, -R0 ;  /* 0x000000010909a824 */ /* 0x000fe200078e0a00 */
[----:B------:R-:W-:Y:S01]  /*13e50*/  ISETP.GE.AND P2, PT, R15, RZ, PT ;  /* 0x000000ff0f00720c */ /* 0x000fe20003f46270 */
[----:B------:R-:W-:-:S03]  /*13e60*/  IMAD R8, R0, R11, R8 ;  /* 0x0000000b00087224 */ /* 0x000fc600078e0208 */
[----:B------:R-:W-:Y:S02]  /*13e70*/  ISETP.GT.U32.AND P4, PT, R0, R9, PT ;  /* 0x000000090000720c */ /* 0x000fe40003f84070 */
[----:B----4-:R-:W-:Y:S02]  /*13e80*/  ISETP.GE.AND P6, PT, R16, RZ, PT ;  /* 0x000000ff1000720c */ /* 0x010fe40003fc6270 */
[----:B0-----:R-:W-:Y:S02]  /*13e90*/  IABS R4, R16 ;  /* 0x0000001000047213 */ /* 0x001fe40000000000 */
[----:B------:R-:W4:Y:S04]  /*13ea0*/  LDL.LU R16, [R1+0x3f8] ;  /* 0x0003f80001107983 */ /* 0x000f280000300800 */
[----:B------:R-:W4:Y:S04]  /*13eb0*/  LDL.LU R15, [R1+0x3fc] ;  /* 0x0003fc00010f7983 */ /* 0x000f280000300800 */
[----:B------:R-:W-:Y:S01]  /*13ec0*/  STL [R1+0x5ac], R7 ;  /* 0x0005ac0701007387 */ /* 0x000fe20000100800 */
[----:B------:R-:W-:Y:S01]  /*13ed0*/  ISETP.GT.U32.AND P5, PT, R0, R6, PT ;  /* 0x000000060000720c */ /* 0x000fe20003fa4070 */
[----:B------:R-:W-:-:S04]  /*13ee0*/  @!P4 IMAD.IADD R9, R9, 0x1, -R0 ;  /* 0x000000010909c824 */ /* 0x000fc800078e0a00 */
[----:B------:R-:W-:-:S08]  /*13ef0*/  @!P1 IMAD.MOV R9, RZ, RZ, -R9 ;  /* 0x000000ffff099224 */ /* 0x000fd000078e0a09 */
[----:B------:R-:W-:Y:S01]  /*13f00*/  @!P5 IMAD.IADD R6, R6, 0x1, -R0 ;  /* 0x000000010606d824 */ /* 0x000fe200078e0a00 */
[----:B---3--:R-:W-:Y:S01]  /*13f10*/  IABS R11, R20 ;  /* 0x00000014000b7213 */ /* 0x008fe20000000000 */
[----:B------:R0:W-:Y:S04]  /*13f20*/  STL [R1+0x2670], R20 ;  /* 0x0026701401007387 */ /* 0x0001e80000100800 */
[----:B0-----:R-:W3:Y:S01]  /*13f30*/  LDL R20, [R1+0x400] ;  /* 0x0004000001147983 */ /* 0x001ee20000100800 */
[----:B--2---:R-:W-:Y:S02]  /*13f40*/  IABS R12, R21 ;  /* 0x00000015000c7213 */ /* 0x004fe40000000000 */
[----:B------:R-:W-:Y:S01]  /*13f50*/  ISETP.GE.AND P5, PT, R21, RZ, PT ;  /* 0x000000ff1500720c */ /* 0x000fe20003fa6270 */
[----:B------:R4:W-:Y:S04]  /*13f60*/  STL [R1+0x5a8], R9 ;  /* 0x0005a80901007387 */ /* 0x0009e80000100800 */
[----:B------:R-:W2:Y:S01]  /*13f70*/  LDL.LU R21, [R1+0x408] ;  /* 0x0004080001157983 */ /* 0x000ea20000300800 */
[----:B------:R-:W-:-:S02]  /*13f80*/  ISETP.GT.U32.AND P0, PT, R0, R8, PT ;  /* 0x000000080000720c */ /* 0x000fc40003f04070 */
[----:B------:R-:W-:Y:S01]  /*13f90*/  IABS R14, R17 ;  /* 0x00000011000e7213 */ /* 0x000fe20000000000 */
[----:B------:R-:W-:-:S04]  /*13fa0*/  IMAD.HI.U32 R13, R3, R4, RZ ;  /* 0x00000004030d7227 */ /* 0x000fc800078e00ff */
[----:B------:R-:W-:-:S06]  /*13fb0*/  IMAD.HI.U32 R10, R3, R14, RZ ;  /* 0x0000000e030a7227 */ /* 0x000fcc00078e00ff */
[----:B------:R-:W-:Y:S02]  /*13fc0*/  @!P0 IMAD.IADD R8, R8, 0x1, -R0 ;  /* 0x0000000108088824 */ /* 0x000fe400078e0a00 */
[----:B------:R-:W-:Y:S02]  /*13fd0*/  IMAD.MOV R13, RZ, RZ, -R13 ;  /* 0x000000ffff0d7224 */ /* 0x000fe400078e0a0d */
[----:B------:R-:W-:Y:S01]  /*13fe0*/  IMAD.HI.U32 R7, R3, R12, RZ ;  /* 0x0000000c03077227 */ /* 0x000fe200078e00ff */
[----:B------:R-:W-:-:S03]  /*13ff0*/  ISETP.GT.U32.AND P0, PT, R0, R8, PT ;  /* 0x000000080000720c */ /* 0x000fc60003f04070 */
[----:B------:R-:W-:Y:S01]  /*14000*/  IMAD.MOV R10, RZ, RZ, -R10 ;  /* 0x000000ffff0a7224 */ /* 0x000fe200078e0a0a */
[----:B------:R-:W-:Y:S01]  /*14010*/  ISETP.GE.AND P4, PT, R17, RZ, PT ;  /* 0x000000ff1100720c */ /* 0x000fe20003f86270 */
[C---:B------:R-:W-:Y:S02]  /*14020*/  IMAD R4, R0.reuse, R13, R4 ;  /* 0x0000000d00047224 */ /* 0x040fe400078e0204 */
[----:B------:R-:W-:Y:S02]  /*14030*/  IMAD.MOV R7, RZ, RZ, -R7 ;  /* 0x000000ffff077224 */ /* 0x000fe400078e0a07 */
[C---:B------:R-:W-:Y:S02]  /*14040*/  IMAD R14, R0.reuse, R10, R14 ;  /* 0x0000000a000e7224 */ /* 0x040fe400078e020e */
[----:B------:R-:W-:Y:S01]  /*14050*/  IMAD.MOV.U32 R17, RZ, RZ, R6 ;  /* 0x000000ffff117224 */ /* 0x000fe200078e0006 */
[C---:B------:R-:W-:Y:S01]  /*14060*/  ISETP.GT.U32.AND P1, PT, R0.reuse, R4, PT ;  /* 0x000000040000720c */ /* 0x040fe20003f24070 */
[----:B------:R-:W-:-:S02]  /*14070*/  IMAD R12, R0, R7, R12 ;  /* 0x00000007000c7224 */ /* 0x000fc400078e020c */
[----:B------:R-:W-:Y:S01]  /*14080*/  @!P3 IMAD.MOV R17, RZ, RZ, -R17 ;  /* 0x000000ffff11b224 */ /* 0x000fe200078e0a11 */
[----:B------:R-:W-:Y:S01]  /*14090*/  ISETP.GT.U32.AND P3, PT, R0, R14, PT ;  /* 0x0000000e0000720c */ /* 0x000fe20003f64070 */
[--C-:B------:R-:W-:Y:S01]  /*140a0*/  @!P0 IMAD.IADD R8, R8, 0x1, -R0.reuse ;  /* 0x0000000108088824 */ /* 0x100fe200078e0a00 */
[----:B------:R-:W-:Y:S01]  /*140b0*/  ISETP.GT.U32.AND P0, PT, R0, R12, PT ;  /* 0x0000000c0000720c */ /* 0x000fe20003f04070 */
[----:B------:R-:W-:Y:S01]  /*140c0*/  IMAD.HI.U32 R7, R3, R11, RZ ;  /* 0x0000000b03077227 */ /* 0x000fe200078e00ff */
[----:B----4-:R-:W-:Y:S02]  /*140d0*/  IABS R9, R16 ;  /* 0x0000001000097213 */ /* 0x010fe40000000000 */
[----:B------:R-:W-:Y:S01]  /*140e0*/  IABS R13, R15 ;  /* 0x0000000f000d7213 */ /* 0x000fe20000000000 */
[----:B------:R-:W-:Y:S02]  /*140f0*/  IMAD.MOV R6, RZ, RZ, -R7 ;  /* 0x000000ffff067224 */ /* 0x000fe400078e0a07 */
[----:B------:R-:W-:-:S04]  /*14100*/  @!P1 IMAD.IADD R4, R4, 0x1, -R0 ;  /* 0x0000000104049824 */ /* 0x000fc800078e0a00 */
[--C-:B------:R-:W-:Y:S01]  /*14110*/  @!P3 IMAD.IADD R14, R14, 0x1, -R0.reuse ;  /* 0x000000010e0eb824 */ /* 0x100fe200078e0a00 */
[----:B------:R-:W-:Y:S01]  /*14120*/  ISETP.GT.U32.AND P3, PT, R0, R4, PT ;  /* 0x000000040000720c */ /* 0x000fe20003f64070 */
[----:B------:R-:W-:Y:S02]  /*14130*/  @!P0 IMAD.IADD R12, R12, 0x1, -R0 ;  /* 0x000000010c0c8824 */ /* 0x000fe400078e0a00 */
[C---:B------:R-:W-:Y:S01]  /*14140*/  IMAD R11, R0.reuse, R6, R11 ;  /* 0x00000006000b7224 */ /* 0x040fe200078e020b */
[----:B------:R-:W-:Y:S01]  /*14150*/  ISETP.GT.U32.AND P0, PT, R0, R14, PT ;  /* 0x0000000e0000720c */ /* 0x000fe20003f04070 */
[----:B------:R-:W-:-:S04]  /*14160*/  IMAD.HI.U32 R7, R3, R9, RZ ;  /* 0x0000000903077227 */ /* 0x000fc800078e00ff */
[----:B------:R-:W-:-:S04]  /*14170*/  IMAD.HI.U32 R6, R3, R13, RZ ;  /* 0x0000000d03067227 */ /* 0x000fc800078e00ff */
[----:B------:R-:W-:Y:S02]  /*14180*/  IMAD.MOV R7, RZ, RZ, -R7 ;  /* 0x000000ffff077224 */ /* 0x000fe400078e0a07 */
[----:B------:R-:W-:Y:S02]  /*14190*/  IMAD.MOV R6, RZ, RZ, -R6 ;  /* 0x000000ffff067224 */ /* 0x000fe400078e0a06 */
[C---:B------:R-:W-:Y:S02]  /*141a0*/  IMAD R9, R0.reuse, R7, R9 ;  /* 0x0000000700097224 */ /* 0x040fe400078e0209 */
[----:B------:R-:W-:Y:S02]  /*141b0*/  IMAD R13, R0, R6, R13 ;  /* 0x00000006000d7224 */ /* 0x000fe400078e020d */
[--C-:B------:R-:W-:Y:S01]  /*141c0*/  @!P3 IMAD.IADD R4, R4, 0x1, -R0.reuse ;  /* 0x000000010404b824 */ /* 0x100fe200078e0a00 */
[----:B------:R-:W-:Y:S01]  /*141d0*/  ISETP.GT.U32.AND P3, PT, R0, R9, PT ;  /* 0x000000090000720c */ /* 0x000fe20003f64070 */
[--C-:B------:R-:W-:Y:S01]  /*141e0*/  @!P0 IMAD.IADD R14, R14, 0x1, -R0.reuse ;  /* 0x000000010e0e8824 */ /* 0x100fe200078e0a00 */
[----:B------:R-:W-:Y:S01]  /*141f0*/  ISETP.GT.U32.AND P0, PT, R0, R13, PT ;  /* 0x0000000d0000720c */ /* 0x000fe20003f04070 */
[----:B------:R0:W-:Y:S04]  /*14200*/  STL [R1+0x5a4], R17 ;  /* 0x0005a41101007387 */ /* 0x0001e80000100800 */
[----:B0-----:R-:W4:Y:S06]  /*14210*/  LDL.LU R17, [R1+0x40c] ;  /* 0x00040c0001117983 */ /* 0x001f2c0000300800 */
[--C-:B------:R-:W-:Y:S01]  /*14220*/  @!P3 IMAD.IADD R9, R9, 0x1, -R0.reuse ;  /* 0x000000010909b824 */ /* 0x100fe200078e0a00 */
[----:B------:R-:W-:Y:S01]  /*14230*/  ISETP.GE.AND P3, PT, R16, RZ, PT ;  /* 0x000000ff1000720c */ /* 0x000fe20003f66270 */
[----:B------:R-:W-:Y:S01]  /*14240*/  @!P0 IMAD.IADD R13, R13, 0x1, -R0 ;  /* 0x000000010d0d8824 */ /* 0x000fe200078e0a00 */
[----:B------:R-:W-:-:S02]  /*14250*/  ISETP.GE.AND P0, PT, R15, RZ, PT ;  /* 0x000000ff0f00720c */ /* 0x000fc40003f06270 */
[----:B---3--:R-:W-:Y:S01]  /*14260*/  IABS R10, R20 ;  /* 0x00000014000a7213 */ /* 0x008fe20000000000 */
[----:B------:R-:W-:Y:S02]  /*14270*/  IMAD.MOV.U32 R20, RZ, RZ, R8 ;  /* 0x000000ffff147224 */ /* 0x000fe400078e0008 */
[----:B------:R-:W3:Y:S02]  /*14280*/  LDL R8, [R1+0x404] ;  /* 0x0004040001087983 */ /* 0x000ee40000100800 */
[----:B------:R-:W-:Y:S01]  /*14290*/  @!P2 IMAD.MOV R20, RZ, RZ, -R20 ;  /* 0x000000ffff14a224 */ /* 0x000fe200078e0a14 */
[----:B------:R-:W-:-:S04]  /*142a0*/  ISETP.GT.U32.AND P2, PT, R0, R12, PT ;  /* 0x0000000c0000720c */ /* 0x000fc80003f44070 */
[----:B------:R0:W-:Y:S09]  /*142b0*/  STL [R1+0x598], R20 ;  /* 0x0005981401007387 */ /* 0x0001f20000100800 */
[----:B------:R-:W-:Y:S01]  /*142c0*/  @!P2 IMAD.IADD R12, R12, 0x1, -R0 ;  /* 0x000000010c0ca824 */ /* 0x000fe200078e0a00 */
[----:B0-----:R-:W4:Y:S04]  /*142d0*/  LDL.LU R20, [R1+0x2670] ;  /* 0x0026700001147983 */ /* 0x001f280000300800 */
[----:B------:R0:W-:Y:S01]  /*142e0*/  STL [R1+0x266c], R12 ;  /* 0x00266c0c01007387 */ /* 0x0001e20000100800 */
[----:B--2---:R-:W-:-:S03]  /*142f0*/  IABS R7, R21 ;  /* 0x0000001500077213 */ /* 0x004fc60000000000 */
[----:B------:R1:W-:Y:S04]  /*14300*/  STL [R1+0x2668], R21 ;  /* 0x0026681501007387 */ /* 0x0003e80000100800 */
[----:B------:R-:W2:Y:S01]  /*14310*/  LDL.LU R16, [R1+0x414] ;  /* 0x0004140001107983 */ /* 0x000ea20000300800 */
[----:B0-----:R-:W-:-:S03]  /*14320*/  IMAD.MOV.U32 R12, RZ, RZ, R4 ;  /* 0x000000ffff0c7224 */ /* 0x001fc600078e0004 */
[----:B------:R-:W2:Y:S01]  /*14330*/  LDL.LU R15, [R1+0x418] ;  /* 0x00041800010f7983 */ /* 0x000ea20000300800 */
[----:B------:R-:W-:Y:S02]  /*14340*/  @!P6 IMAD.MOV R12, RZ, RZ, -R12 ;  /* 0x000000ffff0ce224 */ /* 0x000fe400078e0a0c */
[----:B-1----:R-:W-:Y:S02]  /*14350*/  IMAD.MOV.U32 R21, RZ, RZ, R14 ;  /* 0x000000ffff157224 */ /* 0x002fe400078e000e */
[----:B------:R-:W3:Y:S04]  /*14360*/  LDL.LU R14, [R1+0x404] ;  /* 0x00040400010e7983 */ /* 0x000ee80000300800 */
[----:B------:R0:W-:Y:S04]  /*14370*/  STL [R1+0x590], R12 ;  /* 0x0005900c01007387 */ /* 0x0001e80000100800 */
[----:B0-----:R-:W4:Y:S01]  /*14380*/  LDL.LU R12, [R1+0x266c] ;  /* 0x00266c00010c7983 */ /* 0x001f220000300800 */
[----:B------:R-:W-:-:S05]  /*14390*/  @!P4 IMAD.MOV R21, RZ, RZ, -R21 ;  /* 0x000000ffff15c224 */ /* 0x000fca00078e0a15 */
[----:B------:R4:W-:Y:S01]  /*143a0*/  STL [R1+0x588], R21 ;  /* 0x0005881501007387 */ /* 0x0009e20000100800 */
[----:B------:R-:W-:Y:S01]  /*143b0*/  ISETP.GT.U32.AND P1, PT, R0, R11, PT ;  /* 0x0000000b0000720c */ /* 0x000fe20003f24070 */
[----:B------:R-:W-:-:S12]  /*143c0*/  IMAD.HI.U32 R6, R3, R10, RZ ;  /* 0x0000000a03067227 */ /* 0x000fd800078e00ff */
[----:B------:R-:W-:-:S05]  /*143d0*/  @!P1 IMAD.IADD R11, R11, 0x1, -R0 ;  /* 0x000000010b0b9824 */ /* 0x000fca00078e0a00 */
[----:B------:R-:W-:Y:S01]  /*143e0*/  ISETP.GT.U32.AND P1, PT, R0, R11, PT ;  /* 0x0000000b0000720c */ /* 0x000fe20003f24070 */
[----:B------:R-:W-:-:S04]  /*143f0*/  IMAD.MOV R6, RZ, RZ, -R6 ;  /* 0x000000ffff067224 */ /* 0x000fc800078e0a06 */
[----:B------:R-:W-:Y:S02]  /*14400*/  IMAD R10, R0, R6, R10 ;  /* 0x00000006000a7224 */ /* 0x000fe400078e020a */
[----:B----4-:R-:W-:Y:S02]  /*14410*/  IMAD.MOV.U32 R21, RZ, RZ, R12 ;  /* 0x000000ffff157224 */ /* 0x010fe400078e000c */
[----:B------:R-:W4:Y:S02]  /*14420*/  LDL.LU R12, [R1+0x400] ;  /* 0x00040000010c7983 */ /* 0x000f240000300800 */
[----:B------:R-:W-:-:S05]  /*14430*/  @!P5 IMAD.MOV R21, RZ, RZ, -R21 ;  /* 0x000000ffff15d224 */ /* 0x000fca00078e0a15 */
[----:B------:R0:W-:Y:S04]  /*14440*/  STL [R1+0x584], R21 ;  /* 0x0005841501007387 */ /* 0x0001e80000100800 */
[----:B0-----:R-:W2:Y:S01]  /*14450*/  LDL.LU R21, [R1+0x2668] ;  /* 0x0026680001157983 */ /* 0x001ea20000300800 */
[----:B------:R-:W-:Y:S01]  /*14460*/  @!P1 IMAD.IADD R11, R11, 0x1, -R0 ;  /* 0x000000010b0b9824 */ /* 0x000fe200078e0a00 */
[----:B------:R-:W-:Y:S02]  /*14470*/  ISETP.GT.U32.AND P1, PT, R0, R10, PT ;  /* 0x0000000a0000720c */ /* 0x000fe40003f24070 */
[----:B------:R-:W-:-:S11]  /*14480*/  ISETP.GE.AND P2, PT, R20, RZ, PT ;  /* 0x000000ff1400720c */ /* 0x000fd60003f46270 */
[----:B------:R-:W-:Y:S01]  /*14490*/  @!P1 IMAD.IADD R10, R10, 0x1, -R0 ;  /* 0x000000010a0a9824 */ /* 0x000fe200078e0a00 */
[C---:B------:R-:W-:Y:S02]  /*144a0*/  ISETP.GT.U32.AND P1, PT, R0.reuse, R9, PT ;  /* 0x000000090000720c */ /* 0x040fe40003f24070 */
[C---:B------:R-:W-:Y:S02]  /*144b0*/  ISETP.GT.U32.AND P6, PT, R0.reuse, R13, PT ;  /* 0x0000000d0000720c */ /* 0x040fe40003fc4070 */
[----:B------:R-:W-:Y:S01]  /*144c0*/  ISETP.GT.U32.AND P4, PT, R0, R10, PT ;  /* 0x0000000a0000720c */ /* 0x000fe20003f84070 */
[----:B------:R-:W-:-:S08]  /*144d0*/  @!P2 IMAD.MOV R11, RZ, RZ, -R11 ;  /* 0x000000ffff0ba224 */ /* 0x000fd000078e0a0b */
[----:B------:R-:W-:Y:S01]  /*144e0*/  @!P1 IMAD.IADD R9, R9, 0x1, -R0 ;  /* 0x0000000109099824 */ /* 0x000fe200078e0a00 */
[----:B---3--:R-:W-:-:S03]  /*144f0*/  ISETP.GE.AND P1, PT, R14, RZ, PT ;  /* 0x000000ff0e00720c */ /* 0x008fc60003f26270 */
[----:B------:R-:W-:Y:S01]  /*14500*/  IMAD.MOV.U32 R14, RZ, RZ, R9 ;  /* 0x000000ffff0e7224 */ /* 0x000fe200078e0009 */
[----:B------:R0:W-:Y:S01]  /*14510*/  STL [R1+0x57c], R11 ;  /* 0x00057c0b01007387 */ /* 0x0001e20000100800 */
[----:B------:R-:W-:Y:S02]  /*14520*/  @!P4 IMAD.IADD R10, R10, 0x1, -R0 ;  /* 0x000000010a0ac824 */ /* 0x000fe400078e0a00 */
[----:B------:R-:W-:Y:S01]  /*14530*/  @!P3 IMAD.MOV R14, RZ, RZ, -R14 ;  /* 0x000000ffff0eb224 */ /* 0x000fe200078e0a0e */
[----:B------:R-:W-:Y:S01]  /*14540*/  ISETP.GE.AND P3, PT, R17, RZ, PT ;  /* 0x000000ff1100720c */ /* 0x000fe20003f66270 */
[----:B------:R-:W-:Y:S01]  /*14550*/  IMAD.MOV.U32 R20, RZ, RZ, R18 ;  /* 0x000000ffff147224 */ /* 0x000fe200078e0012 */
[----:B------:R-:W-:Y:S01]  /*14560*/  IABS R18, R17 ;  /* 0x0000001100127213 */ /* 0x000fe20000000000 */
[----:B------:R-:W-:Y:S01]  /*14570*/  @!P6 IMAD.IADD R13, R13, 0x1, -R0 ;  /* 0x000000010d0de824 */ /* 0x000fe200078e0a00 */
[----:B0-----:R-:W-:Y:S02]  /*14580*/  IABS R11, R19 ;  /* 0x00000013000b7213 */ /* 0x001fe40000000000 */
[----:B------:R-:W-:-:S02]  /*14590*/  IABS R8, R8 ;  /* 0x0000000800087213 */ /* 0x000fc40000000000 */
[----:B--2---:R-:W-:Y:S02]  /*145a0*/  ISETP.GE.AND P4, PT, R21, RZ, PT ;  /* 0x000000ff1500720c */ /* 0x004fe40003f86270 */
[----:B------:R-:W2:Y:S04]  /*145b0*/  LDL.LU R21, [R1+0x41c] ;  /* 0x00041c0001157983 */ /* 0x000ea80000300800 */
[----:B------:R-:W3:Y:S04]  /*145c0*/  LDL.LU R17, [R1+0x420] ;  /* 0x0004200001117983 */ /* 0x000ee80000300800 */
[----:B------:R0:W-:Y:S02]  /*145d0*/  STL [R1+0x574], R14 ;  /* 0x0005740e01007387 */ /* 0x0001e40000100800 */
[----:B0-----:R-:W-:-:S04]  /*145e0*/  IMAD.MOV.U32 R14, RZ, RZ, R13 ;  /* 0x000000ffff0e7224 */ /* 0x001fc800078e000d */
[----:B------:R-:W-:Y:S02]  /*145f0*/  @!P0 IMAD.MOV R14, RZ, RZ, -R14 ;  /* 0x000000ffff0e8224 */ /* 0x000fe400078e0a0e */
[----:B------:R-:W-:-:S03]  /*14600*/  IMAD.MOV.U32 R13, RZ, RZ, R19 ;  /* 0x000000ffff0d7224 */ /* 0x000fc600078e0013 */
[----:B------:R0:W-:Y:S04]  /*14610*/  STL [R1+0x568], R14 ;  /* 0x0005680e01007387 */ /* 0x0001e80000100800 */
[----:B------:R-:W2:Y:S01]  /*14620*/  LDL R19, [R1+0x428] ;  /* 0x0004280001137983 */ /* 0x000ea20000100800 */
[----:B------:R-:W-:-:S04]  /*14630*/  IMAD.HI.U32 R6, R3, R8, RZ ;  /* 0x0000000803067227 */ /* 0x000fc800078e00ff */
[----:B------:R-:W-:Y:S01]  /*14640*/  IMAD.MOV R6, RZ, RZ, -R6 ;  /* 0x000000ffff067224 */ /* 0x000fe200078e0a06 */
[----:B0-----:R-:W3:Y:S03]  /*14650*/  LDL R14, [R1+0x424] ;  /* 0x00042400010e7983 */ /* 0x001ee60000100800 */
[----:B------:R-:W-:Y:S02]  /*14660*/  IMAD R8, R0, R6, R8 ;  /* 0x0000000600087224 */ /* 0x000fe400078e0208 */
[----:B------:R-:W-:-:S03]  /*14670*/  IMAD.HI.U32 R6, R3, R7, RZ ;  /* 0x0000000703067227 */ /* 0x000fc600078e00ff */
[----:B------:R-:W-:Y:S01]  /*14680*/  ISETP.GT.U32.AND P2, PT, R0, R8, PT ;  /* 0x000000080000720c */ /* 0x000fe20003f44070 */
[----:B------:R-:W-:Y:S02]  /*14690*/  IMAD.MOV R6, RZ, RZ, -R6 ;  /* 0x000000ffff067224 */ /* 0x000fe400078e0a06 */
[----:B------:R-:W-:-:S04]  /*146a0*/  IMAD.HI.U32 R4, R3, R18, RZ ;  /* 0x0000001203047227 */ /* 0x000fc800078e00ff */
[----:B------:R-:W-:Y:S02]  /*146b0*/  IMAD R7, R0, R6, R7 ;  /* 0x0000000600077224 */ /* 0x000fe400078e0207 */
[----:B------:R-:W-:-:S03]  /*146c0*/  IMAD.MOV R4, RZ, RZ, -R4 ;  /* 0x000000ffff047224 */ /* 0x000fc600078e0a04 */
[C---:B------:R-:W-:Y:S01]  /*146d0*/  ISETP.GT.U32.AND P6, PT, R0.reuse, R7, PT ;  /* 0x000000070000720c */ /* 0x040fe20003fc4070 */
[----:B------:R-:W-:Y:S02]  /*146e0*/  IMAD R18, R0, R4, R18 ;  /* 0x0000000400127224 */ /* 0x000fe400078e0212 */
[----:B------:R-:W-:-:S03]  /*146f0*/  @!P2 IMAD.IADD R8, R8, 0x1, -R0 ;  /* 0x000000010808a824 */ /* 0x000fc600078e0a00 */
[----:B------:R-:W-:Y:S02]  /*14700*/  ISETP.GT.U32.AND P2, PT, R0, R18, PT ;  /* 0x000000120000720c */ /* 0x000fe40003f44070 */
[----:B------:R-:W-:-:S05]  /*14710*/  IABS R6, R16 ;  /* 0x0000001000067213 */ /* 0x000fca0000000000 */
[----:B------:R-:W-:Y:S01]  /*14720*/  @!P6 IMAD.IADD R7, R7, 0x1, -R0 ;  /* 0x000000010707e824 */ /* 0x000fe200078e0a00 */
[----:B------:R-:W-:Y:S02]  /*14730*/  ISETP.GT.U32.AND P6, PT, R0, R8, PT ;  /* 0x000000080000720c */ /* 0x000fe40003fc4070 */
[----:B----4-:R-:W-:-:S03]  /*14740*/  ISETP.GE.AND P5, PT, R12, RZ, PT ;  /* 0x000000ff0c00720c */ /* 0x010fc60003fa6270 */
[----:B------:R-:W-:Y:S01]  /*14750*/  @!P2 IMAD.IADD R18, R18, 0x1, -R0 ;  /* 0x000000011212a824 */ /* 0x000fe200078e0a00 */
[----:B------:R-:W-:Y:S01]  /*14760*/  ISETP.GT.U32.AND P2, PT, R0, R7, PT ;  /* 0x000000070000720c */ /* 0x000fe20003f44070 */
[----:B------:R-:W-:-:S04]  /*14770*/  IMAD.HI.U32 R12, R3, R6, RZ ;  /* 0x00000006030c7227 */ /* 0x000fc800078e00ff */
[----:B------:R-:W-:Y:S02]  /*14780*/  IMAD.MOV R12, RZ, RZ, -R12 ;  /* 0x000000ffff0c7224 */ /* 0x000fe400078e0a0c */
[----:B------:R-:W-:Y:S02]  /*14790*/  @!P6 IMAD.IADD R8, R8, 0x1, -R0 ;  /* 0x000000010808e824 */ /* 0x000fe400078e0a00 */
[----:B------:R-:W-:Y:S02]  /*147a0*/  IMAD R6, R0, R12, R6 ;  /* 0x0000000c00067224 */ /* 0x000fe400078e0206 */
[----:B------:R-:W-:Y:S02]  /*147b0*/  IMAD.MOV.U32 R12, RZ, RZ, R13 ;  /* 0x000000ffff0c7224 */ /* 0x000fe400078e000d */
[----:B------:R-:W-:Y:S02]  /*147c0*/  IMAD.MOV.U32 R13, RZ, RZ, R8 ;  /* 0x000000ffff0d7224 */ /* 0x000fe400078e0008 */
[----:B------:R-:W-:-:S02]  /*147d0*/  @!P2 IMAD.IADD R7, R7, 0x1, -R0 ;  /* 0x000000010707a824 */ /* 0x000fc400078e0a00 */
[----:B------:R-:W-:Y:S02]  /*147e0*/  @!P5 IMAD.MOV R10, RZ, RZ, -R10 ;  /* 0x000000ffff0ad224 */ /* 0x000fe400078e0a0a */
[----:B------:R-:W-:Y:S02]  /*147f0*/  @!P1 IMAD.MOV R13, RZ, RZ, -R13 ;  /* 0x000000ffff0d9224 */ /* 0x000fe400078e0a0d */
[----:B------:R-:W-:Y:S01]  /*14800*/  @!P4 IMAD.MOV R7, RZ, RZ, -R7 ;  /* 0x000000ffff07c224 */ /* 0x000fe200078e0a07 */
[----:B------:R-:W-:Y:S04]  /*14810*/  STL [R1+0x564], R10 ;  /* 0x0005640a01007387 */ /* 0x000fe80000100800 */
[----:B------:R2:W-:Y:S04]  /*14820*/  STL [R1+0x560], R13 ;  /* 0x0005600d01007387 */ /* 0x0005e80000100800 */
[----:B------:R0:W-:Y:S01]  /*14830*/  STL [R1+0x55c], R7 ;  /* 0x00055c0701007387 */ /* 0x0001e20000100800 */
[----:B------:R-:W-:Y:S01]  /*14840*/  IMAD.HI.U32 R9, R3, R11, RZ ;  /* 0x0000000b03097227 */ /* 0x000fe200078e00ff */
[----:B------:R-:W-:-:S02]  /*14850*/  IABS R4, R15 ;  /* 0x0000000f00047213 */ /* 0x000fc40000000000 */
[----:B------:R-:W-:Y:S02]  /*14860*/  ISETP.GT.U32.AND P0, PT, R0, R18, PT ;  /* 0x000000120000720c */ /* 0x000fe40003f04070 */
[----:B--2---:R-:W-:Y:S01]  /*14870*/  IABS R13, R19 ;  /* 0x00000013000d7213 */ /* 0x004fe20000000000 */
[----:B------:R-:W2:Y:S04]  /*14880*/  LDL R10, [R1+0x430] ;  /* 0x00043000010a7983 */ /* 0x000ea80000100800 */
[----:B------:R-:W4:Y:S01]  /*14890*/  LDL R19, [R1+0x42c] ;  /* 0x00042c0001137983 */ /* 0x000f220000100800 */
[----:B------:R-:W-:-:S04]  /*148a0*/  IMAD.MOV R9, RZ, RZ, -R9 ;  /* 0x000000ffff097224 */ /* 0x000fc800078e0a09 */
[----:B------:R-:W-:Y:S02]  /*148b0*/  IMAD R11, R0, R9, R11 ;  /* 0x00000009000b7224 */ /* 0x000fe400078e020b */
[----:B------:R-:W-:-:S04]  /*148c0*/  IMAD.HI.U32 R9, R3, R4, RZ ;  /* 0x0000000403097227 */ /* 0x000fc800078e00ff */
[----:B------:R-:W-:Y:S01]  /*148d0*/  IMAD.MOV R9, RZ, RZ, -R9 ;  /* 0x000000ffff097224 */ /* 0x000fe200078e0a09 */
[----:B------:R-:W-:-:S03]  /*148e0*/  ISETP.GT.U32.AND P1, PT, R0, R6, PT ;  /* 0x000000060000720c */ /* 0x000fc60003f24070 */
[----:B------:R-:W-:Y:S02]  /*148f0*/  IMAD R4, R0, R9, R4 ;  /* 0x0000000900047224 */ /* 0x000fe400078e0204 */
[----:B------:R-:W-:-:S03]  /*14900*/  @!P0 IMAD.IADD R18, R18, 0x1, -R0 ;  /* 0x0000000112128824 */ /* 0x000fc600078e0a00 */
[----:B------:R-:W-:Y:S02]  /*14910*/  ISETP.GT.U32.AND P0, PT, R0, R4, PT ;  /* 0x000000040000720c */ /* 0x000fe40003f04070 */
[----:B------:R-:W-:Y:S02]  /*14920*/  ISETP.GE.AND P2, PT, R16, RZ, PT ;  /* 0x000000ff1000720c */ /* 0x000fe40003f46270 */
[----:B------:R-:W-:Y:S01]  /*14930*/  IABS R16, R21 ;  /* 0x0000001500107213 */ /* 0x000fe20000000000 */
[----:B------:R-:W-:Y:S01]  /*14940*/  @!P1 IMAD.IADD R6, R6, 0x1, -R0 ;  /* 0x0000000106069824 */ /* 0x000fe200078e0a00 */
[----:B------:R-:W-:Y:S02]  /*14950*/  ISETP.GE.AND P4, PT, R15, RZ, PT ;  /* 0x000000ff0f00720c */ /* 0x000fe40003f86270 */
[----:B---3--:R-:W-:Y:S01]  /*14960*/  IABS R15, R17 ;  /* 0x00000011000f7213 */ /* 0x008fe20000000000 */
[----:B0-----:R-:W-:Y:S01]  /*14970*/  IMAD.HI.U32 R7, R3, R16, RZ ;  /* 0x0000001003077227 */ /* 0x001fe200078e00ff */
[----:B------:R-:W-:-:S03]  /*14980*/  ISETP.GT.U32.AND P1, PT, R0, R6, PT ;  /* 0x000000060000720c */ /* 0x000fc60003f24070 */
[----:B------:R-:W-:Y:S01]  /*14990*/  @!P0 IMAD.IADD R4, R4, 0x1, -R0 ;  /* 0x0000000104048824 */ /* 0x000fe200078e0a00 */
[----:B------:R-:W-:Y:S01]  /*149a0*/  ISETP.GT.U32.AND P6, PT, R0, R11, PT ;  /* 0x0000000b0000720c */ /* 0x000fe20003fc4070 */
[----:B------:R-:W-:-:S03]  /*149b0*/  IMAD.HI.U32 R9, R3, R15, RZ ;  /* 0x0000000f03097227 */ /* 0x000fc600078e00ff */
[C---:B------:R-:W-:Y:S01]  /*149c0*/  ISETP.GT.U32.AND P0, PT, R0.reuse, R4, PT ;  /* 0x000000040000720c */ /* 0x040fe20003f04070 */
[----:B------:R-:W-:Y:S02]  /*149d0*/  IMAD.MOV R7, RZ, RZ, -R7 ;  /* 0x000000ffff077224 */ /* 0x000fe400078e0a07 */
[----:B------:R-:W-:Y:S01]  /*149e0*/  IMAD.MOV R9, RZ, RZ, -R9 ;  /* 0x000000ffff097224 */ /* 0x000fe200078e0a09 */
[----:B------:R-:W-:Y:S01]  /*149f0*/  IABS R14, R14 ;  /* 0x0000000e000e7213 */ /* 0x000fe20000000000 */
[C---:B------:R-:W-:Y:S02]  /*14a00*/  IMAD R16, R0.reuse, R7, R16 ;  /* 0x0000000700107224 */ /* 0x040fe400078e0210 */
[----:B------:R-:W-:Y:S02]  /*14a10*/  IMAD R15, R0, R9, R15 ;  /* 0x00000009000f7224 */ /* 0x000fe400078e020f */
[--C-:B------:R-:W-:Y:S01]  /*14a20*/  @!P1 IMAD.IADD R6, R6, 0x1, -R0.reuse ;  /* 0x0000000106069824 */ /* 0x100fe200078e0a00 */
[----:B------:R-:W-:Y:S01]  /*14a30*/  ISETP.GT.U32.AND P1, PT, R0, R16, PT ;  /* 0x000000100000720c */ /* 0x000fe20003f24070 */
[----:B------:R-:W-:Y:S01]  /*14a40*/  @!P6 IMAD.IADD R11, R11, 0x1, -R0 ;  /* 0x000000010b0be824 */ /* 0x000fe200078e0a00 */
[----:B------:R-:W3:Y:S01]  /*14a50*/  LDL R9, [R1+0x434] ;  /* 0x0004340001097983 */ /* 0x000ee20000100800 */
[----:B------:R-:W-:-:S04]  /*14a60*/  IMAD.HI.U32 R8, R3, R14, RZ ;  /* 0x0000000e03087227 */ /* 0x000fc800078e00ff */
[----:B------:R-:W-:Y:S01]  /*14a70*/  @!P0 IMAD.IADD R4, R4, 0x1, -R0 ;  /* 0x0000000104048824 */ /* 0x000fe200078e0a00 */
[C---:B------:R-:W-:Y:S01]  /*14a80*/  ISETP.GT.U32.AND P0, PT, R0.reuse, R15, PT ;  /* 0x0000000f0000720c */ /* 0x040fe20003f04070 */
[----:B------:R-:W-:Y:S01]  /*14a90*/  IMAD.HI.U32 R7, R3, R13, RZ ;  /* 0x0000000d03077227 */ /* 0x000fe200078e00ff */
[----:B------:R-:W-:-:S03]  /*14aa0*/  ISETP.GT.U32.AND P6, PT, R0, R11, PT ;  /* 0x0000000b0000720c */ /* 0x000fc60003fc4070 */
[----:B------:R-:W-:Y:S02]  /*14ab0*/  IMAD.MOV R8, RZ, RZ, -R8 ;  /* 0x000000ffff087224 */ /* 0x000fe400078e0a08 */
[----:B------:R-:W-:Y:S02]  /*14ac0*/  IMAD.MOV R7, RZ, RZ, -R7 ;  /* 0x000000ffff077224 */ /* 0x000fe400078e0a07 */
[C---:B------:R-:W-:Y:S02]  /*14ad0*/  IMAD R14, R0.reuse, R8, R14 ;  /* 0x00000008000e7224 */ /* 0x040fe400078e020e */
[----:B------:R-:W-:Y:S02]  /*14ae0*/  IMAD R13, R0, R7, R13 ;  /* 0x00000007000d7224 */ /* 0x000fe400078e020d */
[--C-:B------:R-:W-:Y:S01]  /*14af0*/  @!P1 IMAD.IADD R16, R16, 0x1, -R0.reuse ;  /* 0x0000000110109824 */ /* 0x100fe200078e0a00 */
[C---:B------:R-:W-:Y:S01]  /*14b00*/  ISETP.GT.U32.AND P1, PT, R0.reuse, R14, PT ;  /* 0x0000000e0000720c */ /* 0x040fe20003f24070 */
[--C-:B------:R-:W-:Y:S01]  /*14b10*/  @!P0 IMAD.IADD R15, R15, 0x1, -R0.reuse ;  /* 0x000000010f0f8824 */ /* 0x100fe200078e0a00 */
[----:B------:R-:W-:Y:S01]  /*14b20*/  ISETP.GT.U32.AND P0, PT, R0, R13, PT ;  /* 0x0000000d0000720c */ /* 0x000fe20003f04070 */
[----:B------:R-:W-:Y:S01]  /*14b30*/  @!P6 IMAD.IADD R11, R11, 0x1, -R0 ;  /* 0x000000010b0be824 */ /* 0x000fe200078e0a00 */
[----:B------:R-:W-:-:S02]  /*14b40*/  ISETP.GE.AND P6, PT, R21, RZ, PT ;  /* 0x000000ff1500720c */ /* 0x000fc40003fc6270 */
[----:B------:R-:W3:Y:S01]  /*14b50*/  LDL R21, [R1+0x438] ;  /* 0x0004380001157983 */ /* 0x000ee20000100800 */
[----:B------:R-:W-:-:S06]  /*14b60*/  ISETP.GE.AND P5, PT, R12, RZ, PT ;  /* 0x000000ff0c00720c */ /* 0x000fcc0003fa6270 */
[--C-:B------:R-:W-:Y:S02]  /*14b70*/  @!P1 IMAD.IADD R14, R14, 0x1, -R0.reuse ;  /* 0x000000010e0e9824 */ /* 0x100fe400078e0a00 */
[----:B------:R-:W-:Y:S01]  /*14b80*/  @!P0 IMAD.IADD R13, R13, 0x1, -R0 ;  /* 0x000000010d0d8824 */ /* 0x000fe200078e0a00 */
[----:B----4-:R-:W-:Y:S02]  /*14b90*/  IABS R12, R19 ;  /* 0x00000013000c7213 */ /* 0x010fe40000000000 */
[----:B------:R-:W4:Y:S04]  /*14ba0*/  LDL R19, [R1+0x43c] ;  /* 0x00043c0001137983 */ /* 0x000f280000100800 */
[----:B------:R-:W-:Y:S04]  /*14bb0*/  STL [R1+0x2664], R15 ;  /* 0x0026640f01007387 */ /* 0x000fe80000100800 */
[----:B------:R0:W-:Y:S04]  /*14bc0*/  STL [R1+0x2660], R14 ;  /* 0x0026600e01007387 */ /* 0x0001e80000100800 */
[----:B0-----:R-:W4:Y:S04]  /*14bd0*/  LDL.LU R14, [R1+0x44c] ;  /* 0x00044c00010e7983 */ /* 0x001f280000300800 */
[----:B------:R0:W-:Y:S04]  /*14be0*/  STL [R1+0x265c], R13 ;  /* 0x00265c0d01007387 */ /* 0x0001e80000100800 */
[----:B0-----:R-:W4:Y:S01]  /*14bf0*/  LDL.LU R13, [R1+0xa60] ;  /* 0x000a6000010d7983 */ /* 0x001f220000300800 */
[----:B------:R-:W-:-:S04]  /*14c00*/  IMAD.HI.U32 R8, R3, R12, RZ ;  /* 0x0000000c03087227 */ /* 0x000fc800078e00ff */
[----:B------:R-:W-:Y:S01]  /*14c10*/  IMAD.MOV R8, RZ, RZ, -R8 ;  /* 0x000000ffff087224 */ /* 0x000fe200078e0a08 */
[----:B--2---:R-:W-:-:S03]  /*14c20*/  IABS R10, R10 ;  /* 0x0000000a000a7213 */ /* 0x004fc60000000000 */
[----:B------:R-:W-:Y:S01]  /*14c30*/  IMAD R12, R0, R8, R12 ;  /* 0x00000008000c7224 */ /* 0x000fe200078e020c */
[----:B---3--:R-:W-:Y:S01]  /*14c40*/  IABS R7, R9 ;  /* 0x0000000900077213 */ /* 0x008fe20000000000 */
[----:B------:R-:W-:-:S04]  /*14c50*/  IMAD.MOV.U32 R15, RZ, RZ, R20 ;  /* 0x000000ffff0f7224 */ /* 0x000fc800078e0014 */
[----:B------:R-:W-:-:S04]  /*14c60*/  IMAD.HI.U32 R20, R3, R7, RZ ;  /* 0x0000000703147227 */ /* 0x000fc800078e00ff */
[----:B------:R-:W-:Y:S01]  /*14c70*/  IMAD.MOV R20, RZ, RZ, -R20 ;  /* 0x000000ffff147224 */ /* 0x000fe200078e0a14 */
[----:B------:R-:W-:Y:S01]  /*14c80*/  IABS R9, R21 ;  /* 0x0000001500097213 */ /* 0x000fe20000000000 */
[----:B------:R-:W-:-:S04]  /*14c90*/  IMAD.HI.U32 R21, R3, R10, RZ ;  /* 0x0000000a03157227 */ /* 0x000fc800078e00ff */
[----:B------:R-:W-:Y:S02]  /*14ca0*/  IMAD.MOV R21, RZ, RZ, -R21 ;  /* 0x000000ffff157224 */ /* 0x000fe400078e0a15 */
[C---:B------:R-:W-:Y:S02]  /*14cb0*/  IMAD R7, R0.reuse, R20, R7 ;  /* 0x0000001400077224 */ /* 0x040fe400078e0207 */
[----:B------:R-:W-:Y:S02]  /*14cc0*/  IMAD R10, R0, R21, R10 ;  /* 0x00000015000a7224 */ /* 0x000fe400078e020a */
[----:B------:R-:W2:Y:S04]  /*14cd0*/  LDL.LU R21, [R1+0xb94] ;  /* 0x000b940001157983 */ /* 0x000ea80000300800 */
[----:B------:R-:W3:Y:S01]  /*14ce0*/  LDL.LU R20, [R1+0xad8] ;  /* 0x000ad80001147983 */ /* 0x000ee20000300800 */
[----:B----4-:R-:W-:Y:S01]  /*14cf0*/  IABS R8, R19 ;  /* 0x0000001300087213 */ /* 0x010fe20000000000 */
[----:B------:R-:W-:-:S04]  /*14d00*/  IMAD.HI.U32 R19, R3, R9, RZ ;  /* 0x0000000903137227 */ /* 0x000fc800078e00ff */
[----:B------:R-:W-:-:S04]  /*14d10*/  IMAD.MOV R19, RZ, RZ, -R19 ;  /* 0x000000ffff137224 */ /* 0x000fc800078e0a13 */
[----:B------:R-:W-:Y:S02]  /*14d20*/  IMAD R9, R0, R19, R9 ;  /* 0x0000001300097224 */ /* 0x000fe400078e0209 */
[----:B------:R-:W-:Y:S02]  /*14d30*/  IMAD.MOV.U32 R19, RZ, RZ, R13 ;  /* 0x000000ffff137224 */ /* 0x000fe400078e000d */
[----:B------:R-:W-:Y:S02]  /*14d40*/  IMAD.MOV.U32 R13, RZ, RZ, R18 ;  /* 0x000000ffff0d7224 */ /* 0x000fe400078e0012 */
[----:B------:R-:W-:Y:S02]  /*14d50*/  IMAD.MOV.U32 R18, RZ, RZ, R15 ;  /* 0x000000ffff127224 */ /* 0x000fe400078e000f */
[----:B------:R-:W-:Y:S02]  /*14d60*/  @!P3 IMAD.MOV R13, RZ, RZ, -R13 ;  /* 0x000000ffff0db224 */ /* 0x000fe400078e0a0d */
[----:B------:R-:W-:-:S02]  /*14d70*/  IMAD.MOV.U32 R15, RZ, RZ, R11 ;  /* 0x000000ffff0f7224 */ /* 0x000fc400078e000b */
[----:B------:R-:W-:Y:S02]  /*14d80*/  IMAD.MOV.U32 R11, RZ, RZ, R14 ;  /* 0x000000ffff0b7224 */ /* 0x000fe400078e000e */
[----:B------:R-:W-:Y:S02]  /*14d90*/  IMAD.MOV.U32 R14, RZ, RZ, R6 ;  /* 0x000000ffff0e7224 */ /* 0x000fe400078e0006 */
[----:B------:R-:W4:Y:S01]  /*14da0*/  LDL R6, [R1+0x444] ;  /* 0x0004440001067983 */ /* 0x000f220000100800 */
[----:B------:R-:W-:-:S03]  /*14db0*/  @!P5 IMAD.MOV R15, RZ, RZ, -R15 ;  /* 0x000000ffff0fd224 */ /* 0x000fc600078e0a0f */
[----:B------:R0:W-:Y:S01]  /*14dc0*/  STL [R1+0x54c], R13 ;  /* 0x00054c0d01007387 */ /* 0x0001e20000100800 */
[----:B------:R-:W-:Y:S02]  /*14dd0*/  @!P2 IMAD.MOV R14, RZ, RZ, -R14 ;  /* 0x000000ffff0ea224 */ /* 0x000fe400078e0a0e */
[----:B0-----:R-:W-:Y:S02]  /*14de0*/  IMAD.MOV.U32 R13, RZ, RZ, R4 ;  /* 0x000000ffff0d7224 */ /* 0x001fe400078e0004 */
[----:B------:R-:W2:Y:S02]  /*14df0*/  LDL R4, [R1+0x440] ;  /* 0x0004400001047983 */ /* 0x000ea40000100800 */
[----:B------:R-:W-:Y:S02]  /*14e00*/  @!P4 IMAD.MOV R13, RZ, RZ, -R13 ;  /* 0x000000ffff0dc224 */ /* 0x000fe400078e0a0d */
[----:B------:R0:W-:Y:S04]  /*14e10*/  STL [R1+0x544], R15 ;  /* 0x0005440f01007387 */ /* 0x0001e80000100800 */
[----:B0-----:R-:W3:Y:S04]  /*14e20*/  LDL.LU R15, [R1+0x2664] ;  /* 0x00266400010f7983 */ /* 0x001ee80000300800 */
[----:B------:R0:W-:Y:S04]  /*14e30*/  STL [R1+0x53c], R14 ;  /* 0x00053c0e01007387 */ /* 0x0001e80000100800 */
[----:B0-----:R-:W4:Y:S04]  /*14e40*/  LDL.LU R14, [R1+0x2660] ;  /* 0x00266000010e7983 */ /* 0x001f280000300800 */
[----:B------:R0:W-:Y:S04]  /*14e50*/  STL [R1+0x534], R13 ;  /* 0x0005340d01007387 */ /* 0x0001e80000100800 */
[----:B0-----:R-:W2:Y:S01]  /*14e60*/  LDL.LU R13, [R1+0x265c] ;  /* 0x00265c00010d7983 */ /* 0x001ea20000300800 */
[----:B------:R-:W-:-:S02]  /*14e70*/  ISETP.GT.U32.AND P1, PT, R0, R12, PT ;  /* 0x0000000c0000720c */ /* 0x000fc40003f24070 */
[----:B------:R-:W-:Y:S01]  /*14e80*/  ISETP.GE.AND P0, PT, R17, RZ, PT ;  /* 0x000000ff1100720c */ /* 0x000fe20003f06270 */
[----:B------:R-:W-:-:S10]  /*14e90*/  IMAD.HI.U32 R17, R3, R8, RZ ;  /* 0x0000000803117227 */ /* 0x000fd400078e00ff */
[----:B------:R-:W-:Y:S01]  /*14ea0*/  @!P1 IMAD.IADD R12, R12, 0x1, -R0 ;  /* 0x000000010c0c9824 */ /* 0x000fe200078e0a00 */
[----:B------:R-:W-:Y:S01]  /*14eb0*/  ISETP.GT.U32.AND P1, PT, R0, R16, PT ;  /* 0x000000100000720c */ /* 0x000fe20003f24070 */
[----:B------:R-:W-:-:S04]  /*14ec0*/  IMAD.MOV R17, RZ, RZ, -R17 ;  /* 0x000000ffff117224 */ /* 0x000fc800078e0a11 */
[----:B------:R-:W-:Y:S02]  /*14ed0*/  IMAD R8, R0, R17, R8 ;  /* 0x0000001100087224 */ /* 0x000fe400078e0208 */
[----:B------:R-:W4:Y:S04]  /*14ee0*/  LDL.LU R17, [R1+0x424] ;  /* 0x0004240001117983 */ /* 0x000f280000300800 */
[----:B------:R-:W-:Y:S02]  /*14ef0*/  STL [R1+0x2654], R18 ;  /* 0x0026541201007387 */ /* 0x000fe40000100800 */
[----:B------:R-:W-:Y:S02]  /*14f00*/  @!P1 IMAD.IADD R16, R16, 0x1, -R0 ;  /* 0x0000000110109824 */ /* 0x000fe400078e0a00 */
[----:B------:R0:W-:Y:S04]  /*14f10*/  STL [R1+0x2658], R24 ;  /* 0x0026581801007387 */ /* 0x0001e80000100800 */
[----:B0-----:R-:W4:Y:S04]  /*14f20*/  LDL.LU R24, [R1+0x428] ;  /* 0x0004280001187983 */ /* 0x001f280000300800 */
[----:B------:R-:W4:Y:S04]  /*14f30*/  LDL.LU R18, [R1+0x42c] ;  /* 0x00042c0001127983 */ /* 0x000f280000300800 */
[----:B------:R0:W-:Y:S01]  /*14f40*/  STL [R1+0x2650], R16 ;  /* 0x0026501001007387 */ /* 0x0001e20000100800 */
[----:B--2---:R-:W-:-:S13]  /*14f50*/  ISETP.GT.U32.AND P4, PT, R0, R13, PT ;  /* 0x0000000d0000720c */ /* 0x004fda0003f84070 */
[----:B------:R-:W-:-:S05]  /*14f60*/  @!P4 IMAD.IADD R13, R13, 0x1, -R0 ;  /* 0x000000010d0dc824 */ /* 0x000fca00078e0a00 */
[----:B------:R1:W-:Y:S04]  /*14f70*/  STL [R1+0x2648], R13 ;  /* 0x0026480d01007387 */ /* 0x0003e80000100800 */
[----:B0-----:R-:W2:Y:S01]  /*14f80*/  LDL.LU R16, [R1+0x430] ;  /* 0x0004300001107983 */ /* 0x001ea20000300800 */
[C---:B---3--:R-:W-:Y:S02]  /*14f90*/  ISETP.GT.U32.AND P3, PT, R0.reuse, R15, PT ;  /* 0x0000000f0000720c */ /* 0x048fe40003f64070 */
[C---:B----4-:R-:W-:Y:S02]  /*14fa0*/  ISETP.GT.U32.AND P2, PT, R0.reuse, R14, PT ;  /* 0x0000000e0000720c */ /* 0x050fe40003f44070 */
[C---:B------:R-:W-:Y:S02]  /*14fb0*/  ISETP.GT.U32.AND P5, PT, R0.reuse, R12, PT ;  /* 0x0000000c0000720c */ /* 0x040fe40003fa4070 */
[----:B------:R-:W-:-:S07]  /*14fc0*/  ISETP.GT.U32.AND P1, PT, R0, R10, PT ;  /* 0x0000000a0000720c */ /* 0x000fce0003f24070 */
[--C-:B------:R-:W-:Y:S01]  /*14fd0*/  @!P3 IMAD.IADD R15, R15, 0x1, -R0.reuse ;  /* 0x000000010f0fb824 */ /* 0x100fe200078e0a00 */
[----:B------:R-:W-:Y:S01]  /*14fe0*/  ISETP.GT.U32.AND P3, PT, R0, R7, PT ;  /* 0x000000070000720c */ /* 0x000fe20003f64070 */
[--C-:B------:R-:W-:Y:S01]  /*14ff0*/  @!P2 IMAD.IADD R14, R14, 0x1, -R0.reuse ;  /* 0x000000010e0ea824 */ /* 0x100fe200078e0a00 */
[----:B------:R-:W-:Y:S02]  /*15000*/  ISETP.GT.U32.AND P2, PT, R0, R9, PT ;  /* 0x000000090000720c */ /* 0x000fe40003f44070 */
[----:B------:R-:W-:Y:S02]  /*15010*/  IABS R4, R4 ;  /* 0x0000000400047213 */ /* 0x000fe40000000000 */
[----:B------:R-:W-:Y:S01]  /*15020*/  IABS R6, R6 ;  /* 0x0000000600067213 */ /* 0x000fe20000000000 */
[----:B------:R-:W-:Y:S01]  /*15030*/  @!P5 IMAD.IADD R12, R12, 0x1, -R0 ;  /* 0x000000010c0cd824 */ /* 0x000fe200078e0a00 */
[----:B------:R-:W-:Y:S01]  /*15040*/  ISETP.GE.AND P4, PT, R17, RZ, PT ;  /* 0x000000ff1100720c */ /* 0x000fe20003f86270 */
[----:B-1----:R-:W-:Y:S01]  /*15050*/  IMAD.MOV.U32 R13, RZ, RZ, R11 ;  /* 0x000000ffff0d7224 */ /* 0x002fe200078e000b */
[----:B------:R0:W-:Y:S01]  /*15060*/  STL [R1+0x2644], R3 ;  /* 0x0026440301007387 */ /* 0x0001e20000100800 */
[----:B------:R-:W-:-:S04]  /*15070*/  IMAD.HI.U32 R17, R3, R4, RZ ;  /* 0x0000000403117227 */ /* 0x000fc800078e00ff */
[----:B------:R-:W-:-:S04]  /*15080*/  IMAD.HI.U32 R11, R3, R6, RZ ;  /* 0x00000006030b7227 */ /* 0x000fc800078e00ff */
[--C-:B------:R-:W-:Y:S01]  /*15090*/  @!P1 IMAD.IADD R10, R10, 0x1, -R0.reuse ;  /* 0x000000010a0a9824 */ /* 0x100fe200078e0a00 */
[----:B0-----:R-:W3:Y:S01]  /*150a0*/  LDL.LU R3, [R1+0xa28] ;  /* 0x000a280001037983 */ /* 0x001ee20000300800 */
[----:B------:R-:W-:Y:S01]  /*150b0*/  ISETP.GE.AND P1, PT, R24, RZ, PT ;  /* 0x000000ff1800720c */ /* 0x000fe20003f26270 */
[--C-:B------:R-:W-:Y:S02]  /*150c0*/  @!P3 IMAD.IADD R7, R7, 0x1, -R0.reuse ;  /* 0x000000010707b824 */ /* 0x100fe400078e0a00 */
[----:B------:R0:W-:Y:S01]  /*150d0*/  STL [R1+0x264c], R12 ;  /* 0x00264c0c01007387 */ /* 0x0001e20000100800 */
[----:B------:R-:W-:Y:S01]  /*150e0*/  ISETP.GE.AND P3, PT, R18, RZ, PT ;  /* 0x000000ff1200720c */ /* 0x000fe20003f66270 */
[----:B------:R-:W-:Y:S02]  /*150f0*/  @!P2 IMAD.IADD R9, R9, 0x1, -R0 ;  /* 0x000000010909a824 */ /* 0x000fe400078e0a00 */
[----:B0-----:R-:W4:Y:S04]  /*15100*/  LDL.LU R12, [R1+0x448] ;  /* 0x00044800010c7983 */ /* 0x001f280000300800 */
[----:B------:R-:W3:Y:S04]  /*15110*/  LDL.LU R24, [R1+0x2658] ;  /* 0x0026580001187983 */ /* 0x000ee80000300800 */
[----:B------:R-:W3:Y:S01]  /*15120*/  LDL.LU R18, [R1+0x2654] ;  /* 0x0026540001127983 */ /* 0x000ee20000300800 */
[----:B--2---:R-:W-:-:S03]  /*15130*/  ISETP.GE.AND P2, PT, R16, RZ, PT ;  /* 0x000000ff1000720c */ /* 0x004fc60003f46270 */
[----:B------:R-:W2:Y:S01]  /*15140*/  LDL.LU R16, [R1+0x2650] ;  /* 0x0026500001107983 */ /* 0x000ea20000300800 */
[----:B------:R-:W-:-:S04]  /*15150*/  IMAD.MOV R17, RZ, RZ, -R17 ;  /* 0x000000ffff117224 */ /* 0x000fc800078e0a11 */
[----:B------:R-:W-:Y:S02]  /*15160*/  IMAD R4, R0, R17, R4 ;  /* 0x0000001100047224 */ /* 0x000fe400078e0204 */
[----:B------:R-:W-:Y:S02]  /*15170*/  IMAD.MOV.U32 R17, RZ, RZ, R13 ;  /* 0x000000ffff117224 */ /* 0x000fe400078e000d */
[----:B------:R-:W-:-:S04]  /*15180*/  IMAD.MOV R11, RZ, RZ, -R11 ;  /* 0x000000ffff0b7224 */ /* 0x000fc800078e0a0b */
[----:B------:R-:W-:Y:S02]  /*15190*/  IMAD R6, R0, R11, R6 ;  /* 0x0000000b00067224 */ /* 0x000fe400078e0206 */
[----:B------:R-:W-:Y:S02]  /*151a0*/  @!P0 IMAD.MOV R15, RZ, RZ, -R15 ;  /* 0x000000ffff0f8224 */ /* 0x000fe400078e0a0f */
[----:B------:R-:W-:Y:S01]  /*151b0*/  @!P4 IMAD.MOV R14, RZ, RZ, -R14 ;  /* 0x000000ffff0ec224 */ /* 0x000fe200078e0a0e */
[----:B----4-:R-:W-:Y:S01]  /*151c0*/  IABS R11, R12 ;  /* 0x0000000c000b7213 */ /* 0x010fe20000000000 */
[----:B--2---:R-:W-:-:S04]  /*151d0*/  IMAD.MOV.U32 R13, RZ, RZ, R16 ;  /* 0x000000ffff0d7224 */ /* 0x004fc800078e0010 */
[----:B------:R-:W-:Y:S02]  /*151e0*/  @!P6 IMAD.MOV R13, RZ, RZ, -R13 ;  /* 0x000000ffff0de224 */ /* 0x000fe400078e0a0d */
[----:B------:R-:W-:Y:S02]  /*151f0*/  IMAD.MOV.U32 R16, RZ, RZ, R12 ;  /* 0x000000ffff107224 */ /* 0x000fe400078e000c */
[----:B------:R-:W2:Y:S04]  /*15200*/  LDL.LU R12, [R1+0x264c] ;  /* 0x00264c00010c7983 */ /* 0x000ea80000300800 */
[----:B------:R0:W-:Y:S04]  /*15210*/  STL [R1+0x530], R13 ;  /* 0x0005300d01007387 */ /* 0x0001e80000100800 */
[----:B0-----:R-:W4:Y:S04]  /*15220*/  LDL.LU R13, [R1+0x2648] ;  /* 0x00264800010d7983 */ /* 0x001f280000300800 */
[----:B------:R0:W-:Y:S04]  /*15230*/  STL [R1+0x528], R15 ;  /* 0x0005280f01007387 */ /* 0x0001e80000100800 */
[----:B---3--:R1:W-:Y:S01]  /*15240*/  STL [R1+0x2640], R24 ;  /* 0x0026401801007387 */ /* 0x0083e20000100800 */
[----:B0-----:R-:W-:-:S03]  /*15250*/  IMAD.MOV.U32 R15, RZ, RZ, R17 ;  /* 0x000000ffff0f7224 */ /* 0x001fc600078e0011 */
[----:B------:R-:W-:Y:S04]  /*15260*/  STL [R1+0x524], R14 ;  /* 0x0005240e01007387 */ /* 0x000fe80000100800 */
[----:B-1----:R-:W3:Y:S04]  /*15270*/  LDL.LU R24, [R1+0x438] ;  /* 0x0004380001187983 */ /* 0x002ee80000300800 */
[----:B------:R0:W-:Y:S04]  /*15280*/  STL [R1+0x263c], R15 ;  /* 0x00263c0f01007387 */ /* 0x0001e80000100800 */
[----:B0-----:R-:W3:Y:S01]  /*15290*/  LDL.LU R15, [R1+0x43c] ;  /* 0x00043c00010f7983 */ /* 0x001ee20000300800 */
[----:B------:R-:W-:Y:S01]  /*152a0*/  IMAD.MOV.U32 R17, RZ, RZ, R3 ;  /* 0x000000ffff117224 */ /* 0x000fe200078e0003 */
[----:B------:R-:W-:-:S02]  /*152b0*/  ISETP.GT.U32.AND P0, PT, R0, R7, PT ;  /* 0x000000070000720c */ /* 0x000fc40003f04070 */
[----:B------:R-:W-:-:S11]  /*152c0*/  ISETP.GT.U32.AND P6, PT, R0, R9, PT ;  /* 0x000000090000720c */ /* 0x000fd60003fc4070 */
[--C-:B------:R-:W-:Y:S02]  /*152d0*/  @!P0 IMAD.IADD R7, R7, 0x1, -R0.reuse ;  /* 0x0000000107078824 */ /* 0x100fe400078e0a00 */
[----:B------:R-:W-:Y:S02]  /*152e0*/  @!P6 IMAD.IADD R9, R9, 0x1, -R0 ;  /* 0x000000010909e824 */ /* 0x000fe400078e0a00 */
[----:B--2---:R-:W-:-:S04]  /*152f0*/  IMAD.MOV.U32 R3, RZ, RZ, R12 ;  /* 0x000000ffff037224 */ /* 0x004fc800078e000c */
[----:B------:R-:W-:Y:S02]  /*15300*/  @!P3 IMAD.MOV R3, RZ, RZ, -R3 ;  /* 0x000000ffff03b224 */ /* 0x000fe400078e0a03 */
[----:B----4-:R-:W-:Y:S02]  /*15310*/  IMAD.MOV.U32 R14, RZ, RZ, R13 ;  /* 0x000000ffff0e7224 */ /* 0x010fe400078e000d */
[----:B------:R-:W2:Y:S02]  /*15320*/  LDL.LU R13, [R1+0x434] ;  /* 0x00043400010d7983 */ /* 0x000ea40000300800 */
[----:B------:R-:W-:Y:S02]  /*15330*/  @!P1 IMAD.MOV R14, RZ, RZ, -R14 ;  /* 0x000000ffff0e9224 */ /* 0x000fe400078e0a0e */
[----:B------:R-:W4:Y:S04]  /*15340*/  LDL.LU R12, [R1+0x440] ;  /* 0x00044000010c7983 */ /* 0x000f280000300800 */
[----:B------:R0:W-:Y:S04]  /*15350*/  STL [R1+0x520], R14 ;  /* 0x0005200e01007387 */ /* 0x0001e80000100800 */
[----:B0-----:R-:W4:Y:S04]  /*15360*/  LDL.LU R14, [R1+0x444] ;  /* 0x00044400010e7983 */ /* 0x001f280000300800 */
[----:B------:R0:W-:Y:S01]  /*15370*/  STL [R1+0x510], R3 ;  /* 0x0005100301007387 */ /* 0x0001e20000100800 */
[----:B---3--:R-:W-:-:S03]  /*15380*/  ISETP.GE.AND P0, PT, R24, RZ, PT ;  /* 0x000000ff1800720c */ /* 0x008fc60003f06270 */
[----:B0-----:R-:W3:Y:S01]  /*15390*/  LDL.LU R3, [R1+0x2644] ;  /* 0x0026440001037983 */ /* 0x001ee20000300800 */
[----:B------:R-:W-:-:S03]  /*153a0*/  ISETP.GE.AND P6, PT, R15, RZ, PT ;  /* 0x000000ff0f00720c */ /* 0x000fc60003fc6270 */
[----:B------:R-:W3:Y:S04]  /*153b0*/  LDL.LU R24, [R1+0x2640] ;  /* 0x0026400001187983 */ /* 0x000ee80000300800 */
[----:B------:R-:W3:Y:S01]  /*153c0*/  LDL.LU R15, [R1+0x263c] ;  /* 0x00263c00010f7983 */ /* 0x000ee20000300800 */
[----:B------:R-:W-:-:S13]  /*153d0*/  ISETP.GT.U32.AND P5, PT, R0, R8, PT ;  /* 0x000000080000720c */ /* 0x000fda0003fa4070 */
[----:B------:R-:W-:Y:S01]  /*153e0*/  @!P5 IMAD.IADD R8, R8, 0x1, -R0 ;  /* 0x000000010808d824 */ /* 0x000fe200078e0a00 */
[----:B------:R-:W-:-:S04]  /*153f0*/  ISETP.GT.U32.AND P5, PT, R0, R10, PT ;  /* 0x0000000a0000720c */ /* 0x000fc80003fa4070 */
[C---:B------:R-:W-:Y:S02]  /*15400*/  ISETP.GT.U32.AND P4, PT, R0.reuse, R8, PT ;  /* 0x000000080000720c */ /* 0x040fe40003f84070 */
[----:B------:R-:W-:-:S07]  /*15410*/  ISETP.GT.U32.AND P1, PT, R0, R4, PT ;  /* 0x000000040000720c */ /* 0x000fce0003f24070 */
[----:B------:R-:W-:-:S04]  /*15420*/  @!P5 IMAD.IADD R10, R10, 0x1, -R0 ;  /* 0x000000010a0ad824 */ /* 0x000fc800078e0a00 */
[----:B------:R-:W-:Y:S02]  /*15430*/  @!P4 IMAD.IADD R8, R8, 0x1, -R0 ;  /* 0x000000010808c824 */ /* 0x000fe400078e0a00 */
[----:B------:R-:W-:Y:S02]  /*15440*/  @!P2 IMAD.MOV R10, RZ, RZ, -R10 ;  /* 0x000000ffff0aa224 */ /* 0x000fe400078e0a0a */
[----:B------:R-:W-:Y:S02]  /*15450*/  @!P1 IMAD.IADD R4, R4, 0x1, -R0 ;  /* 0x0000000104049824 */ /* 0x000fe400078e0a00 */
[----:B------:R-:W-:Y:S01]  /*15460*/  @!P0 IMAD.MOV R9, RZ, RZ, -R9 ;  /* 0x000000ffff098224 */ /* 0x000fe200078e0a09 */
[----:B------:R-:W-:Y:S02]  /*15470*/  ISETP.GE.AND P0, PT, R16, RZ, PT ;  /* 0x000000ff1000720c */ /* 0x000fe40003f06270 */
[----:B--2---:R-:W-:Y:S02]  /*15480*/  ISETP.GE.AND P3, PT, R13, RZ, PT ;  /* 0x000000ff0d00720c */ /* 0x004fe40003f66270 */
[----:B----4-:R-:W-:Y:S01]  /*15490*/  ISETP.GE.AND P4, PT, R12, RZ, PT ;  /* 0x000000ff0c00720c */ /* 0x010fe20003f86270 */
[----:B---3--:R-:W-:-:S04]  /*154a0*/  IMAD.HI.U32 R13, R3, R11, RZ ;  /* 0x0000000b030d7227 */ /* 0x008fc800078e00ff */
[----:B------:R-:W-:-:S04]  /*154b0*/  IMAD.MOV R13, RZ, RZ, -R13 ;  /* 0x000000ffff0d7224 */ /* 0x000fc800078e0a0d */
[----:B------:R-:W-:Y:S01]  /*154c0*/  IMAD R11, R0, R13, R11 ;  /* 0x0000000d000b7224 */ /* 0x000fe200078e020b */
[----:B------:R-:W-:Y:S01]  /*154d0*/  IABS R12, R15 ;  /* 0x0000000f000c7213 */ /* 0x000fe20000000000 */
[----:B------:R-:W-:Y:S02]  /*154e0*/  IMAD.MOV.U32 R13, RZ, RZ, R15 ;  /* 0x000000ffff0d7224 */ /* 0x000fe400078e000f */
[----:B------:R-:W-:Y:S01]  /*154f0*/  IMAD.MOV.U32 R15, RZ, RZ, R7 ;  /* 0x000000ffff0f7224 */ /* 0x000fe200078e0007 */
[----:B------:R-:W-:Y:S02]  /*15500*/  ISETP.GE.AND P1, PT, R14, RZ, PT ;  /* 0x000000ff0e00720c */ /* 0x000fe40003f26270 */
[----:B------:R-:W2:Y:S01]  /*15510*/  LDL.LU R14, [R1+0x454] ;  /* 0x00045400010e7983 */ /* 0x000ea20000300800 */
[----:B------:R-:W-:-:S03]  /*15520*/  @!P3 IMAD.MOV R15, RZ, RZ, -R15 ;  /* 0x000000ffff0fb224 */ /* 0x000fc600078e0a0f */
[----:B------:R-:W-:Y:S04]  /*15530*/  STL [R1+0x50c], R10 ;  /* 0x00050c0a01007387 */ /* 0x000fe80000100800 */
[----:B------:R0:W-:Y:S04]  /*15540*/  STL [R1+0x508], R15 ;  /* 0x0005080f01007387 */ /* 0x0001e80000100800 */
[----:B0-----:R-:W3:Y:S04]  /*15550*/  LDL.LU R15, [R1+0x45c] ;  /* 0x00045c00010f7983 */ /* 0x001ee80000300800 */
[----:B------:R-:W-:Y:S04]  /*15560*/  STL [R1+0x4fc], R9 ;  /* 0x0004fc0901007387 */ /* 0x000fe80000100800 */
[----:B------:R-:W4:Y:S01]  /*15570*/  LDL.LU R16, [R1+0x468] ;  /* 0x0004680001107983 */ /* 0x000f220000300800 */
[----:B------:R-:W-:-:S02]  /*15580*/  ISETP.GT.U32.AND P5, PT, R0, R6, PT ;  /* 0x000000060000720c */ /* 0x000fc40003fa4070 */
[----:B------:R-:W-:-:S11]  /*15590*/  ISETP.GT.U32.AND P2, PT, R0, R4, PT ;  /* 0x000000040000720c */ /* 0x000fd60003f44070 */
[----:B------:R-:W-:-:S05]  /*155a0*/  @!P5 IMAD.IADD R6, R6, 0x1, -R0 ;  /* 0x000000010606d824 */ /* 0x000fca00078e0a00 */
[----:B------:R-:W-:Y:S01]  /*155b0*/  ISETP.GT.U32.AND P3, PT, R0, R6, PT ;  /* 0x000000060000720c */ /* 0x000fe20003f64070 */
[----:B------:R-:W-:Y:S02]  /*155c0*/  @!P6 IMAD.MOV R8, RZ, RZ, -R8 ;  /* 0x000000ffff08e224 */ /* 0x000fe400078e0a08 */
[----:B------:R-:W-:-:S03]  /*155d0*/  @!P2 IMAD.IADD R4, R4, 0x1, -R0 ;  /* 0x000000010404a824 */ /* 0x000fc600078e0a00 */
[----:B------:R0:W-:Y:S07]  /*155e0*/  STL [R1+0x4f8], R8 ;  /* 0x0004f80801007387 */ /* 0x0001ee0000100800 */
[----:B------:R-:W-:Y:S02]  /*155f0*/  @!P3 IMAD.IADD R6, R6, 0x1, -R0 ;  /* 0x000000010606b824 */ /* 0x000fe400078e0a00 */
[----:B0-----:R-:W-:-:S04]  /*15600*/  IMAD.MOV.U32 R8, RZ, RZ, R4 ;  /* 0x000000ffff087224 */ /* 0x001fc800078e0004 */
[----:B------:R-:W-:Y:S02]  /*15610*/  @!P4 IMAD.MOV R8, RZ, RZ, -R8 ;  /* 0x000000ffff08c224 */ /* 0x000fe400078e0a08 */
[----:B------:R-:W-:Y:S01]  /*15620*/  @!P1 IMAD.MOV R6, RZ, RZ, -R6 ;  /* 0x000000ffff069224 */ /* 0x000fe200078e0a06 */
[----:B--2---:R-:W-:Y:S02]  /*15630*/  IABS R10, R14 ;  /* 0x0000000e000a7213 */ /* 0x004fe40000000000 */
[----:B------:R-:W-:Y:S02]  /*15640*/  ISETP.GE.AND P2, PT, R14, RZ, PT ;  /* 0x000000ff0e00720c */ /* 0x000fe40003f46270 */
[----:B------:R-:W2:Y:S01]  /*15650*/  LDL R14, [R1+0x450] ;  /* 0x00045000010e7983 */ /* 0x000ea20000100800 */
[----:B---3--:R-:W-:Y:S02]  /*15660*/  ISETP.GE.AND P3, PT, R15, RZ, PT ;  /* 0x000000ff0f00720c */ /* 0x008fe40003f66270 */
[----:B------:R-:W-:-:S02]  /*15670*/  IABS R9, R15 ;  /* 0x0000000f00097213 */ /* 0x000fc40000000000 */
[----:B------:R-:W3:Y:S04]  /*15680*/  LDL R15, [R1+0x458] ;  /* 0x00045800010f7983 */ /* 0x000ee80000100800 */
[----:B------:R0:W-:Y:S01]  /*15690*/  STL [R1+0x4f4], R8 ;  /* 0x0004f40801007387 */ /* 0x0001e20000100800 */
[----:B----4-:R-:W-:Y:S02]  /*156a0*/  ISETP.GE.AND P1, PT, R16, RZ, PT ;  /* 0x000000ff1000720c */ /* 0x010fe40003f26270 */
[----:B0-----:R-:W-:Y:S02]  /*156b0*/  IABS R8, R16 ;  /* 0x0000001000087213 */ /* 0x001fe40000000000 */
[----:B------:R-:W4:Y:S01]  /*156c0*/  LDL R16, [R1+0x460] ;  /* 0x0004600001107983 */ /* 0x000f220000100800 */
[----:B------:R-:W-:-:S04]  /*156d0*/  IMAD.HI.U32 R7, R3, R12, RZ ;  /* 0x0000000c03077227 */ /* 0x000fc800078e00ff */
[----:B------:R-:W-:-:S04]  /*156e0*/  IMAD.MOV R7, RZ, RZ, -R7 ;  /* 0x000000ffff077224 */ /* 0x000fc800078e0a07 */
[----:B------:R-:W-:-:S05]  /*156f0*/  IMAD R12, R0, R7, R12 ;  /* 0x00000007000c7224 */ /* 0x000fca00078e020c */
[----:B------:R-:W-:Y:S01]  /*15700*/  ISETP.GT.U32.AND P4, PT, R0, R12, PT ;  /* 0x0000000c0000720c */ /* 0x000fe20003f84070 */
[----:B------:R-:W-:-:S04]  /*15710*/  IMAD.HI.U32 R4, R3, R10, RZ ;  /* 0x0000000a03047227 */ /* 0x000fc800078e00ff */
[----:B------:R-:W-:-:S08]  /*15720*/  IMAD.MOV R4, RZ, RZ, -R4 ;  /* 0x000000ffff047224 */ /* 0x000fd000078e0a04 */
[----:B------:R-:W-:Y:S02]  /*15730*/  @!P4 IMAD.IADD R12, R12, 0x1, -R0 ;  /* 0x000000010c0cc824 */ /* 0x000fe400078e0a00 */
[----:B------:R-:W-:-:S03]  /*15740*/  IMAD R10, R0, R4, R10 ;  /* 0x00000004000a7224 */ /* 0x000fc600078e020a */
[----:B------:R-:W-:Y:S01]  /*15750*/  ISETP.GT.U32.AND P4, PT, R0, R12, PT ;  /* 0x0000000c0000720c */ /* 0x000fe20003f84070 */
[----:B------:R0:W-:Y:S01]  /*15760*/  STL [R1+0x4ec], R6 ;  /* 0x0004ec0601007387 */ /* 0x0001e20000100800 */
[----:B------:R-:W-:Y:S01]  /*15770*/  ISETP.GE.AND P6, PT, R13, RZ, PT ;  /* 0x000000ff0d00720c */ /* 0x000fe20003fc6270 */
[----:B0-----:R-:W-:-:S04]  /*15780*/  IMAD.HI.U32 R6, R3, R9, RZ ;  /* 0x0000000903067227 */ /* 0x001fc800078e00ff */
[----:B------:R-:W-:-:S06]  /*15790*/  IMAD.MOV R6, RZ, RZ, -R6 ;  /* 0x000000ffff067224 */ /* 0x000fcc00078e0a06 */
[----:B------:R-:W-:Y:S01]  /*157a0*/  @!P4 IMAD.IADD R12, R12, 0x1, -R0 ;  /* 0x000000010c0cc824 */ /* 0x000fe200078e0a00 */
[----:B------:R0:W-:Y:S01]  /*157b0*/  STL [R1+0x2634], R20 ;  /* 0x0026341401007387 */ /* 0x0001e20000100800 */
[----:B------:R-:W-:-:S03]  /*157c0*/  IMAD R9, R0, R6, R9 ;  /* 0x0000000600097224 */ /* 0x000fc600078e0209 */
[----:B------:R1:W-:Y:S01]  /*157d0*/  STL [R1+0x2638], R26 ;  /* 0x0026381a01007387 */ /* 0x0003e20000100800 */
[----:B0-----:R-:W-:Y:S01]  /*157e0*/  IMAD.MOV.U32 R20, RZ, RZ, R12 ;  /* 0x000000ffff147224 */ /* 0x001fe200078e000c */
[----:B--2---:R-:W-:-:S05]  /*157f0*/  IABS R7, R14 ;  /* 0x0000000e00077213 */ /* 0x004fca0000000000 */
[----:B------:R-:W-:-:S04]  /*15800*/  IMAD.HI.U32 R14, R3, R7, RZ ;  /* 0x00000007030e7227 */ /* 0x000fc800078e00ff */
[----:B------:R-:W-:Y:S01]  /*15810*/  IMAD.MOV R14, RZ, RZ, -R14 ;  /* 0x000000ffff0e7224 */ /* 0x000fe200078e0a0e */
[----:B---3--:R-:W-:Y:S01]  /*15820*/  IABS R4, R15 ;  /* 0x0000000f00047213 */ /* 0x008fe20000000000 */
[----:B------:R-:W-:-:S04]  /*15830*/  IMAD.HI.U32 R15, R3, R8, RZ ;  /* 0x00000008030f7227 */ /* 0x000fc800078e00ff */
[----:B------:R-:W-:-:S04]  /*15840*/  IMAD.HI.U32 R13, R3, R4, RZ ;  /* 0x00000004030d7227 */ /* 0x000fc800078e00ff */
[----:B------:R-:W-:Y:S02]  /*15850*/  IMAD.MOV R15, RZ, RZ, -R15 ;  /* 0x000000ffff0f7224 */ /* 0x000fe400078e0a0f */
[----:B------:R-:W-:Y:S02]  /*15860*/  IMAD.MOV R13, RZ, RZ, -R13 ;  /* 0x000000ffff0d7224 */ /* 0x000fe400078e0a0d */
[C---:B------:R-:W-:Y:S02]  /*15870*/  IMAD R8, R0.reuse, R15, R8 ;  /* 0x0000000f00087224 */ /* 0x040fe400078e0208 */
[C---:B------:R-:W-:Y:S01]  /*15880*/  IMAD R7, R0.reuse, R14, R7 ;  /* 0x0000000e00077224 */ /* 0x040fe200078e0207 */
[----:B----4-:R-:W-:Y:S01]  /*15890*/  IABS R6, R16 ;  /* 0x0000001000067213 */ /* 0x010fe20000000000 */
[C---:B------:R-:W-:Y:S01]  /*158a0*/  IMAD R4, R0.reuse, R13, R4 ;  /* 0x0000000d00047224 */ /* 0x040fe200078e0204 */
[----:B------:R-:W2:Y:S04]  /*158b0*/  LDL R16, [R1+0x464] ;  /* 0x0004640001107983 */ /* 0x000ea80000100800 */
[----:B------:R-:W3:Y:S04]  /*158c0*/  LDL R15, [R1+0x46c] ;  /* 0x00046c00010f7983 */ /* 0x000ee80000100800 */
[----:B------:R-:W4:Y:S04]  /*158d0*/  LDL R14, [R1+0x470] ;  /* 0x00047000010e7983 */ /* 0x000f280000100800 */
[----:B------:R-:W2:Y:S04]  /*158e0*/  LDL R13, [R1+0x474] ;  /* 0x00047400010d7983 */ /* 0x000ea80000100800 */
[----:B------:R-:W3:Y:S01]  /*158f0*/  LDL.LU R12, [R1+0x450] ;  /* 0x00045000010c7983 */ /* 0x000ee20000300800 */
[----:B------:R-:W-:-:S13]  /*15900*/  ISETP.GT.U32.AND P5, PT, R0, R11, PT ;  /* 0x0000000b0000720c */ /* 0x000fda0003fa4070 */
[----:B------:R-:W-:-:S05]  /*15910*/  @!P5 IMAD.IADD R11, R11, 0x1, -R0 ;  /* 0x000000010b0bd824 */ /* 0x000fca00078e0a00 */
[C---:B------:R-:W-:Y:S02]  /*15920*/  ISETP.GT.U32.AND P5, PT, R0.reuse, R11, PT ;  /* 0x0000000b0000720c */ /* 0x040fe40003fa4070 */
[----:B------:R-:W-:-:S11]  /*15930*/  ISETP.GT.U32.AND P4, PT, R0, R9, PT ;  /* 0x000000090000720c */ /* 0x000fd60003f84070 */
[----:B------:R-:W-:Y:S01]  /*15940*/  @!P5 IMAD.IADD R11, R11, 0x1, -R0 ;  /* 0x000000010b0bd824 */ /* 0x000fe200078e0a00 */
[----:B------:R-:W-:-:S03]  /*15950*/  ISETP.GT.U32.AND P5, PT, R0, R10, PT ;  /* 0x0000000a0000720c */ /* 0x000fc60003fa4070 */
[----:B-1----:R-:W-:-:S04]  /*15960*/  IMAD.MOV.U32 R26, RZ, RZ, R11 ;  /* 0x000000ffff1a7224 */ /* 0x002fc800078e000b */
[----:B------:R-:W-:Y:S01]  /*15970*/  @!P0 IMAD.MOV R26, RZ, RZ, -R26 ;  /* 0x000000ffff1a8224 */ /* 0x000fe200078e0a1a */
[----:B------:R-:W-:-:S05]  /*15980*/  ISETP.GT.U32.AND P0, PT, R0, R8, PT ;  /* 0x000000080000720c */ /* 0x000fca0003f04070 */
[----:B------:R-:W-:-:S05]  /*15990*/  @!P5 IMAD.IADD R10, R10, 0x1, -R0 ;  /* 0x000000010a0ad824 */ /* 0x000fca00078e0a00 */
[----:B------:R-:W-:Y:S01]  /*159a0*/  ISETP.GT.U32.AND P5, PT, R0, R10, PT ;  /* 0x0000000a0000720c */ /* 0x000fe20003fa4070 */
[----:B------:R-:W-:Y:S02]  /*159b0*/  @!P4 IMAD.IADD R9, R9, 0x1, -R0 ;  /* 0x000000010909c824 */ /* 0x000fe400078e0a00 */
[----:B------:R-:W-:-:S04]  /*159c0*/  IMAD.HI.U32 R11, R3, R6, RZ ;  /* 0x00000006030b7227 */ /* 0x000fc800078e00ff */
[----:B------:R-:W-:Y:S01]  /*159d0*/  @!P0 IMAD.IADD R8, R8, 0x1, -R0 ;  /* 0x0000000108088824 */ /* 0x000fe200078e0a00 */
[----:B------:R-:W-:Y:S01]  /*159e0*/  ISETP.GT.U32.AND P0, PT, R0, R9, PT ;  /* 0x000000090000720c */ /* 0x000fe20003f04070 */
[----:B------:R-:W-:-:S04]  /*159f0*/  IMAD.MOV R11, RZ, RZ, -R11 ;  /* 0x000000ffff0b7224 */ /* 0x000fc800078e0a0b */
[----:B------:R-:W-:Y:S02]  /*15a00*/  @!P5 IMAD.IADD R10, R10, 0x1, -R0 ;  /* 0x000000010a0ad824 */ /* 0x000fe400078e0a00 */
[----:B------:R-:W-:Y:S02]  /*15a10*/  IMAD R6, R0, R11, R6 ;  /* 0x0000000b00067224 */ /* 0x000fe400078e0206 */
[----:B------:R-:W-:Y:S02]  /*15a20*/  @!P6 IMAD.MOV R20, RZ, RZ, -R20 ;  /* 0x000000ffff14e224 */ /* 0x000fe400078e0a14 */
[----:B------:R-:W-:Y:S01]  /*15a30*/  IMAD.MOV.U32 R11, RZ, RZ, R10 ;  /* 0x000000ffff0b7224 */ /* 0x000fe200078e000a */
[----:B------:R0:W-:Y:S01]  /*15a40*/  STL [R1+0x4e8], R26 ;  /* 0x0004e81a01007387 */ /* 0x0001e20000100800 */
[----:B------:R-:W-:Y:S02]  /*15a50*/  @!P0 IMAD.IADD R9, R9, 0x1, -R0 ;  /* 0x0000000109098824 */ /* 0x000fe400078e0a00 */
[----:B------:R-:W-:Y:S01]  /*15a60*/  @!P2 IMAD.MOV R11, RZ, RZ, -R11 ;  /* 0x000000ffff0ba224 */ /* 0x000fe200078e0a0b */
[----:B0-----:R-:W2:Y:S04]  /*15a70*/  LDL.LU R26, [R1+0x2638] ;  /* 0x00263800011a7983 */ /* 0x001ea80000300800 */
[----:B------:R0:W-:Y:S04]  /*15a80*/  STL [R1+0x4e4], R20 ;  /* 0x0004e41401007387 */ /* 0x0001e80000100800 */
[----:B0-----:R-:W2:Y:S01]  /*15a90*/  LDL.LU R20, [R1+0x2634] ;  /* 0x0026340001147983 */ /* 0x001ea20000300800 */
[----:B---3--:R-:W-:-:S03]  /*15aa0*/  ISETP.GE.AND P5, PT, R12, RZ, PT ;  /* 0x000000ff0c00720c */ /* 0x008fc60003fa6270 */
[----:B------:R-:W3:Y:S04]  /*15ab0*/  LDL.LU R12, [R1+0x458] ;  /* 0x00045800010c7983 */ /* 0x000ee80000300800 */
[----:B------:R0:W-:Y:S04]  /*15ac0*/  STL [R1+0x2630], R2 ;  /* 0x0026300201007387 */ /* 0x0001e80000100800 */
[----:B------:R-:W-:Y:S04]  /*15ad0*/  STL [R1+0x4d8], R11 ;  /* 0x0004d80b01007387 */ /* 0x000fe80000100800 */
[----:B0-----:R-:W2:Y:S04]  /*15ae0*/  LDL.LU R2, [R1+0x460] ;  /* 0x0004600001027983 */ /* 0x001ea80000300800 */
[----:B------:R0:W-:Y:S04]  /*15af0*/  STL [R1+0x262c], R9 ;  /* 0x00262c0901007387 */ /* 0x0001e80000100800 */
[----:B0-----:R-:W2:Y:S01]  /*15b00*/  LDL.LU R9, [R1+0x464] ;  /* 0x0004640001097983 */ /* 0x001ea20000300800 */
[----:B------:R-:W-:-:S02]  /*15b10*/  ISETP.GT.U32.AND P4, PT, R0, R4, PT ;  /* 0x000000040000720c */ /* 0x000fc40003f84070 */
[C---:B------:R-:W-:Y:S02]  /*15b20*/  ISETP.GT.U32.AND P6, PT, R0.reuse, R7, PT ;  /* 0x000000070000720c */ /* 0x040fe40003fc4070 */
[----:B------:R-:W-:-:S09]  /*15b30*/  ISETP.GT.U32.AND P0, PT, R0, R6, PT ;  /* 0x000000060000720c */ /* 0x000fd20003f04070 */
[--C-:B------:R-:W-:Y:S02]  /*15b40*/  @!P4 IMAD.IADD R4, R4, 0x1, -R0.reuse ;  /* 0x000000010404c824 */ /* 0x100fe400078e0a00 */
[--C-:B------:R-:W-:Y:S01]  /*15b50*/  @!P6 IMAD.IADD R7, R7, 0x1, -R0.reuse ;  /* 0x000000010707e824 */ /* 0x100fe200078e0a00 */
[C---:B------:R-:W-:Y:S02]  /*15b60*/  ISETP.GT.U32.AND P6, PT, R0.reuse, R8, PT ;  /* 0x000000080000720c */ /* 0x040fe40003fc4070 */
[----:B------:R-:W-:Y:S02]  /*15b70*/  ISETP.GT.U32.AND P4, PT, R0, R4, PT ;  /* 0x000000040000720c */ /* 0x000fe40003f84070 */
[----:B------:R-:W-:Y:S02]  /*15b80*/  IABS R15, R15 ;  /* 0x0000000f000f7213 */ /* 0x000fe40000000000 */
[----:B----4-:R-:W-:Y:S01]  /*15b90*/  IABS R14, R14 ;  /* 0x0000000e000e7213 */ /* 0x010fe20000000000 */
[----:B------:R-:W-:-:S06]  /*15ba0*/  @!P0 IMAD.IADD R6, R6, 0x1, -R0 ;  /* 0x0000000106068824 */ /* 0x000fcc00078e0a00 */
[--C-:B------:R-:W-:Y:S02]  /*15bb0*/  @!P6 IMAD.IADD R8, R8, 0x1, -R0.reuse ;  /* 0x000000010808e824 */ /* 0x100fe400078e0a00 */
[----:B------:R-:W-:Y:S02]  /*15bc0*/  @!P4 IMAD.IADD R4, R4, 0x1, -R0 ;  /* 0x000000010404c824 */ /* 0x000fe400078e0a00 */
[----:B------:R-:W-:-:S04]  /*15bd0*/  IMAD.HI.U32 R11, R3, R14, RZ ;  /* 0x0000000e030b7227 */ /* 0x000fc800078e00ff */
[----:B------:R-:W-:-:S04]  /*15be0*/  IMAD.MOV R11, RZ, RZ, -R11 ;  /* 0x000000ffff0b7224 */ /* 0x000fc800078e0a0b */
[----:B------:R-:W-:Y:S01]  /*15bf0*/  IMAD R14, R0, R11, R14 ;  /* 0x0000000b000e7224 */ /* 0x000fe200078e020e */
[----:B---3--:R-:W-:Y:S01]  /*15c00*/  ISETP.GE.AND P6, PT, R12, RZ, PT ;  /* 0x000000ff0c00720c */ /* 0x008fe20003fc6270 */
[----:B------:R-:W-:-:S04]  /*15c10*/  IMAD.HI.U32 R12, R3, R15, RZ ;  /* 0x0000000f030c7227 */ /* 0x000fc800078e00ff */
[----:B------:R-:W-:Y:S01]  /*15c20*/  IMAD.MOV R12, RZ, RZ, -R12 ;  /* 0x000000ffff0c7224 */ /* 0x000fe200078e0a0c */
[----:B--2---:R-:W-:Y:S02]  /*15c30*/  ISETP.GE.AND P4, PT, R2, RZ, PT ;  /* 0x000000ff0200720c */ /* 0x004fe40003f86270 */
[----:B------:R-:W2:Y:S01]  /*15c40*/  LDL.LU R2, [R1+0x2630] ;  /* 0x0026300001027983 */ /* 0x000ea20000300800 */
[----:B------:R-:W-:Y:S01]  /*15c50*/  IMAD R15, R0, R12, R15 ;  /* 0x0000000c000f7224 */ /* 0x000fe200078e020f */
[----:B------:R-:W-:Y:S02]  /*15c60*/  ISETP.GE.AND P0, PT, R9, RZ, PT ;  /* 0x000000ff0900720c */ /* 0x000fe40003f06270 */
[----:B------:R-:W3:Y:S04]  /*15c70*/  LDL.LU R9, [R1+0x262c] ;  /* 0x00262c0001097983 */ /* 0x000ee80000300800 */
[----:B------:R-:W4:Y:S04]  /*15c80*/  LDL R12, [R1+0x478] ;  /* 0x00047800010c7983 */ /* 0x000f280000100800 */
[----:B------:R-:W2:Y:S01]  /*15c90*/  LDL R11, [R1+0x47c] ;  /* 0x00047c00010b7983 */ /* 0x000ea20000100800 */
[----:B------:R-:W-:-:S05]  /*15ca0*/  IABS R16, R16 ;  /* 0x0000001000107213 */ /* 0x000fca0000000000 */
[----:B------:R-:W-:Y:S01]  /*15cb0*/  IMAD.HI.U32 R10, R3, R16, RZ ;  /* 0x00000010030a7227 */ /* 0x000fe200078e00ff */
[----:B------:R-:W-:-:S03]  /*15cc0*/  IABS R13, R13 ;  /* 0x0000000d000d7213 */ /* 0x000fc60000000000 */
[----:B------:R-:W-:-:S04]  /*15cd0*/  IMAD.MOV R10, RZ, RZ, -R10 ;  /* 0x000000ffff0a7224 */ /* 0x000fc800078e0a0a */
[C---:B------:R-:W-:Y:S02]  /*15ce0*/  IMAD R16, R0.reuse, R10, R16 ;  /* 0x0000000a00107224 */ /* 0x040fe400078e0210 */
[----:B------:R-:W-:Y:S01]  /*15cf0*/  IMAD.HI.U32 R10, R3, R13, RZ ;  /* 0x0000000d030a7227 */ /* 0x000fe200078e00ff */
[----:B------:R-:W-:-:S03]  /*15d00*/  ISETP.GT.U32.AND P2, PT, R0, R7, PT ;  /* 0x000000070000720c */ /* 0x000fc60003f44070 */
[----:B------:R-:W-:-:S04]  /*15d10*/  IMAD.MOV R10, RZ, RZ, -R10 ;  /* 0x000000ffff0a7224 */ /* 0x000fc800078e0a0a */
[----:B------:R-:W-:Y:S02]  /*15d20*/  IMAD R13, R0, R10, R13 ;  /* 0x0000000a000d7224 */ /* 0x000fe400078e020d */
[----:B------:R-:W-:-:S04]  /*15d30*/  @!P1 IMAD.MOV R8, RZ, RZ, -R8 ;  /* 0x000000ffff089224 */ /* 0x000fc800078e0a08 */
[----:B------:R-:W-:Y:S02]  /*15d40*/  @!P2 IMAD.IADD R7, R7, 0x1, -R0 ;  /* 0x000000010707a824 */ /* 0x000fe400078e0a00 */
[----:B---3--:R-:W-:-:S04]  /*15d50*/  IMAD.MOV.U32 R10, RZ, RZ, R9 ;  /* 0x000000ffff0a7224 */ /* 0x008fc800078e0009 */
[----:B------:R-:W-:Y:S01]  /*15d60*/  @!P3 IMAD.MOV R10, RZ, RZ, -R10 ;  /* 0x000000ffff0ab224 */ /* 0x000fe200078e0a0a */
[----:B----4-:R-:W-:-:S04]  /*15d70*/  IABS R12, R12 ;  /* 0x0000000c000c7213 */ /* 0x010fc80000000000 */
[----:B------:R0:W-:Y:S01]  /*15d80*/  STL [R1+0x4d4], R10 ;  /* 0x0004d40a01007387 */ /* 0x0001e20000100800 */
[----:B--2---:R-:W-:-:S03]  /*15d90*/  IABS R9, R11 ;  /* 0x0000000b00097213 */ /* 0x004fc60000000000 */
[----:B0-----:R-:W2:Y:S04]  /*15da0*/  LDL.LU R10, [R1+0x46c] ;  /* 0x00046c00010a7983 */ /* 0x001ea80000300800 */
[----:B------:R0:W-:Y:S04]  /*15db0*/  STL [R1+0x4cc], R8 ;  /* 0x0004cc0801007387 */ /* 0x0001e80000100800 */
[----:B------:R-:W3:Y:S04]  /*15dc0*/  LDL.LU R11, [R1+0x470] ;  /* 0x00047000010b7983 */ /* 0x000ee80000300800 */
[----:B------:R1:W-:Y:S01]  /*15dd0*/  STL [R1+0x2628], R12 ;  /* 0x0026280c01007387 */ /* 0x0003e20000100800 */
[----:B0-----:R-:W-:-:S02]  /*15de0*/  IMAD.MOV.U32 R8, RZ, RZ, R7 ;  /* 0x000000ffff087224 */ /* 0x001fc400078e0007 */
[----:B------:R-:W-:Y:S02]  /*15df0*/  IMAD.HI.U32 R7, R3, R12, RZ ;  /* 0x0000000c03077227 */ /* 0x000fe400078e00ff */
[----:B-1----:R-:W4:Y:S01]  /*15e00*/  LDL.LU R12, [R1+0x474] ;  /* 0x00047400010c7983 */ /* 0x002f220000300800 */
[C---:B------:R-:W-:Y:S02]  /*15e10*/  ISETP.GT.U32.AND P2, PT, R0.reuse, R16, PT ;  /* 0x000000100000720c */ /* 0x040fe40003f44070 */
[----:B------:R-:W-:-:S11]  /*15e20*/  ISETP.GT.U32.AND P1, PT, R0, R15, PT ;  /* 0x0000000f0000720c */ /* 0x000fd60003f24070 */
[----:B------:R-:W-:-:S05]  /*15e30*/  @!P2 IMAD.IADD R16, R16, 0x1, -R0 ;  /* 0x000000011010a824 */ /* 0x000fca00078e0a00 */
[----:B------:R-:W-:Y:S01]  /*15e40*/  ISETP.GT.U32.AND P3, PT, R0, R16, PT ;  /* 0x000000100000720c */ /* 0x000fe20003f64070 */
[----:B------:R-:W-:Y:S02]  /*15e50*/  @!P5 IMAD.MOV R8, RZ, RZ, -R8 ;  /* 0x000000ffff08d224 */ /* 0x000fe400078e0a08 */
[----:B------:R-:W-:-:S03]  /*15e60*/  @!P6 IMAD.MOV R4, RZ, RZ, -R4 ;  /* 0x000000ffff04e224 */ /* 0x000fc600078e0a04 */
[----:B------:R0:W-:Y:S01]  /*15e70*/  STL [R1+0x4c4], R8 ;  /* 0x0004c40801007387 */ /* 0x0001e20000100800 */
[----:B------:R-:W-:-:S06]  /*15e80*/  @!P1 IMAD.IADD R15, R15, 0x1, -R0 ;  /* 0x000000010f0f9824 */ /* 0x000fcc00078e0a00 */
[----:B------:R-:W-:Y:S01]  /*15e90*/  @!P3 IMAD.IADD R16, R16, 0x1, -R0 ;  /* 0x000000011010b824 */ /* 0x000fe200078e0a00 */
[----:B------:R-:W-:Y:S04]  /*15ea0*/  STL [R1+0x4bc], R4 ;  /* 0x0004bc0401007387 */ /* 0x000fe80000100800 */
[----:B------:R1:W-:Y:S04]  /*15eb0*/  STL [R1+0x2624], R16 ;  /* 0x0026241001007387 */ /* 0x0003e80000100800 */
[----:B0-----:R-:W4:Y:S04]  /*15ec0*/  LDL R8, [R1+0x488] ;  /* 0x0004880001087983 */ /* 0x001f280000100800 */
[----:B-1----:R-:W4:Y:S01]  /*15ed0*/  LDL R16, [R1+0x480] ;  /* 0x0004800001107983 */ /* 0x002f220000100800 */
[----:B--2---:R-:W-:Y:S01]  /*15ee0*/  ISETP.GE.AND P6, PT, R10, RZ, PT ;  /* 0x000000ff0a00720c */ /* 0x004fe20003fc6270 */
[----:B------:R-:W-:-:S02]  /*15ef0*/  IMAD.MOV.U32 R10, RZ, RZ, R17 ;  /* 0x000000ffff0a7224 */ /* 0x000fc400078e0011 */
[----:B------:R-:W2:Y:S01]  /*15f00*/  LDL R17, [R1+0x7a4] ;  /* 0x0007a40001117983 */ /* 0x000ea20000100800 */
[----:B---3--:R-:W-:-:S03]  /*15f10*/  ISETP.GE.AND P3, PT, R11, RZ, PT ;  /* 0x000000ff0b00720c */ /* 0x008fc60003f66270 */
[----:B------:R-:W3:Y:S01]  /*15f20*/  LDL R11, [R1+0x484] ;  /* 0x00048400010b7983 */ /* 0x000ee20000100800 */
[----:B----4-:R-:W-:-:S03]  /*15f30*/  ISETP.GE.AND P1, PT, R12, RZ, PT ;  /* 0x000000ff0c00720c */ /* 0x010fc60003f26270 */
[----:B------:R-:W4:Y:S01]  /*15f40*/  LDL.LU R12, [R1+0x2628] ;  /* 0x00262800010c7983 */ /* 0x000f220000300800 */
[C---:B------:R-:W-:Y:S02]  /*15f50*/  ISETP.GT.U32.AND P2, PT, R0.reuse, R6, PT ;  /* 0x000000060000720c */ /* 0x040fe40003f44070 */
[----:B------:R-:W-:-:S11]  /*15f60*/  ISETP.GT.U32.AND P5, PT, R0, R14, PT ;  /* 0x0000000e0000720c */ /* 0x000fd60003fa4070 */
[--C-:B------:R-:W-:Y:S02]  /*15f70*/  @!P2 IMAD.IADD R6, R6, 0x1, -R0.reuse ;  /* 0x000000010606a824 */ /* 0x100fe400078e0a00 */
[----:B------:R-:W-:Y:S02]  /*15f80*/  @!P5 IMAD.IADD R14, R14, 0x1, -R0 ;  /* 0x000000010e0ed824 */ /* 0x000fe400078e0a00 */
[----:B------:R-:W-:-:S03]  /*15f90*/  @!P4 IMAD.MOV R6, RZ, RZ, -R6 ;  /* 0x000000ffff06c224 */ /* 0x000fc600078e0a06 */
[----:B------:R-:W-:Y:S01]  /*15fa0*/  ISETP.GT.U32.AND P4, PT, R0, R14, PT ;  /* 0x0000000e0000720c */ /* 0x000fe20003f84070 */
[----:B------:R-:W-:Y:S01]  /*15fb0*/  IMAD.MOV R7, RZ, RZ, -R7 ;  /* 0x000000ffff077224 */ /* 0x000fe200078e0a07 */
[----:B------:R-:W-:Y:S11]  /*15fc0*/  STL [R1+0x4b0], R6 ;  /* 0x0004b00601007387 */ /* 0x000ff60000100800 */
[----:B------:R-:W-:-:S02]  /*15fd0*/  @!P4 IMAD.IADD R14, R14, 0x1, -R0 ;  /* 0x000000010e0ec824 */ /* 0x000fc400078e0a00 */
[C---:B----4-:R-:W-:Y:S01]  /*15fe0*/  IMAD R12, R0.reuse, R7, R12 ;  /* 0x00000007000c7224 */ /* 0x050fe200078e020c */
[----:B------:R-:W-:Y:S02]  /*15ff0*/  IABS R7, R16 ;  /* 0x0000001000077213 */ /* 0x000fe40000000000 */
[----:B------:R-:W4:Y:S04]  /*16000*/  LDL.LU R16, [R1+0x47c] ;  /* 0x00047c0001107983 */ /* 0x000f280000300800 */
[----:B------:R0:W-:Y:S04]  /*16010*/  STL [R1+0x2620], R14 ;  /* 0x0026200e01007387 */ /* 0x0001e80000100800 */
[----:B0-----:R-:W4:Y:S01]  /*16020*/  LDL.LU R14, [R1+0x478] ;  /* 0x00047800010e7983 */ /* 0x001f220000300800 */
[----:B------:R-:W-:Y:S01]  /*16030*/  ISETP.GT.U32.AND P2, PT, R0, R13, PT ;  /* 0x0000000d0000720c */ /* 0x000fe20003f44070 */
[----:B------:R-:W-:-:S04]  /*16040*/  IMAD.HI.U32 R4, R3, R9, RZ ;  /* 0x0000000903047227 */ /* 0x000fc800078e00ff */
[----:B------:R-:W-:-:S04]  /*16050*/  IMAD.MOV R4, RZ, RZ, -R4 ;  /* 0x000000ffff047224 */ /* 0x000fc800078e0a04 */
[----:B------:R-:W-:-:S04]  /*16060*/  IMAD R9, R0, R4, R9 ;  /* 0x0000000400097224 */ /* 0x000fc800078e0209 */
[----:B------:R-:W-:Y:S01]  /*16070*/  @!P2 IMAD.IADD R13, R13, 0x1, -R0 ;  /* 0x000000010d0da824 */ /* 0x000fe200078e0a00 */
[C---:B------:R-:W-:Y:S02]  /*16080*/  ISETP.GT.U32.AND P4, PT, R0.reuse, R9, PT ;  /* 0x000000090000720c */ /* 0x040fe40003f84070 */
[----:B---3--:R-:W-:Y:S02]  /*16090*/  IABS R11, R11 ;  /* 0x0000000b000b7213 */ /* 0x008fe40000000000 */
[----:B------:R-:W-:Y:S02]  /*160a0*/  ISETP.GT.U32.AND P2, PT, R0, R13, PT ;  /* 0x0000000d0000720c */ /* 0x000fe40003f44070 */
[----:B------:R-:W-:Y:S02]  /*160b0*/  IABS R4, R8 ;  /* 0x0000000800047213 */ /* 0x000fe40000000000 */
[----:B--2---:R-:W-:Y:S01]  /*160c0*/  IABS R8, R17 ;  /* 0x0000001100087213 */ /* 0x004fe20000000000 */
[----:B------:R-:W-:-:S04]  /*160d0*/  IMAD.HI.U32 R17, R3, R11, RZ ;  /* 0x0000000b03117227 */ /* 0x000fc800078e00ff */
[----:B------:R-:W-:Y:S02]  /*160e0*/  IMAD.MOV R17, RZ, RZ, -R17 ;  /* 0x000000ffff117224 */ /* 0x000fe400078e0a11 */
[--C-:B------:R-:W-:Y:S02]  /*160f0*/  @!P4 IMAD.IADD R9, R9, 0x1, -R0.reuse ;  /* 0x000000010909c824 */ /* 0x100fe400078e0a00 */
[----:B------:R-:W-:Y:S02]  /*16100*/  @!P2 IMAD.IADD R13, R13, 0x1, -R0 ;  /* 0x000000010d0da824 */ /* 0x000fe400078e0a00 */
[----:B------:R-:W-:Y:S01]  /*16110*/  IMAD R11, R0, R17, R11 ;  /* 0x00000011000b7224 */ /* 0x000fe200078e020b */
[----:B----4-:R-:W-:Y:S02]  /*16120*/  ISETP.GE.AND P4, PT, R16, RZ, PT ;  /* 0x000000ff1000720c */ /* 0x010fe40003f86270 */
[----:B------:R-:W2:Y:S04]  /*16130*/  LDL.LU R16, [R1+0x2624] ;  /* 0x0026240001107983 */ /* 0x000ea80000300800 */
[----:B------:R-:W3:Y:S01]  /*16140*/  LDL R17, [R1+0x7b0] ;  /* 0x0007b00001117983 */ /* 0x000ee20000100800 */
[----:B------:R-:W-:Y:S01]  /*16150*/  ISETP.GE.AND P2, PT, R14, RZ, PT ;  /* 0x000000ff0e00720c */ /* 0x000fe20003f46270 */
[----:B------:R-:W-:-:S02]  /*16160*/  IMAD.MOV.U32 R14, RZ, RZ, R10 ;  /* 0x000000ffff0e7224 */ /* 0x000fc400078e000a */
[----:B------:R-:W-:-:S04]  /*16170*/  IMAD.HI.U32 R10, R3, R4, RZ ;  /* 0x00000004030a7227 */ /* 0x000fc800078e00ff */
[----:B------:R-:W-:-:S04]  /*16180*/  IMAD.MOV R10, RZ, RZ, -R10 ;  /* 0x000000ffff0a7224 */ /* 0x000fc800078e0a0a */
[C---:B------:R-:W-:Y:S02]  /*16190*/  IMAD R4, R0.reuse, R10, R4 ;  /* 0x0000000a00047224 */ /* 0x040fe400078e0204 */
[----:B------:R-:W4:Y:S04]  /*161a0*/  LDL R10, [R1+0x7ac] ;  /* 0x0007ac00010a7983 */ /* 0x000f280000100800 */
[----:B------:R0:W-:Y:S04]  /*161b0*/  STL [R1+0x261c], R4 ;  /* 0x00261c0401007387 */ /* 0x0001e80000100800 */
[----:B0-----:R-:W4:Y:S01]  /*161c0*/  LDL.LU R4, [R1+0x7c8] ;  /* 0x0007c80001047983 */ /* 0x001f220000300800 */
[----:B------:R-:W-:Y:S01]  /*161d0*/  IMAD.HI.U32 R6, R3, R7, RZ ;  /* 0x0000000703067227 */ /* 0x000fe200078e00ff */
[----:B------:R-:W-:-:S03]  /*161e0*/  ISETP.GT.U32.AND P5, PT, R0, R15, PT ;  /* 0x0000000f0000720c */ /* 0x000fc60003fa4070 */
[----:B------:R-:W-:-:S04]  /*161f0*/  IMAD.MOV R6, RZ, RZ, -R6 ;  /* 0x000000ffff067224 */ /* 0x000fc800078e0a06 */
[----:B------:R-:W-:Y:S02]  /*16200*/  IMAD R7, R0, R6, R7 ;  /* 0x0000000600077224 */ /* 0x000fe400078e0207 */
[----:B------:R-:W-:-:S04]  /*16210*/  IMAD.HI.U32 R6, R3, R8, RZ ;  /* 0x0000000803067227 */ /* 0x000fc800078e00ff */
[----:B------:R-:W-:Y:S02]  /*16220*/  IMAD.MOV R6, RZ, RZ, -R6 ;  /* 0x000000ffff067224 */ /* 0x000fe400078e0a06 */
[----:B------:R-:W-:Y:S02]  /*16230*/  @!P5 IMAD.IADD R15, R15, 0x1, -R0 ;  /* 0x000000010f0fd824 */ /* 0x000fe400078e0a00 */
[----:B------:R-:W-:Y:S01]  /*16240*/  IMAD R8, R0, R6, R8 ;  /* 0x0000000600087224 */ /* 0x000fe200078e0208 */
[----:B---3--:R-:W-:Y:S01]  /*16250*/  IABS R6, R17 ;  /* 0x0000001100067213 */ /* 0x008fe20000000000 */
[----:B------:R-:W-:Y:S02]  /*16260*/  IMAD.MOV.U32 R17, RZ, RZ, R14 ;  /* 0x000000ffff117224 */ /* 0x000fe400078e000e */
[----:B--2---:R-:W-:Y:S02]  /*16270*/  IMAD.MOV.U32 R14, RZ, RZ, R16 ;  /* 0x000000ffff0e7224 */ /* 0x004fe400078e0010 */
[----:B------:R-:W-:-:S02]  /*16280*/  IMAD.MOV.U32 R16, RZ, RZ, R15 ;  /* 0x000000ffff107224 */ /* 0x000fc400078e000f */
[----:B------:R-:W-:Y:S01]  /*16290*/  @!P0 IMAD.MOV R14, RZ, RZ, -R14 ;  /* 0x000000ffff0e8224 */ /* 0x000fe200078e0a0e */
[----:B------:R-:W2:Y:S01]  /*162a0*/  LDL.LU R15, [R1+0x7ec] ;  /* 0x0007ec00010f7983 */ /* 0x000ea20000300800 */
[----:B------:R-:W-:-:S03]  /*162b0*/  @!P6 IMAD.MOV R16, RZ, RZ, -R16 ;  /* 0x000000ffff10e224 */ /* 0x000fc600078e0a10 */
[----:B------:R0:W-:Y:S04]  /*162c0*/  STL [R1+0x4a8], R14 ;  /* 0x0004a80e01007387 */ /* 0x0001e80000100800 */
[----:B0-----:R-:W3:Y:S04]  /*162d0*/  LDL.LU R14, [R1+0x2620] ;  /* 0x00262000010e7983 */ /* 0x001ee80000300800 */
[----:B------:R4:W-:Y:S02]  /*162e0*/  STL [R1+0x4a4], R16 ;  /* 0x0004a41001007387 */ /* 0x0009e40000100800 */
[----:B----4-:R-:W-:-:S05]  /*162f0*/  IMAD.MOV.U32 R16, RZ, RZ, R4 ;  /* 0x000000ffff107224 */ /* 0x010fca00078e0004 */
[----:B------:R0:W-:Y:S04]  /*16300*/  STL [R1+0x2618], R16 ;  /* 0x0026181001007387 */ /* 0x0001e80000100800 */
[----:B0-----:R-:W4:Y:S01]  /*16310*/  LDL.LU R16, [R1+0x480] ;  /* 0x0004800001107983 */ /* 0x001f220000300800 */
[----:B------:R-:W-:Y:S01]  /*16320*/  ISETP.GT.U32.AND P6, PT, R0, R9, PT ;  /* 0x000000090000720c */ /* 0x000fe20003fc4070 */
[----:B------:R-:W-:Y:S01]  /*16330*/  IMAD.MOV.U32 R4, RZ, RZ, R13 ;  /* 0x000000ffff047224 */ /* 0x000fe200078e000d */
[----:B------:R-:W-:-:S03]  /*16340*/  IABS R10, R10 ;  /* 0x0000000a000a7213 */ /* 0x000fc60000000000 */
[----:B------:R-:W-:Y:S02]  /*16350*/  @!P1 IMAD.MOV R4, RZ, RZ, -R4 ;  /* 0x000000ffff049224 */ /* 0x000fe400078e0a04 */
[----:B------:R-:W-:-:S06]  /*16360*/  IMAD.HI.U32 R13, R3, R6, RZ ;  /* 0x00000006030d7227 */ /* 0x000fcc00078e00ff */
[----:B------:R-:W-:Y:S02]  /*16370*/  @!P6 IMAD.IADD R9, R9, 0x1, -R0 ;  /* 0x000000010909e824 */ /* 0x000fe400078e0a00 */
[----:B---3--:R-:W-:-:S05]  /*16380*/  @!P3 IMAD.MOV R14, RZ, RZ, -R14 ;  /* 0x000000ffff0eb224 */ /* 0x008fca00078e0a0e */
[----:B------:R0:W-:Y:S04]  /*16390*/  STL [R1+0x4a0], R14 ;  /* 0x0004a00e01007387 */ /* 0x0001e80000100800 */
[----:B------:R1:W-:Y:S01]  /*163a0*/  STL [R1+0x2610], R3 ;  /* 0x0026100301007387 */ /* 0x0003e20000100800 */
[----:B0-----:R-:W-:-:S03]  /*163b0*/  IMAD.HI.U32 R14, R3, R10, RZ ;  /* 0x0000000a030e7227 */ /* 0x001fc600078e00ff */
[----:B-1----:R-:W3:Y:S04]  /*163c0*/  LDL.LU R3, [R1+0x488] ;  /* 0x0004880001037983 */ /* 0x002ee80000300800 */
[----:B------:R0:W-:Y:S01]  /*163d0*/  STL [R1+0x49c], R4 ;  /* 0x00049c0401007387 */ /* 0x0001e20000100800 */
[----:B----4-:R-:W-:-:S03]  /*163e0*/  ISETP.GE.AND P6, PT, R16, RZ, PT ;  /* 0x000000ff1000720c */ /* 0x010fc60003fc6270 */
[----:B0-----:R-:W4:Y:S04]  /*163f0*/  LDL.LU R4, [R1+0x261c] ;  /* 0x00261c0001047983 */ /* 0x001f280000300800 */
[----:B------:R-:W4:Y:S01]  /*16400*/  LDL.LU R16, [R1+0x2618] ;  /* 0x0026180001107983 */ /* 0x000f220000300800 */
[C---:B------:R-:W-:Y:S02]  /*16410*/  ISETP.GT.U32.AND P5, PT, R0.reuse, R12, PT ;  /* 0x0000000c0000720c */ /* 0x040fe40003fa4070 */
[----:B------:R-:W-:-:S11]  /*16420*/  ISETP.GT.U32.AND P3, PT, R0, R11, PT ;  /* 0x0000000b0000720c */ /* 0x000fd60003f64070 */
[----:B------:R-:W-:-:S05]  /*16430*/  @!P5 IMAD.IADD R12, R12, 0x1, -R0 ;  /* 0x000000010c0cd824 */ /* 0x000fca00078e0a00 */
[C---:B------:R-:W-:Y:S01]  /*16440*/  ISETP.GT.U32.AND P0, PT, R0.reuse, R12, PT ;  /* 0x0000000c0000720c */ /* 0x040fe20003f04070 */
[----:B------:R-:W-:Y:S02]  /*16450*/  IMAD.MOV R14, RZ, RZ, -R14 ;  /* 0x000000ffff0e7224 */ /* 0x000fe400078e0a0e */
[----:B------:R-:W-:Y:S02]  /*16460*/  IMAD.MOV R13, RZ, RZ, -R13 ;  /* 0x000000ffff0d7224 */ /* 0x000fe400078e0a0d */
[----:B------:R-:W-:Y:S02]  /*16470*/  @!P3 IMAD.IADD R11, R11, 0x1, -R0 ;  /* 0x000000010b0bb824 */ /* 0x000fe400078e0a00 */
[----:B------:R-:W-:Y:S02]  /*16480*/  IMAD R10, R0, R14, R10 ;  /* 0x0000000e000a7224 */ /* 0x000fe400078e020a */
[----:B--2---:R-:W-:-:S04]  /*16490*/  IMAD.MOV.U32 R14, RZ, RZ, R15 ;  /* 0x000000ffff0e7224 */ /* 0x004fc800078e000f */
[----:B------:R-:W-:Y:S02]  /*164a0*/  @!P0 IMAD.IADD R12, R12, 0x1, -R0 ;  /* 0x000000010c0c8824 */ /* 0x000fe400078e0a00 */
[C---:B------:R-:W-:Y:S01]  /*164b0*/  IMAD R6, R0.reuse, R13, R6 ;  /* 0x0000000d00067224 */ /* 0x040fe200078e0206 */
[----:B---3--:R-:W-:Y:S01]  /*164c0*/  ISETP.GE.AND P3, PT, R3, RZ, PT ;  /* 0x000000ff0300720c */ /* 0x008fe20003f66270 */
[----:B------:R-:W-:Y:S01]  /*164d0*/  IMAD.MOV.U32 R3, RZ, RZ, R12 ;  /* 0x000000ffff037224 */ /* 0x000fe200078e000c */
[----:B----4-:R0:W-:Y:S04]  /*164e0*/  STL [R1+0x2614], R16 ;  /* 0x0026141001007387 */ /* 0x0101e80000100800 */
[----:B0-----:R-:W2:Y:S04]  /*164f0*/  LDL.LU R16, [R1+0x484] ;  /* 0x0004840001107983 */ /* 0x001ea80000300800 */
[----:B------:R-:W3:Y:S04]  /*16500*/  LDL.LU R15, [R1+0x7ac] ;  /* 0x0007ac00010f7983 */ /* 0x000ee80000300800 */
[----:B------:R-:W4:Y:S04]  /*16510*/  LDL.LU R12, [R1+0x7b0] ;  /* 0x0007b000010c7983 */ /* 0x000f280000300800 */
[----:B------:R-:W4:Y:S01]  /*16520*/  LDL.LU R13, [R1+0x7cc] ;  /* 0x0007cc00010d7983 */ /* 0x000f220000300800 */
[----:B------:R-:W-:-:S02]  /*16530*/  ISETP.GT.U32.AND P5, PT, R0, R7, PT ;  /* 0x000000070000720c */ /* 0x000fc40003fa4070 */
[----:B------:R-:W-:-:S11]  /*16540*/  ISETP.GT.U32.AND P1, PT, R0, R4, PT ;  /* 0x000000040000720c */ /* 0x000fd60003f24070 */
[----:B------:R-:W-:-:S05]  /*16550*/  @!P5 IMAD.IADD R7, R7, 0x1, -R0 ;  /* 0x000000010707d824 */ /* 0x000fca00078e0a00 */
[----:B------:R-:W-:Y:S01]  /*16560*/  ISETP.GT.U32.AND P5, PT, R0, R7, PT ;  /* 0x000000070000720c */ /* 0x000fe20003fa4070 */
[----:B------:R-:W-:Y:S02]  /*16570*/  @!P1 IMAD.IADD R4, R4, 0x1, -R0 ;  /* 0x0000000104049824 */ /* 0x000fe400078e0a00 */
[----:B------:R-:W-:-:S03]  /*16580*/  @!P2 IMAD.MOV R3, RZ, RZ, -R3 ;  /* 0x000000ffff03a224 */ /* 0x000fc600078e0a03 */
[----:B------:R-:W-:Y:S02]  /*16590*/  ISETP.GT.U32.AND P2, PT, R0, R4, PT ;  /* 0x000000040000720c */ /* 0x000fe40003f44070 */
[----:B------:R0:W-:Y:S05]  /*165a0*/  STL [R1+0x494], R3 ;  /* 0x0004940301007387 */ /* 0x0001ea0000100800 */
[----:B------:R-:W-:-:S04]  /*165b0*/  @!P5 IMAD.IADD R7, R7, 0x1, -R0 ;  /* 0x000000010707d824 */ /* 0x000fc800078e0a00 */
[----:B0-----:R-:W-:-:S04]  /*165c0*/  IMAD.MOV.U32 R3, RZ, RZ, R7 ;  /* 0x000000ffff037224 */ /* 0x001fc800078e0007 */
[----:B------:R-:W-:Y:S02]  /*165d0*/  @!P6 IMAD.MOV R3, RZ, RZ, -R3 ;  /* 0x000000ffff03e224 */ /* 0x000fe400078e0a03 */
[----:B------:R-:W-:Y:S01]  /*165e0*/  @!P2 IMAD.IADD R4, R4, 0x1, -R0 ;  /* 0x000000010404a824 */ /* 0x000fe200078e0a00 */
[----:B--2---:R-:W-:Y:S01]  /*165f0*/  ISETP.GE.AND P5, PT, R16, RZ, PT ;  /* 0x000000ff1000720c */ /* 0x004fe20003fa6270 */
[----:B------:R-:W-:-:S04]  /*16600*/  IMAD.MOV.U32 R16, RZ, RZ, R9 ;  /* 0x000000ffff107224 */ /* 0x000fc800078e0009 */
[----:B------:R-:W-:Y:S01]  /*16610*/  @!P4 IMAD.MOV R16, RZ, RZ, -R16 ;  /* 0x000000ffff10c224 */ /* 0x000fe200078e0a10 */
[----:B---3--:R-:W-:Y:S01]  /*16620*/  ISETP.GE.AND P2, PT, R15, RZ, PT ;  /* 0x000000ff0f00720c */ /* 0x008fe20003f46270 */
[----:B----4-:R0:W-:Y:S04]  /*16630*/  STL [R1+0x260c], R13 ;  /* 0x00260c0d01007387 */ /* 0x0101e80000100800 */
[----:B0-----:R-:W2:Y:S04]  /*16640*/  LDL.LU R13, [R1+0x7b4] ;  /* 0x0007b400010d7983 */ /* 0x001ea80000300800 */
[----:B------:R-:W3:Y:S04]  /*16650*/  LDL.LU R7, [R1+0x7a4] ;  /* 0x0007a40001077983 */ /* 0x000ee80000300800 */
[----:B------:R0:W-:Y:S04]  /*16660*/  STL [R1+0x48c], R16 ;  /* 0x00048c1001007387 */ /* 0x0001e80000100800 */
[----:B0-----:R-:W4:Y:S04]  /*16670*/  LDL.LU R16, [R1+0x2614] ;  /* 0x0026140001107983 */ /* 0x001f280000300800 */
[----:B------:R0:W-:Y:S04]  /*16680*/  STL [R1+0x484], R3 ;  /* 0x0004840301007387 */ /* 0x0001e80000100800 */
[----:B0-----:R-:W3:Y:S04]  /*16690*/  LDL.LU R3, [R1+0x2610] ;  /* 0x0026100001037983 */ /* 0x001ee80000300800 */
[----:B------:R-:W3:Y:S01]  /*166a0*/  LDL.LU R15, [R1+0x7d8] ;  /* 0x0007d800010f7983 */ /* 0x000ee20000300800 */
[----:B------:R-:W-:-:S02]  /*166b0*/  ISETP.GT.U32.AND P0, PT, R0, R8, PT ;  /* 0x000000080000720c */ /* 0x000fc40003f04070 */
[C---:B------:R-:W-:Y:S02]  /*166c0*/  ISETP.GT.U32.AND P1, PT, R0.reuse, R11, PT ;  /* 0x0000000b0000720c */ /* 0x040fe40003f24070 */
[----:B------:R-:W-:-:S09]  /*166d0*/  ISETP.GT.U32.AND P4, PT, R0, R10, PT ;  /* 0x0000000a0000720c */ /* 0x000fd20003f84070 */
[----:B------:R-:W-:-:S05]  /*166e0*/  @!P0 IMAD.IADD R8, R8, 0x1, -R0 ;  /* 0x0000000108088824 */ /* 0x000fca00078e0a00 */
[----:B------:R-:W-:Y:S01]  /*166f0*/  ISETP.GT.U32.AND P0, PT, R0, R8, PT ;  /* 0x000000080000720c */ /* 0x000fe20003f04070 */
[--C-:B------:R-:W-:Y:S02]  /*16700*/  @!P1 IMAD.IADD R11, R11, 0x1, -R0.reuse ;  /* 0x000000010b0b9824 */ /* 0x100fe400078e0a00 */
[----:B------:R-:W-:-:S10]  /*16710*/  @!P4 IMAD.IADD R10, R10, 0x1, -R0 ;  /* 0x000000010a0ac824 */ /* 0x000fd400078e0a00 */
[----:B------:R-:W-:Y:S01]  /*16720*/  @!P0 IMAD.IADD R8, R8, 0x1, -R0 ;  /* 0x0000000108088824 */ /* 0x000fe200078e0a00 */
[----:B------:R-:W-:Y:S02]  /*16730*/  ISETP.GE.AND P0, PT, R12, RZ, PT ;  /* 0x000000ff0c00720c */ /* 0x000fe40003f06270 */
[----:B--2---:R-:W-:Y:S02]  /*16740*/  IABS R9, R13 ;  /* 0x0000000d00097213 */ /* 0x004fe40000000000 */
[----:B------:R-:W-:Y:S02]  /*16750*/  ISETP.GE.AND P4, PT, R13, RZ, PT ;  /* 0x000000ff0d00720c */ /* 0x000fe40003f86270 */
[----:B----4-:R-:W-:Y:S01]  /*16760*/  IABS R12, R16 ;  /* 0x00000010000c7213 */ /* 0x010fe20000000000 */
[----:B---3--:R0:W-:Y:S04]  /*16770*/  STL [R1+0x2608], R15 ;  /* 0x0026080f01007387 */ /* 0x0081e80000100800 */
[----:B------:R-:W2:Y:S01]  /*16780*/  LDL.LU R13, [R1+0x260c] ;  /* 0x00260c00010d7983 */ /* 0x000ea20000300800 */
[----:B0-----:R-:W-:-:S02]  /*16790*/  IMAD.MOV.U32 R15, RZ, RZ, R11 ;  /* 0x000000ffff0f7224 */ /* 0x001fc400078e000b */
[----:B------:R-:W-:Y:S02]  /*167a0*/  IMAD.MOV.U32 R11, RZ, RZ, R16 ;  /* 0x000000ffff0b7224 */ /* 0x000fe400078e0010 */
[----:B------:R-:W3:Y:S01]  /*167b0*/  LDL R16, [R1+0x824] ;  /* 0x0008240001107983 */ /* 0x000ee20000100800 */
[----:B------:R-:W-:Y:S02]  /*167c0*/  ISETP.GT.U32.AND P1, PT, R0, R6, PT ;  /* 0x000000060000720c */ /* 0x000fe40003f24070 */
[----:B------:R-:W-:Y:S01]  /*167d0*/  ISETP.GE.AND P6, PT, R7, RZ, PT ;  /* 0x000000ff0700720c */ /* 0x000fe20003fc6270 */
[----:B------:R-:W-:-:S10]  /*167e0*/  @!P5 IMAD.MOV R15, RZ, RZ, -R15 ;  /* 0x000000ffff0fd224 */ /* 0x000fd400078e0a0f */
[----:B------:R-:W-:Y:S01]  /*167f0*/  @!P1 IMAD.IADD R6, R6, 0x1, -R0 ;  /* 0x0000000106069824 */ /* 0x000fe200078e0a00 */
[----:B------:R-:W-:Y:S01]  /*16800*/  ISETP.GT.U32.AND P1, PT, R0, R10, PT ;  /* 0x0000000a0000720c */ /* 0x000fe20003f24070 */
[----:B------:R0:W-:Y:S01]  /*16810*/  STL [R1+0x47c], R15 ;  /* 0x00047c0f01007387 */ /* 0x0001e20000100800 */
[----:B------:R-:W-:Y:S01]  /*16820*/  @!P6 IMAD.MOV R8, RZ, RZ, -R8 ;  /* 0x000000ffff08e224 */ /* 0x000fe200078e0a08 */
[----:B------:R-:W-:Y:S01]  /*16830*/  ISETP.GE.AND P6, PT, R11, RZ, PT ;  /* 0x000000ff0b00720c */ /* 0x000fe20003fc6270 */
[----:B0-----:R-:W-:-:S09]  /*16840*/  IMAD.MOV.U32 R15, RZ, RZ, R4 ;  /* 0x000000ffff0f7224 */ /* 0x001fd200078e0004 */
[----:B------:R-:W-:Y:S02]  /*16850*/  @!P1 IMAD.IADD R10, R10, 0x1, -R0 ;  /* 0x000000010a0a9824 */ /* 0x000fe400078e0a00 */
[----:B------:R-:W-:Y:S02]  /*16860*/  @!P3 IMAD.MOV R15, RZ, RZ, -R15 ;  /* 0x000000ffff0fb224 */ /* 0x000fe400078e0a0f */
[----:B------:R-:W-:-:S03]  /*16870*/  IMAD.MOV.U32 R11, RZ, RZ, R10 ;  /* 0x000000ffff0b7224 */ /* 0x000fc600078e000a */
[----:B------:R0:W-:Y:S01]  /*16880*/  STL [R1+0x478], R15 ;  /* 0x0004780f01007387 */ /* 0x0001e20000100800 */
[----:B------:R-:W-:-:S03]  /*16890*/  @!P2 IMAD.MOV R11, RZ, RZ, -R11 ;  /* 0x000000ffff0ba224 */ /* 0x000fc600078e0a0b */
[----:B0-----:R-:W4:Y:S04]  /*168a0*/  LDL.LU R15, [R1+0x2608] ;  /* 0x00260800010f7983 */ /* 0x001f280000300800 */
[----:B------:R3:W-:Y:S02]  /*168b0*/  STL [R1+0x46c], R8 ;  /* 0x00046c0801007387 */ /* 0x0007e40000100800 */
[----:B---3--:R-:W-:Y:S02]  /*168c0*/  IABS R8, R16 ;  /* 0x0000001000087213 */ /* 0x008fe40000000000 */
[----:B------:R-:W-:Y:S02]  /*168d0*/  ISETP.GE.AND P2, PT, R16, RZ, PT ;  /* 0x000000ff1000720c */ /* 0x000fe40003f46270 */
[----:B------:R-:W3:Y:S01]  /*168e0*/  LDL.LU R16, [R1+0x808] ;  /* 0x0008080001107983 */ /* 0x000ee20000300800 */
[----:B------:R-:W-:-:S04]  /*168f0*/  IMAD.HI.U32 R7, R3, R9, RZ ;  /* 0x0000000903077227 */ /* 0x000fc800078e00ff */
[----:B------:R-:W-:Y:S01]  /*16900*/  IMAD.MOV R7, RZ, RZ, -R7 ;  /* 0x000000ffff077224 */ /* 0x000fe200078e0a07 */
[----:B------:R-:W-:-:S03]  /*16910*/  ISETP.GT.U32.AND P5, PT, R0, R6, PT ;  /* 0x000000060000720c */ /* 0x000fc60003fa4070 */
[----:B------:R-:W-:Y:S02]  /*16920*/  IMAD R9, R0, R7, R9 ;  /* 0x0000000700097224 */ /* 0x000fe400078e0209 */
[----:B------:R-:W-:-:S03]  /*16930*/  IMAD.HI.U32 R7, R3, R12, RZ ;  /* 0x0000000c03077227 */ /* 0x000fc600078e00ff */
[----:B------:R-:W-:Y:S01]  /*16940*/  ISETP.GT.U32.AND P3, PT, R0, R9, PT ;  /* 0x000000090000720c */ /* 0x000fe20003f64070 */
[----:B------:R-:W-:-:S04]  /*16950*/  IMAD.MOV R7, RZ, RZ, -R7 ;  /* 0x000000ffff077224 */ /* 0x000fc800078e0a07 */
[----:B------:R-:W-:Y:S02]  /*16960*/  IMAD R12, R0, R7, R12 ;  /* 0x00000007000c7224 */ /* 0x000fe400078e020c */
[----:B------:R-:W-:-:S03]  /*16970*/  @!P5 IMAD.IADD R6, R6, 0x1, -R0 ;  /* 0x000000010606d824 */ /* 0x000fc600078e0a00 */
[----:B------:R-:W-:-:S03]  /*16980*/  ISETP.GT.U32.AND P5, PT, R0, R12, PT ;  /* 0x0000000c0000720c */ /* 0x000fc60003fa4070 */
[----:B------:R-:W-:Y:S01]  /*16990*/  @!P3 IMAD.IADD R9, R9, 0x1, -R0 ;  /* 0x000000010909b824 */ /* 0x000fe200078e0a00 */
[----:B--2---:R-:W-:-:S04]  /*169a0*/  IABS R4, R13 ;  /* 0x0000000d00047213 */ /* 0x004fc80000000000 */
[----:B------:R-:W-:Y:S01]  /*169b0*/  ISETP.GT.U32.AND P3, PT, R0, R9, PT ;  /* 0x000000090000720c */ /* 0x000fe20003f64070 */
[----:B------:R-:W-:Y:S01]  /*169c0*/  IMAD.HI.U32 R7, R3, R4, RZ ;  /* 0x0000000403077227 */ /* 0x000fe200078e00ff */
[----:B------:R-:W-:-:S03]  /*169d0*/  ISETP.GE.AND P1, PT, R13, RZ, PT ;  /* 0x000000ff0d00720c */ /* 0x000fc60003f26270 */
[----:B------:R-:W-:Y:S02]  /*169e0*/  @!P5 IMAD.IADD R12, R12, 0x1, -R0 ;  /* 0x000000010c0cd824 */ /* 0x000fe400078e0a00 */
[----:B------:R-:W-:-:S04]  /*169f0*/  IMAD.HI.U32 R13, R3, R8, RZ ;  /* 0x00000008030d7227 */ /* 0x000fc800078e00ff */
[----:B------:R-:W-:Y:S01]  /*16a00*/  IMAD.MOV R7, RZ, RZ, -R7 ;  /* 0x000000ffff077224 */ /* 0x000fe200078e0a07 */
[C---:B------:R-:W-:Y:S01]  /*16a10*/  ISETP.GT.U32.AND P5, PT, R0.reuse, R12, PT ;  /* 0x0000000c0000720c */ /* 0x040fe20003fa4070 */
[----:B------:R-:W-:Y:S02]  /*16a20*/  @!P0 IMAD.MOV R6, RZ, RZ, -R6 ;  /* 0x000000ffff068224 */ /* 0x000fe400078e0a06 */
[----:B------:R-:W-:Y:S02]  /*16a30*/  IMAD.MOV R13, RZ, RZ, -R13 ;  /* 0x000000ffff0d7224 */ /* 0x000fe400078e0a0d */
[C---:B------:R-:W-:Y:S02]  /*16a40*/  IMAD R4, R0.reuse, R7, R4 ;  /* 0x0000000700047224 */ /* 0x040fe400078e0204 */
[----:B------:R-:W-:Y:S02]  /*16a50*/  @!P3 IMAD.IADD R9, R9, 0x1, -R0 ;  /* 0x000000010909b824 */ /* 0x000fe400078e0a00 */
[----:B------:R-:W-:Y:S01]  /*16a60*/  IMAD R8, R0, R13, R8 ;  /* 0x0000000d00087224 */ /* 0x000fe200078e0208 */
[----:B----4-:R-:W-:-:S02]  /*16a70*/  IABS R10, R15 ;  /* 0x0000000f000a7213 */ /* 0x010fc40000000000 */
[----:B------:R-:W-:Y:S01]  /*16a80*/  ISETP.GE.AND P3, PT, R15, RZ, PT ;  /* 0x000000ff0f00720c */ /* 0x000fe20003f66270 */
[----:B------:R-:W-:-:S04]  /*16a90*/  @!P5 IMAD.IADD R12, R12, 0x1, -R0 ;  /* 0x000000010c0cd824 */ /* 0x000fc800078e0a00 */
[----:B------:R-:W-:Y:S01]  /*16aa0*/  @!P6 IMAD.MOV R12, RZ, RZ, -R12 ;  /* 0x000000ffff0ce224 */ /* 0x000fe200078e0a0c */
[----:B---3--:R0:W-:Y:S04]  /*16ab0*/  STL [R1+0x2604], R16 ;  /* 0x0026041001007387 */ /* 0x0081e80000100800 */
[----:B------:R-:W-:Y:S04]  /*16ac0*/  STL [R1+0x464], R11 ;  /* 0x0004640b01007387 */ /* 0x000fe80000100800 */
[----:B------:R-:W2:Y:S01]  /*16ad0*/  LDL R7, [R1+0x7f8] ;  /* 0x0007f80001077983 */ /* 0x000ea20000100800 */
[----:B0-----:R-:W-:-:S03]  /*16ae0*/  IMAD.MOV.U32 R16, RZ, RZ, R14 ;  /* 0x000000ffff107224 */ /* 0x001fc600078e000e */
[----:B------:R0:W-:Y:S01]  /*16af0*/  STL [R1+0x45c], R6 ;  /* 0x00045c0601007387 */ /* 0x0001e20000100800 */
[----:B------:R-:W-:-:S03]  /*16b00*/  IMAD.MOV.U32 R13, RZ, RZ, R16 ;  /* 0x000000ffff0d7224 */ /* 0x000fc600078e0010 */
[----:B------:R-:W3:Y:S04]  /*16b10*/  LDL.LU R15, [R1+0x80c] ;  /* 0x00080c00010f7983 */ /* 0x000ee80000300800 */
[----:B------:R-:W4:Y:S01]  /*16b20*/  LDL.LU R14, [R1+0x810] ;  /* 0x00081000010e7983 */ /* 0x000f220000300800 */
[----:B0-----:R-:W-:Y:S01]  /*16b30*/  IABS R6, R16 ;  /* 0x0000001000067213 */ /* 0x001fe20000000000 */
[----:B------:R-:W-:-:S04]  /*16b40*/  IMAD.MOV.U32 R16, RZ, RZ, R9 ;  /* 0x000000ffff107224 */ /* 0x000fc800078e0009 */
[----:B------:R-:W-:-:S05]  /*16b50*/  @!P4 IMAD.MOV R16, RZ, RZ, -R16 ;  /* 0x000000ffff10c224 */ /* 0x000fca00078e0a10 */
[----:B------:R0:W-:Y:S01]  /*16b60*/  STL [R1+0x454], R16 ;  /* 0x0004541001007387 */ /* 0x0001e20000100800 */
[----:B------:R-:W-:-:S03]  /*16b70*/  ISETP.GE.AND P6, PT, R13, RZ, PT ;  /* 0x000000ff0d00720c */ /* 0x000fc60003fc6270 */
[----:B0-----:R-:W2:Y:S04]  /*16b80*/  LDL.LU R16, [R1+0x2604] ;  /* 0x0026040001107983 */ /* 0x001ea80000300800 */
[----:B------:R2:W-:Y:S04]  /*16b90*/  STL [R1+0x450], R12 ;  /* 0x0004500c01007387 */ /* 0x0005e80000100800 */
[----:B------:R-:W3:Y:S01]  /*16ba0*/  LDL.LU R13, [R1+0x7f8] ;  /* 0x0007f800010d7983 */ /* 0x000ee20000300800 */
        /* <DEDUP_REMOVED lines=14> */
[--C-:B------:R-:W-:Y:S02]  /*16c90*/  @!P0 IMAD.IADD R4, R4, 0x1, -R0.reuse ;  /* 0x0000000104048824 */ /* 0x100fe400078e0a00 */
[----:B------:R-:W-:Y:S02]  /*16ca0*/  @!P5 IMAD.IADD R8, R8, 0x1, -R0 ;  /* 0x000000010808d824 */ /* 0x000fe400078e0a00 */
[----:B------:R-:W-:Y:S02]  /*16cb0*/  IMAD R6, R0, R11, R6 ;  /* 0x0000000b00067224 */ /* 0x000fe400078e0206 */
[----:B------:R-:W-:-:S04]  /*16cc0*/  IMAD.MOV.U32 R11, RZ, RZ, R4 ;  /* 0x000000ffff0b7224 */ /* 0x000fc800078e0004 */
[----:B------:R-:W-:Y:S02]  /*16cd0*/  @!P1 IMAD.MOV R11, RZ, RZ, -R11 ;  /* 0x000000ffff0b9224 */ /* 0x000fe400078e0a0b */
[----:B------:R-:W-:Y:S01]  /*16ce0*/  @!P4 IMAD.IADD R10, R10, 0x1, -R0 ;  /* 0x000000010a0ac824 */ /* 0x000fe200078e0a00 */
[----:B--2---:R-:W-:Y:S01]  /*16cf0*/  IABS R12, R16 ;  /* 0x00000010000c7213 */ /* 0x004fe20000000000 */
[----:B------:R0:W-:Y:S02]  /*16d00*/  STL [R1+0x2600], R16 ;  /* 0x0026001001007387 */ /* 0x0001e40000100800 */
[----:B0-----:R-:W-:Y:S01]  /*16d10*/  IMAD.MOV.U32 R16, RZ, RZ, R8 ;  /* 0x000000ffff107224 */ /* 0x001fe200078e0008 */
[----:B---3--:R-:W-:-:S03]  /*16d20*/  ISETP.GE.AND P5, PT, R13, RZ, PT ;  /* 0x000000ff0d00720c */ /* 0x008fc60003fa6270 */
[----:B------:R-:W-:Y:S01]  /*16d30*/  @!P2 IMAD.MOV R16, RZ, RZ, -R16 ;  /* 0x000000ffff10a224 */ /* 0x000fe200078e0a10 */
[----:B------:R-:W-:Y:S01]  /*16d40*/  STL [R1+0x44c], R11 ;  /* 0x00044c0b01007387 */ /* 0x000fe20000100800 */
[----:B------:R-:W-:-:S03]  /*16d50*/  IMAD.MOV.U32 R13, RZ, RZ, R10 ;  /* 0x000000ffff0d7224 */ /* 0x000fc600078e000a */
[----:B------:R-:W2:Y:S04]  /*16d60*/  LDL.LU R10, [R1+0x820] ;  /* 0x00082000010a7983 */ /* 0x000ea80000300800 */
[----:B------:R0:W-:Y:S04]  /*16d70*/  STL [R1+0x448], R16 ;  /* 0x0004481001007387 */ /* 0x0001e80000100800 */
[----:B0-----:R-:W3:Y:S01]  /*16d80*/  LDL.LU R16, [R1+0x2600] ;  /* 0x0026000001107983 */ /* 0x001ee20000300800 */
[----:B------:R-:W-:-:S13]  /*16d90*/  ISETP.GT.U32.AND P0, PT, R0, R6, PT ;  /* 0x000000060000720c */ /* 0x000fda0003f04070 */
[----:B------:R-:W-:-:S05]  /*16da0*/  @!P0 IMAD.IADD R6, R6, 0x1, -R0 ;  /* 0x0000000106068824 */ /* 0x000fca00078e0a00 */
[----:B------:R-:W-:Y:S01]  /*16db0*/  ISETP.GT.U32.AND P0, PT, R0, R6, PT ;  /* 0x000000060000720c */ /* 0x000fe20003f04070 */
[----:B------:R-:W-:Y:S01]  /*16dc0*/  @!P3 IMAD.MOV R13, RZ, RZ, -R13 ;  /* 0x000000ffff0db224 */ /* 0x000fe200078e0a0d */
[----:B------:R-:W-:Y:S02]  /*16dd0*/  IABS R4, R15 ;  /* 0x0000000f00047213 */ /* 0x000fe40000000000 */
[----:B------:R-:W-:Y:S02]  /*16de0*/  ISETP.GE.AND P3, PT, R15, RZ, PT ;  /* 0x000000ff0f00720c */ /* 0x000fe40003f66270 */
[----:B----4-:R-:W-:-:S07]  /*16df0*/  IABS R11, R14 ;  /* 0x0000000e000b7213 */ /* 0x010fce0000000000 */
[----:B------:R-:W-:Y:S01]  /*16e00*/  @!P0 IMAD.IADD R6, R6, 0x1, -R0 ;  /* 0x0000000106068824 */ /* 0x000fe200078e0a00 */
[----:B------:R-:W-:Y:S02]  /*16e10*/  ISETP.GE.AND P0, PT, R14, RZ, PT ;  /* 0x000000ff0e00720c */ /* 0x000fe40003f06270 */
[----:B------:R-:W-:-:S05]  /*16e20*/  IABS R7, R7 ;  /* 0x0000000700077213 */ /* 0x000fca0000000000 */
[----:B------:R-:W-:-:S04]  /*16e30*/  IMAD.HI.U32 R9, R3, R7, RZ ;  /* 0x0000000703097227 */ /* 0x000fc800078e00ff */
[----:B------:R-:W-:Y:S01]  /*16e40*/  IMAD.MOV R9, RZ, RZ, -R9 ;  /* 0x000000ffff097224 */ /* 0x000fe200078e0a09 */
[----:B---3--:R-:W-:Y:S02]  /*16e50*/  ISETP.GE.AND P2, PT, R16, RZ, PT ;  /* 0x000000ff1000720c */ /* 0x008fe40003f46270 */
[----:B------:R-:W3:Y:S04]  /*16e60*/  LDL.LU R16, [R1+0x844] ;  /* 0x0008440001107983 */ /* 0x000ee80000300800 */
[----:B------:R-:W4:Y:S04]  /*16e70*/  LDL.LU R15, [R1+0x880] ;  /* 0x00088000010f7983 */ /* 0x000f280000300800 */
[----:B------:R0:W-:Y:S04]  /*16e80*/  STL [R1+0x440], R13 ;  /* 0x0004400d01007387 */ /* 0x0001e80000100800 */
[----:B------:R-:W3:Y:S01]  /*16e90*/  LDL R14, [R1+0x838] ;  /* 0x00083800010e7983 */ /* 0x000ee20000100800 */
[----:B------:R-:W-:-:S02]  /*16ea0*/  IMAD R7, R0, R9, R7 ;  /* 0x0000000900077224 */ /* 0x000fc400078e0207 */
[----:B------:R-:W-:-:S03]  /*16eb0*/  IMAD.HI.U32 R9, R3, R12, RZ ;  /* 0x0000000c03097227 */ /* 0x000fc600078e00ff */
[----:B------:R-:W-:Y:S01]  /*16ec0*/  ISETP.GT.U32.AND P1, PT, R0, R7, PT ;  /* 0x000000070000720c */ /* 0x000fe20003f24070 */
[----:B------:R-:W-:-:S04]  /*16ed0*/  IMAD.MOV R9, RZ, RZ, -R9 ;  /* 0x000000ffff097224 */ /* 0x000fc800078e0a09 */
[----:B------:R-:W-:-:S05]  /*16ee0*/  IMAD R12, R0, R9, R12 ;  /* 0x00000009000c7224 */ /* 0x000fca00078e020c */
[----:B------:R-:W-:-:S03]  /*16ef0*/  ISETP.GT.U32.AND P4, PT, R0, R12, PT ;  /* 0x0000000c0000720c */ /* 0x000fc60003f84070 */
[----:B------:R-:W-:Y:S02]  /*16f00*/  @!P1 IMAD.IADD R7, R7, 0x1, -R0 ;  /* 0x0000000107079824 */ /* 0x000fe400078e0a00 */
[----:B------:R-:W-:-:S03]  /*16f10*/  IMAD.HI.U32 R8, R3, R11, RZ ;  /* 0x0000000b03087227 */ /* 0x000fc600078e00ff */
[----:B------:R-:W-:Y:S01]  /*16f20*/  ISETP.GT.U32.AND P1, PT, R0, R7, PT ;  /* 0x000000070000720c */ /* 0x000fe20003f24070 */
[----:B------:R-:W-:-:S04]  /*16f30*/  IMAD.HI.U32 R9, R3, R4, RZ ;  /* 0x0000000403097227 */ /* 0x000fc800078e00ff */
[----:B------:R-:W-:Y:S02]  /*16f40*/  IMAD.MOV R8, RZ, RZ, -R8 ;  /* 0x000000ffff087224 */ /* 0x000fe400078e0a08 */
[----:B------:R-:W-:Y:S02]  /*16f50*/  @!P4 IMAD.IADD R12, R12, 0x1, -R0 ;  /* 0x000000010c0cc824 */ /* 0x000fe400078e0a00 */
[----:B------:R-:W-:Y:S02]  /*16f60*/  IMAD.MOV R9, RZ, RZ, -R9 ;  /* 0x000000ffff097224 */ /* 0x000fe400078e0a09 */
[C---:B------:R-:W-:Y:S01]  /*16f70*/  IMAD R11, R0.reuse, R8, R11 ;  /* 0x00000008000b7224 */ /* 0x040fe200078e020b */
[----:B--2---:R-:W-:Y:S02]  /*16f80*/  IABS R8, R10 ;  /* 0x0000000a00087213 */ /* 0x004fe40000000000 */
[C---:B------:R-:W-:Y:S01]  /*16f90*/  ISETP.GT.U32.AND P4, PT, R0.reuse, R12, PT ;  /* 0x0000000c0000720c */ /* 0x040fe20003f84070 */
[----:B------:R-:W-:-:S02]  /*16fa0*/  IMAD R4, R0, R9, R4 ;  /* 0x0000000900047224 */ /* 0x000fc400078e0204 */
[----:B------:R-:W-:Y:S02]  /*16fb0*/  @!P1 IMAD.IADD R7, R7, 0x1, -R0 ;  /* 0x0000000107079824 */ /* 0x000fe400078e0a00 */
[----:B------:R-:W-:Y:S02]  /*16fc0*/  IMAD.MOV.U32 R9, RZ, RZ, R6 ;  /* 0x000000ffff097224 */ /* 0x000fe400078e0006 */
[----:B------:R-:W-:Y:S02]  /*16fd0*/  IMAD.MOV.U32 R6, RZ, RZ, R8 ;  /* 0x000000ffff067224 */ /* 0x000fe400078e0008 */
[----:B0-----:R-:W-:Y:S02]  /*16fe0*/  IMAD.MOV.U32 R13, RZ, RZ, R7 ;  /* 0x000000ffff0d7224 */ /* 0x001fe400078e0007 */
[----:B------:R-:W-:-:S04]  /*16ff0*/  IMAD.HI.U32 R7, R3, R6, RZ ;  /* 0x0000000603077227 */ /* 0x000fc800078e00ff */
[----:B------:R-:W-:Y:S02]  /*17000*/  IMAD.MOV R7, RZ, RZ, -R7 ;  /* 0x000000ffff077224 */ /* 0x000fe400078e0a07 */
[----:B------:R-:W-:Y:S02]  /*17010*/  @!P4 IMAD.IADD R12, R12, 0x1, -R0 ;  /* 0x000000010c0cc824 */ /* 0x000fe400078e0a00 */
[----:B------:R-:W-:Y:S02]  /*17020*/  @!P6 IMAD.MOV R9, RZ, RZ, -R9 ;  /* 0x000000ffff09e224 */ /* 0x000fe400078e0a09 */
[----:B------:R-:W-:Y:S02]  /*17030*/  IMAD R6, R0, R7, R6 ;  /* 0x0000000700067224 */ /* 0x000fe400078e0206 */
[----:B------:R-:W-:Y:S01]  /*17040*/  @!P5 IMAD.MOV R13, RZ, RZ, -R13 ;  /* 0x000000ffff0dd224 */ /* 0x000fe200078e0a0d */
[----:B------:R-:W-:Y:S04]  /*17050*/  STL [R1+0x434], R9 ;  /* 0x0004340901007387 */ /* 0x000fe80000100800 */
[----:B------:R0:W-:Y:S04]  /*17060*/  STL [R1+0x430], R13 ;  /* 0x0004300d01007387 */ /* 0x0001e80000100800 */
[----:B0-----:R-:W2:Y:S01]  /*17070*/  LDL R13, [R1+0x864] ;  /* 0x00086400010d7983 */ /* 0x001ea20000100800 */
[----:B---3--:R-:W-:Y:S01]  /*17080*/  IABS R8, R14 ;  /* 0x0000000e00087213 */ /* 0x008fe20000000000 */
[----:B------:R-:W-:-:S02]  /*17090*/  IMAD.MOV.U32 R14, RZ, RZ, R12 ;  /* 0x000000ffff0e7224 */ /* 0x000fc400078e000c */
[----:B------:R-:W3:Y:S02]  /*170a0*/  LDL R12, [R1+0x860] ;  /* 0x00086000010c7983 */ /* 0x000ee40000100800 */
[----:B------:R-:W-:-:S04]  /*170b0*/  IMAD.HI.U32 R7, R3, R8, RZ ;  /* 0x0000000803077227 */ /* 0x000fc800078e00ff */
[----:B------:R-:W-:Y:S02]  /*170c0*/  @!P2 IMAD.MOV R14, RZ, RZ, -R14 ;  /* 0x000000ffff0ea224 */ /* 0x000fe400078e0a0e */
[----:B------:R-:W-:-:S03]  /*170d0*/  IMAD.MOV R7, RZ, RZ, -R7 ;  /* 0x000000ffff077224 */ /* 0x000fc600078e0a07 */
[----:B------:R0:W-:Y:S01]  /*170e0*/  STL [R1+0x424], R14 ;  /* 0x0004240e01007387 */ /* 0x0001e20000100800 */
[----:B------:R-:W-:-:S03]  /*170f0*/  IMAD R8, R0, R7, R8 ;  /* 0x0000000700087224 */ /* 0x000fc600078e0208 */
[----:B0-----:R-:W3:Y:S04]  /*17100*/  LDL.LU R14, [R1+0x868] ;  /* 0x00086800010e7983 */ /* 0x001ee80000300800 */
[----:B------:R-:W3:Y:S01]  /*17110*/  LDL R7, [R1+0x838] ;  /* 0x0008380001077983 */ /* 0x000ee20000100800 */
[C---:B------:R-:W-:Y:S02]  /*17120*/  ISETP.GT.U32.AND P1, PT, R0.reuse, R4, PT ;  /* 0x000000040000720c */ /* 0x040fe40003f24070 */
[----:B------:R-:W-:Y:S02]  /*17130*/  ISETP.GT.U32.AND P5, PT, R0, R11, PT ;  /* 0x0000000b0000720c */ /* 0x000fe40003fa4070 */
[----:B------:R-:W-:Y:S02]  /*17140*/  ISETP.GE.AND P6, PT, R10, RZ, PT ;  /* 0x000000ff0a00720c */ /* 0x000fe40003fc6270 */
[----:B----4-:R-:W-:-:S07]  /*17150*/  IABS R10, R15 ;  /* 0x0000000f000a7213 */ /* 0x010fce0000000000 */
[----:B------:R-:W-:Y:S02]  /*17160*/  @!P1 IMAD.IADD R4, R4, 0x1, -R0 ;  /* 0x0000000104049824 */ /* 0x000fe400078e0a00 */
[----:B------:R-:W-:-:S03]  /*17170*/  IMAD.HI.U32 R9, R3, R10, RZ ;  /* 0x0000000a03097227 */ /* 0x000fc600078e00ff */
[C---:B------:R-:W-:Y:S01]  /*17180*/  ISETP.GT.U32.AND P1, PT, R0.reuse, R4, PT ;  /* 0x000000040000720c */ /* 0x040fe20003f24070 */
[----:B------:R-:W-:Y:S02]  /*17190*/  IMAD.MOV R9, RZ, RZ, -R9 ;  /* 0x000000ffff097224 */ /* 0x000fe400078e0a09 */
[----:B------:R-:W-:Y:S02]  /*171a0*/  @!P5 IMAD.IADD R11, R11, 0x1, -R0 ;  /* 0x000000010b0bd824 */ /* 0x000fe400078e0a00 */
[----:B------:R-:W-:-:S03]  /*171b0*/  IMAD R10, R0, R9, R10 ;  /* 0x00000009000a7224 */ /* 0x000fc600078e020a */
[----:B------:R-:W-:-:S05]  /*171c0*/  ISETP.GT.U32.AND P5, PT, R0, R11, PT ;  /* 0x0000000b0000720c */ /* 0x000fca0003fa4070 */
[----:B------:R-:W-:Y:S01]  /*171d0*/  @!P1 IMAD.IADD R4, R4, 0x1, -R0 ;  /* 0x0000000104049824 */ /* 0x000fe200078e0a00 */
[----:B------:R-:W-:-:S03]  /*171e0*/  ISETP.GT.U32.AND P1, PT, R0, R10, PT ;  /* 0x0000000a0000720c */ /* 0x000fc60003f24070 */
[----:B------:R-:W-:Y:S01]  /*171f0*/  @!P3 IMAD.MOV R4, RZ, RZ, -R4 ;  /* 0x000000ffff04b224 */ /* 0x000fe200078e0a04 */
[----:B------:R-:W-:-:S03]  /*17200*/  ISETP.GE.AND P4, PT, R15, RZ, PT ;  /* 0x000000ff0f00720c */ /* 0x000fc60003f86270 */
[--C-:B------:R-:W-:Y:S01]  /*17210*/  @!P5 IMAD.IADD R11, R11, 0x1, -R0.reuse ;  /* 0x000000010b0bd824 */ /* 0x100fe200078e0a00 */
[----:B------:R-:W-:Y:S01]  /*17220*/  IABS R15, R16 ;  /* 0x00000010000f7213 */ /* 0x000fe20000000000 */
[----:B------:R0:W-:Y:S04]  /*17230*/  STL [R1+0x420], R4 ;  /* 0x0004200401007387 */ /* 0x0001e80000100800 */
[----:B------:R-:W-:Y:S01]  /*17240*/  @!P1 IMAD.IADD R10, R10, 0x1, -R0 ;  /* 0x000000010a0a9824 */ /* 0x000fe200078e0a00 */
[----:B--2---:R-:W-:Y:S02]  /*17250*/  IABS R13, R13 ;  /* 0x0000000d000d7213 */ /* 0x004fe40000000000 */
[----:B------:R-:W-:Y:S01]  /*17260*/  ISETP.GE.AND P1, PT, R16, RZ, PT ;  /* 0x000000ff1000720c */ /* 0x000fe20003f26270 */
[----:B------:R-:W-:Y:S01]  /*17270*/  IMAD.MOV.U32 R16, RZ, RZ, R11 ;  /* 0x000000ffff107224 */ /* 0x000fe200078e000b */
[----:B------:R-:W-:Y:S03]  /*17280*/  STL [R1+0x25fc], R3 ;  /* 0x0025fc0301007387 */ /* 0x000fe60000100800 */
[----:B------:R-:W-:Y:S01]  /*17290*/  @!P0 IMAD.MOV R16, RZ, RZ, -R16 ;  /* 0x000000ffff108224 */ /* 0x000fe200078e0a10 */
[----:B---3--:R-:W-:-:S05]  /*172a0*/  IABS R9, R12 ;  /* 0x0000000c00097213 */ /* 0x008fca0000000000 */
[----:B0-----:R-:W-:-:S04]  /*172b0*/  IMAD.HI.U32 R4, R3, R9, RZ ;  /* 0x0000000903047227 */ /* 0x001fc800078e00ff */
[----:B------:R-:W-:Y:S01]  /*172c0*/  IMAD.MOV R11, RZ, RZ, -R4 ;  /* 0x000000ffff0b7224 */ /* 0x000fe200078e0a04 */
[----:B------:R-:W-:Y:S01]  /*172d0*/  ISETP.GE.AND P3, PT, R7, RZ, PT ;  /* 0x000000ff0700720c */ /* 0x000fe20003f66270 */
[----:B------:R-:W-:-:S04]  /*172e0*/  IMAD.HI.U32 R7, R3, R13, RZ ;  /* 0x0000000d03077227 */ /* 0x000fc800078e00ff */
[----:B------:R-:W-:Y:S02]  /*172f0*/  IMAD.MOV R4, RZ, RZ, -R7 ;  /* 0x000000ffff047224 */ /* 0x000fe400078e0a07 */
[----:B------:R-:W2:Y:S04]  /*17300*/  LDL R7, [R1+0x87c] ;  /* 0x00087c0001077983 */ /* 0x000ea80000100800 */
[----:B------:R0:W-:Y:S04]  /*17310*/  STL [R1+0x41c], R16 ;  /* 0x00041c1001007387 */ /* 0x0001e80000100800 */
[----:B0-----:R-:W3:Y:S01]  /*17320*/  LDL.LU R16, [R1+0x894] ;  /* 0x0008940001107983 */ /* 0x001ee20000300800 */
[----:B------:R-:W-:-:S13]  /*17330*/  ISETP.GT.U32.AND P2, PT, R0, R6, PT ;  /* 0x000000060000720c */ /* 0x000fda0003f44070 */
[----:B------:R-:W-:-:S05]  /*17340*/  @!P2 IMAD.IADD R6, R6, 0x1, -R0 ;  /* 0x000000010606a824 */ /* 0x000fca00078e0a00 */
[----:B------:R-:W-:Y:S01]  /*17350*/  ISETP.GT.U32.AND P2, PT, R0, R6, PT ;  /* 0x000000060000720c */ /* 0x000fe20003f44070 */
[----:B------:R-:W-:Y:S01]  /*17360*/  IMAD.HI.U32 R12, R3, R15, RZ ;  /* 0x0000000f030c7227 */ /* 0x000fe200078e00ff */
[----:B---3--:R0:W-:Y:S04]  /*17370*/  STL [R1+0x25f8], R16 ;  /* 0x0025f81001007387 */ /* 0x0081e80000100800 */
[----:B0-----:R-:W3:Y:S07]  /*17380*/  LDL.LU R16, [R1+0x864] ;  /* 0x0008640001107983 */ /* 0x001eee0000300800 */
[----:B------:R-:W-:-:S02]  /*17390*/  @!P2 IMAD.IADD R6, R6, 0x1, -R0 ;  /* 0x000000010606a824 */ /* 0x000fc400078e0a00 */
[----:B------:R-:W-:Y:S02]  /*173a0*/  IMAD.MOV R12, RZ, RZ, -R12 ;  /* 0x000000ffff0c7224 */ /* 0x000fe400078e0a0c */
[----:B------:R-:W-:Y:S02]  /*173b0*/  IMAD.MOV.U32 R3, RZ, RZ, R6 ;  /* 0x000000ffff037224 */ /* 0x000fe400078e0006 */
[C---:B------:R-:W-:Y:S02]  /*173c0*/  IMAD R15, R0.reuse, R12, R15 ;  /* 0x0000000c000f7224 */ /* 0x040fe400078e020f */
[----:B------:R-:W-:Y:S02]  /*173d0*/  @!P6 IMAD.MOV R3, RZ, RZ, -R3 ;  /* 0x000000ffff03e224 */ /* 0x000fe400078e0a03 */
[C---:B------:R-:W-:Y:S01]  /*173e0*/  IMAD R9, R0.reuse, R11, R9 ;  /* 0x0000000b00097224 */ /* 0x040fe200078e0209 */
[C---:B------:R-:W-:Y:S01]  /*173f0*/  ISETP.GT.U32.AND P2, PT, R0.reuse, R15, PT ;  /* 0x0000000f0000720c */ /* 0x040fe20003f44070 */
[----:B------:R-:W4:Y:S04]  /*17400*/  LDL R11, [R1+0x884] ;  /* 0x00088400010b7983 */ /* 0x000f280000100800 */
[----:B------:R-:W2:Y:S04]  /*17410*/  LDL.LU R6, [R1+0x860] ;  /* 0x0008600001067983 */ /* 0x000ea80000300800 */
[----:B------:R0:W-:Y:S04]  /*17420*/  STL [R1+0x414], R3 ;  /* 0x0004140301007387 */ /* 0x0001e80000100800 */
[----:B0-----:R-:W4:Y:S01]  /*17430*/  LDL.LU R3, [R1+0x25fc] ;  /* 0x0025fc0001037983 */ /* 0x001f220000300800 */
[----:B------:R-:W-:Y:S01]  /*17440*/  @!P2 IMAD.IADD R15, R15, 0x1, -R0 ;  /* 0x000000010f0fa824 */ /* 0x000fe200078e0a00 */
[----:B------:R-:W-:-:S02]  /*17450*/  ISETP.GT.U32.AND P5, PT, R0, R8, PT ;  /* 0x000000080000720c */ /* 0x000fc40003fa4070 */
[----:B---3--:R-:W-:Y:S02]  /*17460*/  ISETP.GE.AND P2, PT, R16, RZ, PT ;  /* 0x000000ff1000720c */ /* 0x008fe40003f46270 */
[----:B------:R-:W3:Y:S09]  /*17470*/  LDL.LU R16, [R1+0x25f8] ;  /* 0x0025f80001107983 */ /* 0x000ef20000300800 */
[----:B------:R-:W-:Y:S01]  /*17480*/  @!P5 IMAD.IADD R8, R8, 0x1, -R0 ;  /* 0x000000010808d824 */ /* 0x000fe200078e0a00 */
[----:B------:R-:W-:-:S04]  /*17490*/  ISETP.GT.U32.AND P5, PT, R0, R10, PT ;  /* 0x0000000a0000720c */ /* 0x000fc80003fa4070 */
[C---:B------:R-:W-:Y:S01]  /*174a0*/  ISETP.GT.U32.AND P0, PT, R0.reuse, R8, PT ;  /* 0x000000080000720c */ /* 0x040fe20003f04070 */
[----:B------:R-:W-:Y:S01]  /*174b0*/  IMAD R13, R0, R4, R13 ;  /* 0x00000004000d7224 */ /* 0x000fe200078e020d */
[----:B------:R-:W-:-:S07]  /*174c0*/  IABS R12, R14 ;  /* 0x0000000e000c7213 */ /* 0x000fce0000000000 */
[----:B------:R-:W-:Y:S01]  /*174d0*/  @!P5 IMAD.IADD R10, R10, 0x1, -R0 ;  /* 0x000000010a0ad824 */ /* 0x000fe200078e0a00 */
[----:B------:R-:W-:-:S03]  /*174e0*/  ISETP.GT.U32.AND P5, PT, R0, R13, PT ;  /* 0x0000000d0000720c */ /* 0x000fc60003fa4070 */
[----:B------:R-:W-:Y:S01]  /*174f0*/  @!P0 IMAD.IADD R8, R8, 0x1, -R0 ;  /* 0x0000000108088824 */ /* 0x000fe200078e0a00 */
[----:B--2---:R-:W-:Y:S01]  /*17500*/  ISETP.GE.AND P0, PT, R6, RZ, PT ;  /* 0x000000ff0600720c */ /* 0x004fe20003f06270 */
[----:B------:R-:W-:Y:S02]  /*17510*/  @!P4 IMAD.MOV R10, RZ, RZ, -R10 ;  /* 0x000000ffff0ac224 */ /* 0x000fe400078e0a0a */
[----:B------:R-:W-:Y:S02]  /*17520*/  @!P3 IMAD.MOV R8, RZ, RZ, -R8 ;  /* 0x000000ffff08b224 */ /* 0x000fe400078e0a08 */
[----:B----4-:R-:W-:Y:S01]  /*17530*/  IMAD.HI.U32 R6, R3, R12, RZ ;  /* 0x0000000c03067227 */ /* 0x010fe200078e00ff */
[----:B------:R0:W-:Y:S03]  /*17540*/  STL [R1+0x40c], R10 ;  /* 0x00040c0a01007387 */ /* 0x0001e60000100800 */
[----:B------:R-:W-:Y:S01]  /*17550*/  IMAD.MOV R6, RZ, RZ, -R6 ;  /* 0x000000ffff067224 */ /* 0x000fe200078e0a06 */
[----:B------:R3:W-:Y:S01]  /*17560*/  STL [R1+0x408], R8 ;  /* 0x0004080801007387 */ /* 0x0007e20000100800 */
[----:B------:R-:W-:Y:S01]  /*17570*/  @!P5 IMAD.IADD R13, R13, 0x1, -R0 ;  /* 0x000000010d0dd824 */ /* 0x000fe200078e0a00 */
[----:B------:R-:W-:Y:S01]  /*17580*/  ISETP.GE.AND P5, PT, R14, RZ, PT ;  /* 0x000000ff0e00720c */ /* 0x000fe20003fa6270 */
[----:B------:R-:W-:Y:S01]  /*17590*/  IMAD R12, R0, R6, R12 ;  /* 0x00000006000c7224 */ /* 0x000fe200078e020c */
[----:B0-----:R-:W2:Y:S04]  /*175a0*/  LDL.LU R10, [R1+0x87c] ;  /* 0x00087c00010a7983 */ /* 0x001ea80000300800 */
[----:B------:R-:W4:Y:S04]  /*175b0*/  LDL R14, [R1+0x8a4] ;  /* 0x0008a400010e7983 */ /* 0x000f280000100800 */
[----:B------:R-:W2:Y:S01]  /*175c0*/  LDL R6, [R1+0x8a0] ;  /* 0x0008a00001067983 */ /* 0x000ea20000100800 */
[----:B---3--:R-:W-:-:S03]  /*175d0*/  IABS R8, R16 ;  /* 0x0000001000087213 */ /* 0x008fc60000000000 */
[----:B------:R0:W-:Y:S04]  /*175e0*/  STL [R1+0x25f0], R16 ;  /* 0x0025f01001007387 */ /* 0x0001e80000100800 */
[----:B0-----:R-:W3:Y:S01]  /*175f0*/  LDL.LU R16, [R1+0x884] ;  /* 0x0008840001107983 */ /* 0x001ee20000300800 */
[----:B------:R-:W-:-:S13]  /*17600*/  ISETP.GT.U32.AND P6, PT, R0, R9, PT ;  /* 0x000000090000720c */ /* 0x000fda0003fc4070 */
[----:B------:R-:W-:Y:S01]  /*17610*/  @!P6 IMAD.IADD R9, R9, 0x1, -R0 ;  /* 0x000000010909e824 */ /* 0x000fe200078e0a00 */
[----:B------:R-:W-:-:S13]  /*17620*/  ISETP.GT.U32.AND P6, PT, R0, R15, PT ;  /* 0x0000000f0000720c */ /* 0x000fda0003fc4070 */
[----:B------:R-:W-:Y:S01]  /*17630*/  @!P6 IMAD.IADD R15, R15, 0x1, -R0 ;  /* 0x000000010f0fe824 */ /* 0x000fe200078e0a00 */
[----:B---3--:R0:W-:Y:S03]  /*17640*/  STL [R1+0x25f4], R16 ;  /* 0x0025f41001007387 */ /* 0x0081e60000100800 */
[----:B0-----:R-:W-:Y:S02]  /*17650*/  IMAD.MOV.U32 R16, RZ, RZ, R15 ;  /* 0x000000ffff107224 */ /* 0x001fe400078e000f */
[----:B------:R-:W3:Y:S02]  /*17660*/  LDL R15, [R1+0x8b4] ;  /* 0x0008b400010f7983 */ /* 0x000ee40000100800 */
[----:B------:R-:W-:-:S05]  /*17670*/  @!P1 IMAD.MOV R16, RZ, RZ, -R16 ;  /* 0x000000ffff109224 */ /* 0x000fca00078e0a10 */
[----:B------:R0:W-:Y:S04]  /*17680*/  STL [R1+0x404], R16 ;  /* 0x0004041001007387 */ /* 0x0001e80000100800 */
[----:B0-----:R-:W4:Y:S01]  /*17690*/  LDL.LU R16, [R1+0x25f4] ;  /* 0x0025f40001107983 */ /* 0x001f220000300800 */
[----:B------:R-:W-:Y:S02]  /*176a0*/  IABS R7, R7 ;  /* 0x0000000700077213 */ /* 0x000fe40000000000 */
[----:B------:R-:W-:-:S03]  /*176b0*/  ISETP.GT.U32.AND P4, PT, R0, R9, PT ;  /* 0x000000090000720c */ /* 0x000fc60003f84070 */
[----:B------:R-:W-:-:S04]  /*176c0*/  IMAD.HI.U32 R4, R3, R7, RZ ;  /* 0x0000000703047227 */ /* 0x000fc800078e00ff */
[----:B------:R-:W-:Y:S01]  /*176d0*/  IMAD.MOV R4, RZ, RZ, -R4 ;  /* 0x000000ffff047224 */ /* 0x000fe200078e0a04 */
[----:B------:R-:W-:-:S03]  /*176e0*/  ISETP.GT.U32.AND P6, PT, R0, R12, PT ;  /* 0x0000000c0000720c */ /* 0x000fc60003fc4070 */
[C---:B------:R-:W-:Y:S01]  /*176f0*/  IMAD R7, R0.reuse, R4, R7 ;  /* 0x0000000400077224 */ /* 0x040fe200078e0207 */
[C---:B------:R-:W-:Y:S01]  /*17700*/  ISETP.GT.U32.AND P3, PT, R0.reuse, R13, PT ;  /* 0x0000000d0000720c */ /* 0x040fe20003f64070 */
[----:B------:R-:W-:Y:S01]  /*17710*/  @!P4 IMAD.IADD R9, R9, 0x1, -R0 ;  /* 0x000000010909c824 */ /* 0x000fe200078e0a00 */
[----:B------:R-:W-:Y:S02]  /*17720*/  IABS R11, R11 ;  /* 0x0000000b000b7213 */ /* 0x000fe40000000000 */
[----:B------:R-:W-:-:S03]  /*17730*/  ISETP.GT.U32.AND P4, PT, R0, R7, PT ;  /* 0x000000070000720c */ /* 0x000fc60003f84070 */
[----:B------:R-:W-:Y:S01]  /*17740*/  IMAD.HI.U32 R4, R3, R11, RZ ;  /* 0x0000000b03047227 */ /* 0x000fe200078e00ff */
[----:B----4-:R-:W-:Y:S02]  /*17750*/  ISETP.GE.AND P1, PT, R16, RZ, PT ;  /* 0x000000ff1000720c */ /* 0x010fe40003f26270 */
[----:B------:R-:W4:Y:S01]  /*17760*/  LDL.LU R16, [R1+0x25f0] ;  /* 0x0025f00001107983 */ /* 0x000f220000300800 */
[----:B------:R-:W-:Y:S01]  /*17770*/  @!P6 IMAD.IADD R12, R12, 0x1, -R0 ;  /* 0x000000010c0ce824 */ /* 0x000fe200078e0a00 */
[----:B--2---:R-:W-:Y:S01]  /*17780*/  IABS R6, R6 ;  /* 0x0000000600067213 */ /* 0x004fe20000000000 */
[----:B------:R-:W-:Y:S02]  /*17790*/  IMAD.MOV R4, RZ, RZ, -R4 ;  /* 0x000000ffff047224 */ /* 0x000fe400078e0a04 */
[----:B------:R-:W-:Y:S01]  /*177a0*/  @!P3 IMAD.IADD R13, R13, 0x1, -R0 ;  /* 0x000000010d0db824 */ /* 0x000fe200078e0a00 */
[----:B------:R-:W-:Y:S01]  /*177b0*/  ISETP.GE.AND P3, PT, R10, RZ, PT ;  /* 0x000000ff0a00720c */ /* 0x000fe20003f66270 */
[----:B------:R-:W-:-:S04]  /*177c0*/  IMAD.HI.U32 R10, R3, R8, RZ ;  /* 0x00000008030a7227 */ /* 0x000fc800078e00ff */
[----:B------:R-:W-:Y:S01]  /*177d0*/  @!P4 IMAD.IADD R7, R7, 0x1, -R0 ;  /* 0x000000010707c824 */ /* 0x000fe200078e0a00 */
[C---:B------:R-:W-:Y:S01]  /*177e0*/  ISETP.GT.U32.AND P4, PT, R0.reuse, R12, PT ;  /* 0x0000000c0000720c */ /* 0x040fe20003f84070 */
[----:B------:R-:W-:Y:S01]  /*177f0*/  IMAD R11, R0, R4, R11 ;  /* 0x00000004000b7224 */ /* 0x000fe200078e020b */
[----:B------:R-:W-:Y:S01]  /*17800*/  IABS R4, R14 ;  /* 0x0000000e00047213 */ /* 0x000fe20000000000 */
[----:B------:R-:W-:-:S04]  /*17810*/  IMAD.HI.U32 R14, R3, R6, RZ ;  /* 0x00000006030e7227 */ /* 0x000fc800078e00ff */
[----:B------:R-:W-:Y:S02]  /*17820*/  IMAD.MOV R10, RZ, RZ, -R10 ;  /* 0x000000ffff0a7224 */ /* 0x000fe400078e0a0a */
[----:B------:R-:W-:Y:S02]  /*17830*/  IMAD.MOV R14, RZ, RZ, -R14 ;  /* 0x000000ffff0e7224 */ /* 0x000fe400078e0a0e */
[C---:B------:R-:W-:Y:S01]  /*17840*/  IMAD R8, R0.reuse, R10, R8 ;  /* 0x0000000a00087224 */ /* 0x040fe200078e0208 */
[----:B---3--:R-:W-:Y:S01]  /*17850*/  IABS R10, R15 ;  /* 0x0000000f000a7213 */ /* 0x008fe20000000000 */
[----:B------:R-:W-:Y:S02]  /*17860*/  IMAD.MOV.U32 R15, RZ, RZ, R9 ;  /* 0x000000ffff0f7224 */ /* 0x000fe400078e0009 */
[----:B------:R-:W-:Y:S02]  /*17870*/  IMAD R6, R0, R14, R6 ;  /* 0x0000000e00067224 */ /* 0x000fe400078e0206 */
[----:B------:R-:W-:-:S02]  /*17880*/  @!P0 IMAD.MOV R15, RZ, RZ, -R15 ;  /* 0x000000ffff0f8224 */ /* 0x000fc400078e0a0f */
[----:B------:R-:W-:Y:S01]  /*17890*/  @!P4 IMAD.IADD R12, R12, 0x1, -R0 ;  /* 0x000000010c0cc824 */ /* 0x000fe200078e0a00 */
[----:B------:R0:W-:Y:S01]  /*178a0*/  STL [R1+0x25ec], R6 ;  /* 0x0025ec0601007387 */ /* 0x0001e20000100800 */
[----:B------:R-:W-:-:S03]  /*178b0*/  @!P2 IMAD.MOV R13, RZ, RZ, -R13 ;  /* 0x000000ffff0da224 */ /* 0x000fc600078e0a0d */
[----:B------:R1:W-:Y:S04]  /*178c0*/  STL [R1+0x25e8], R5 ;  /* 0x0025e80501007387 */ /* 0x0003e80000100800 */
[----:B------:R-:W-:Y:S01]  /*178d0*/  STL [R1+0x3fc], R15 ;  /* 0x0003fc0f01007387 */ /* 0x000fe20000100800 */
[----:B0-----:R-:W-:-:S03]  /*178e0*/  IMAD.MOV.U32 R6, RZ, RZ, R12 ;  /* 0x000000ffff067224 */ /* 0x001fc600078e000c */
[----:B-1----:R-:W2:Y:S04]  /*178f0*/  LDL.LU R5, [R1+0x8a0] ;  /* 0x0008a00001057983 */ /* 0x002ea80000300800 */
[----:B------:R-:W3:Y:S04]  /*17900*/  LDL.LU R12, [R1+0x8a4] ;  /* 0x0008a400010c7983 */ /* 0x000ee80000300800 */
[----:B------:R0:W-:Y:S04]  /*17910*/  STL [R1+0x3f0], R13 ;  /* 0x0003f00d01007387 */ /* 0x0001e80000100800 */
[----:B------:R-:W2:Y:S01]  /*17920*/  LDL R14, [R1+0x8d0] ;  /* 0x0008d000010e7983 */ /* 0x000ea20000100800 */
[----:B----4-:R-:W-:-:S03]  /*17930*/  ISETP.GE.AND P2, PT, R16, RZ, PT ;  /* 0x000000ff1000720c */ /* 0x010fc60003f46270 */
[----:B0-----:R-:W4:Y:S04]  /*17940*/  LDL R13, [R1+0x8b8] ;  /* 0x0008b800010d7983 */ /* 0x001f280000100800 */
[----:B------:R-:W4:Y:S01]  /*17950*/  LDL R16, [R1+0x8dc] ;  /* 0x0008dc0001107983 */ /* 0x000f220000100800 */
[C---:B------:R-:W-:Y:S02]  /*17960*/  ISETP.GT.U32.AND P6, PT, R0.reuse, R11, PT ;  /* 0x0000000b0000720c */ /* 0x040fe40003fc4070 */
[C---:B------:R-:W-:Y:S01]  /*17970*/  ISETP.GT.U32.AND P4, PT, R0.reuse, R8, PT ;  /* 0x000000080000720c */ /* 0x040fe20003f84070 */
[----:B------:R-:W-:Y:S01]  /*17980*/  IMAD.HI.U32 R9, R3, R4, RZ ;  /* 0x0000000403097227 */ /* 0x000fe200078e00ff */
[----:B------:R-:W4:Y:S09]  /*17990*/  LDL R15, [R1+0x8c0] ;  /* 0x0008c000010f7983 */ /* 0x000f320000100800 */
[----:B------:R-:W-:Y:S01]  /*179a0*/  @!P6 IMAD.IADD R11, R11, 0x1, -R0 ;  /* 0x000000010b0be824 */ /* 0x000fe200078e0a00 */
[----:B------:R-:W-:Y:S01]  /*179b0*/  ISETP.GT.U32.AND P6, PT, R0, R7, PT ;  /* 0x000000070000720c */ /* 0x000fe20003fc4070 */
[----:B------:R-:W-:-:S02]  /*179c0*/  IMAD.MOV R9, RZ, RZ, -R9 ;  /* 0x000000ffff097224 */ /* 0x000fc400078e0a09 */
[----:B------:R-:W-:Y:S02]  /*179d0*/  @!P4 IMAD.IADD R8, R8, 0x1, -R0 ;  /* 0x000000010808c824 */ /* 0x000fe400078e0a00 */
[----:B------:R-:W-:Y:S02]  /*179e0*/  IMAD R4, R0, R9, R4 ;  /* 0x0000000900047224 */ /* 0x000fe400078e0204 */
[----:B------:R-:W-:-:S06]  /*179f0*/  IMAD.HI.U32 R9, R3, R10, RZ ;  /* 0x0000000a03097227 */ /* 0x000fcc00078e00ff */
[----:B------:R-:W-:Y:S02]  /*17a00*/  @!P6 IMAD.IADD R7, R7, 0x1, -R0 ;  /* 0x000000010707e824 */ /* 0x000fe400078e0a00 */
[----:B------:R-:W-:Y:S02]  /*17a10*/  @!P5 IMAD.MOV R6, RZ, RZ, -R6 ;  /* 0x000000ffff06d224 */ /* 0x000fe400078e0a06 */
[----:B------:R-:W-:-:S03]  /*17a20*/  IMAD.MOV R9, RZ, RZ, -R9 ;  /* 0x000000ffff097224 */ /* 0x000fc600078e0a09 */
[----:B------:R0:W-:Y:S01]  /*17a30*/  STL [R1+0x3e8], R6 ;  /* 0x0003e80601007387 */ /* 0x0001e20000100800 */
[----:B------:R-:W-:Y:S01]  /*17a40*/  IMAD R10, R0, R9, R10 ;  /* 0x00000009000a7224 */ /* 0x000fe200078e020a */
[----:B---3--:R-:W-:Y:S02]  /*17a50*/  ISETP.GE.AND P4, PT, R12, RZ, PT ;  /* 0x000000ff0c00720c */ /* 0x008fe40003f86270 */
[----:B0-----:R-:W3:Y:S01]  /*17a60*/  LDL.LU R6, [R1+0x25ec] ;  /* 0x0025ec0001067983 */ /* 0x001ee20000300800 */
[----:B--2---:R-:W-:-:S03]  /*17a70*/  ISETP.GE.AND P6, PT, R5, RZ, PT ;  /* 0x000000ff0500720c */ /* 0x004fc60003fc6270 */
[----:B------:R-:W2:Y:S01]  /*17a80*/  LDL.LU R5, [R1+0x25e8] ;  /* 0x0025e80001057983 */ /* 0x000ea20000300800 */
[----:B----4-:R-:W-:Y:S01]  /*17a90*/  IABS R12, R16 ;  /* 0x00000010000c7213 */ /* 0x010fe20000000000 */
[----:B------:R-:W-:Y:S01]  /*17aa0*/  IMAD.MOV.U32 R16, RZ, RZ, R7 ;  /* 0x000000ffff107224 */ /* 0x000fe200078e0007 */
[----:B------:R-:W-:-:S03]  /*17ab0*/  IABS R9, R13 ;  /* 0x0000000d00097213 */ /* 0x000fc60000000000 */
[----:B------:R-:W-:Y:S01]  /*17ac0*/  @!P3 IMAD.MOV R16, RZ, RZ, -R16 ;  /* 0x000000ffff10b224 */ /* 0x000fe200078e0a10 */
[----:B------:R-:W-:Y:S02]  /*17ad0*/  IABS R13, R14 ;  /* 0x0000000e000d7213 */ /* 0x000fe40000000000 */
[----:B------:R-:W4:Y:S04]  /*17ae0*/  LDL.LU R14, [R1+0x8b4] ;  /* 0x0008b400010e7983 */ /* 0x000f280000300800 */
[----:B------:R0:W-:Y:S04]  /*17af0*/  STL [R1+0x3e4], R16 ;  /* 0x0003e41001007387 */ /* 0x0001e80000100800 */
[----:B0-----:R-:W3:Y:S01]  /*17b00*/  LDL.LU R16, [R1+0x8e8] ;  /* 0x0008e80001107983 */ /* 0x001ee20000300800 */
[----:B------:R-:W-:Y:S01]  /*17b10*/  ISETP.GT.U32.AND P0, PT, R0, R11, PT ;  /* 0x0000000b0000720c */ /* 0x000fe20003f04070 */
[----:B------:R-:W-:-:S12]  /*17b20*/  IMAD.HI.U32 R7, R3, R9, RZ ;  /* 0x0000000903077227 */ /* 0x000fd800078e00ff */
[----:B------:R-:W-:Y:S01]  /*17b30*/  @!P0 IMAD.IADD R11, R11, 0x1, -R0 ;  /* 0x000000010b0b8824 */ /* 0x000fe200078e0a00 */
[----:B---3--:R0:W-:Y:S04]  /*17b40*/  STL [R1+0x25e4], R16 ;  /* 0x0025e41001007387 */ /* 0x0081e80000100800 */
[----:B0-----:R-:W3:Y:S01]  /*17b50*/  LDL.LU R16, [R1+0x8c0] ;  /* 0x0008c00001107983 */ /* 0x001ee20000300800 */
[----:B------:R-:W-:Y:S01]  /*17b60*/  @!P1 IMAD.MOV R11, RZ, RZ, -R11 ;  /* 0x000000ffff0b9224 */ /* 0x000fe200078e0a0b */
[----:B------:R-:W-:Y:S01]  /*17b70*/  ISETP.GT.U32.AND P1, PT, R0, R10, PT ;  /* 0x0000000a0000720c */ /* 0x000fe20003f24070 */
[----:B------:R-:W-:-:S03]  /*17b80*/  IMAD.MOV R7, RZ, RZ, -R7 ;  /* 0x000000ffff077224 */ /* 0x000fc600078e0a07 */
[----:B------:R0:W-:Y:S01]  /*17b90*/  STL [R1+0x3dc], R11 ;  /* 0x0003dc0b01007387 */ /* 0x0001e20000100800 */
[----:B------:R-:W-:-:S03]  /*17ba0*/  IMAD R9, R0, R7, R9 ;  /* 0x0000000700097224 */ /* 0x000fc600078e0209 */
[----:B------:R-:W2:Y:S05]  /*17bb0*/  LDL.LU R7, [R1+0x8b8] ;  /* 0x0008b80001077983 */ /* 0x000eaa0000300800 */
[----:B------:R-:W-:Y:S01]  /*17bc0*/  @!P1 IMAD.IADD R10, R10, 0x1, -R0 ;  /* 0x000000010a0a9824 */ /* 0x000fe200078e0a00 */
[----:B------:R-:W-:-:S13]  /*17bd0*/  ISETP.GT.U32.AND P5, PT, R0, R6, PT ;  /* 0x000000060000720c */ /* 0x000fda0003fa4070 */
[----:B------:R-:W-:-:S05]  /*17be0*/  @!P5 IMAD.IADD R6, R6, 0x1, -R0 ;  /* 0x000000010606d824 */ /* 0x000fca00078e0a00 */
[C---:B------:R-:W-:Y:S02]  /*17bf0*/  ISETP.GT.U32.AND P3, PT, R0.reuse, R6, PT ;  /* 0x000000060000720c */ /* 0x040fe40003f64070 */
[C---:B------:R-:W-:Y:S02]  /*17c00*/  ISETP.GT.U32.AND P5, PT, R0.reuse, R8, PT ;  /* 0x000000080000720c */ /* 0x040fe40003fa4070 */
[----:B------:R-:W-:Y:S02]  /*17c10*/  ISETP.GT.U32.AND P0, PT, R0, R4, PT ;  /* 0x000000040000720c */ /* 0x000fe40003f04070 */
[----:B---3--:R-:W-:Y:S02]  /*17c20*/  ISETP.GE.AND P1, PT, R16, RZ, PT ;  /* 0x000000ff1000720c */ /* 0x008fe40003f26270 */
[----:B------:R-:W3:Y:S05]  /*17c30*/  LDL.LU R16, [R1+0x25e4] ;  /* 0x0025e40001107983 */ /* 0x000eea0000300800 */
[----:B------:R-:W-:Y:S01]  /*17c40*/  @!P3 IMAD.IADD R6, R6, 0x1, -R0 ;  /* 0x000000010606b824 */ /* 0x000fe200078e0a00 */
[----:B------:R-:W-:-:S02]  /*17c50*/  ISETP.GT.U32.AND P3, PT, R0, R9, PT ;  /* 0x000000090000720c */ /* 0x000fc40003f64070 */
[----:B------:R-:W-:Y:S01]  /*17c60*/  IABS R15, R15 ;  /* 0x0000000f000f7213 */ /* 0x000fe20000000000 */
[----:B------:R-:W-:Y:S01]  /*17c70*/  @!P5 IMAD.IADD R8, R8, 0x1, -R0 ;  /* 0x000000010808d824 */ /* 0x000fe200078e0a00 */
[----:B----4-:R-:W-:Y:S01]  /*17c80*/  ISETP.GE.AND P5, PT, R14, RZ, PT ;  /* 0x000000ff0e00720c */ /* 0x010fe20003fa6270 */
[----:B0-----:R-:W-:-:S04]  /*17c90*/  IMAD.HI.U32 R11, R3, R13, RZ ;  /* 0x0000000d030b7227 */ /* 0x001fc800078e00ff */
[----:B------:R-:W-:-:S04]  /*17ca0*/  IMAD.HI.U32 R14, R3, R15, RZ ;  /* 0x0000000f030e7227 */ /* 0x000fc800078e00ff */
[----:B------:R-:W-:Y:S02]  /*17cb0*/  @!P0 IMAD.IADD R4, R4, 0x1, -R0 ;  /* 0x0000000104048824 */ /* 0x000fe400078e0a00 */
[----:B------:R-:W-:Y:S02]  /*17cc0*/  IMAD.MOV R11, RZ, RZ, -R11 ;  /* 0x000000ffff0b7224 */ /* 0x000fe400078e0a0b */
[----:B------:R-:W-:Y:S01]  /*17cd0*/  IMAD.MOV R14, RZ, RZ, -R14 ;  /* 0x000000ffff0e7224 */ /* 0x000fe200078e0a0e */
[C---:B------:R-:W-:Y:S01]  /*17ce0*/  ISETP.GT.U32.AND P0, PT, R0.reuse, R4, PT ;  /* 0x000000040000720c */ /* 0x040fe20003f04070 */
[C---:B------:R-:W-:Y:S02]  /*17cf0*/  IMAD R13, R0.reuse, R11, R13 ;  /* 0x0000000b000d7224 */ /* 0x040fe400078e020d */
[----:B------:R-:W-:Y:S02]  /*17d00*/  @!P3 IMAD.IADD R9, R9, 0x1, -R0 ;  /* 0x000000010909b824 */ /* 0x000fe400078e0a00 */
[----:B------:R-:W-:-:S02]  /*17d10*/  IMAD R15, R0, R14, R15 ;  /* 0x0000000e000f7224 */ /* 0x000fc400078e020f */
[----:B------:R-:W-:Y:S02]  /*17d20*/  IMAD.MOV.U32 R11, RZ, RZ, R8 ;  /* 0x000000ffff0b7224 */ /* 0x000fe400078e0008 */
[----:B------:R-:W-:Y:S01]  /*17d30*/  IMAD.MOV.U32 R14, RZ, RZ, R6 ;  /* 0x000000ffff0e7224 */ /* 0x000fe200078e0006 */
[----:B------:R-:W-:Y:S01]  /*17d40*/  ISETP.GT.U32.AND P3, PT, R0, R9, PT ;  /* 0x000000090000720c */ /* 0x000fe20003f64070 */
[----:B------:R-:W-:Y:S01]  /*17d50*/  @!P2 IMAD.MOV R11, RZ, RZ, -R11 ;  /* 0x000000ffff0ba224 */ /* 0x000fe200078e0a0b */
[----:B------:R-:W4:Y:S01]  /*17d60*/  LDL R8, [R1+0x904] ;  /* 0x0009040001087983 */ /* 0x000f220000100800 */
[----:B------:R-:W-:-:S03]  /*17d70*/  @!P6 IMAD.MOV R14, RZ, RZ, -R14 ;  /* 0x000000ffff0ee224 */ /* 0x000fc600078e0a0e */
[----:B------:R-:W4:Y:S01]  /*17d80*/  LDL R6, [R1+0x8f0] ;  /* 0x0008f00001067983 */ /* 0x000f220000100800 */
[----:B------:R-:W-:-:S03]  /*17d90*/  @!P0 IMAD.IADD R4, R4, 0x1, -R0 ;  /* 0x0000000104048824 */ /* 0x000fc600078e0a00 */
[----:B------:R-:W-:Y:S04]  /*17da0*/  STL [R1+0x3d4], R11 ;  /* 0x0003d40b01007387 */ /* 0x000fe80000100800 */
[----:B------:R0:W-:Y:S01]  /*17db0*/  STL [R1+0x3d0], R14 ;  /* 0x0003d00e01007387 */ /* 0x0001e20000100800 */
[----:B------:R-:W-:Y:S02]  /*17dc0*/  @!P4 IMAD.MOV R4, RZ, RZ, -R4 ;  /* 0x000000ffff04c224 */ /* 0x000fe400078e0a04 */
[----:B------:R-:W-:Y:S01]  /*17dd0*/  @!P3 IMAD.IADD R9, R9, 0x1, -R0 ;  /* 0x000000010909b824 */ /* 0x000fe200078e0a00 */
[----:B0-----:R-:W4:Y:S04]  /*17de0*/  LDL.LU R14, [R1+0x8d0] ;  /* 0x0008d000010e7983 */ /* 0x001f280000300800 */
[----:B---3--:R-:W-:Y:S04]  /*17df0*/  STL [R1+0x25e0], R16 ;  /* 0x0025e01001007387 */ /* 0x008fe80000100800 */
[----:B------:R-:W-:Y:S04]  /*17e00*/  STL [R1+0x3c8], R4 ;  /* 0x0003c80401007387 */ /* 0x000fe80000100800 */
[----:B------:R0:W-:Y:S04]  /*17e10*/  STL [R1+0x25dc], R9 ;  /* 0x0025dc0901007387 */ /* 0x0001e80000100800 */
[----:B0-----:R-:W3:Y:S01]  /*17e20*/  LDL R9, [R1+0x90c] ;  /* 0x00090c0001097983 */ /* 0x001ee20000100800 */
[----:B------:R-:W-:-:S02]  /*17e30*/  ISETP.GT.U32.AND P2, PT, R0, R10, PT ;  /* 0x0000000a0000720c */ /* 0x000fc40003f44070 */
[----:B--2---:R-:W-:Y:S01]  /*17e40*/  ISETP.GE.AND P0, PT, R7, RZ, PT ;  /* 0x000000ff0700720c */ /* 0x004fe20003f06270 */
[----:B------:R-:W-:Y:S01]  /*17e50*/  IMAD.HI.U32 R7, R3, R12, RZ ;  /* 0x0000000c03077227 */ /* 0x000fe200078e00ff */
[----:B------:R-:W-:-:S03]  /*17e60*/  IABS R11, R16 ;  /* 0x00000010000b7213 */ /* 0x000fc60000000000 */
[----:B------:R-:W-:-:S06]  /*17e70*/  IMAD.MOV R7, RZ, RZ, -R7 ;  /* 0x000000ffff077224 */ /* 0x000fcc00078e0a07 */
[----:B------:R-:W-:Y:S02]  /*17e80*/  @!P2 IMAD.IADD R10, R10, 0x1, -R0 ;  /* 0x000000010a0aa824 */ /* 0x000fe400078e0a00 */
[----:B------:R-:W-:Y:S02]  /*17e90*/  IMAD R12, R0, R7, R12 ;  /* 0x00000007000c7224 */ /* 0x000fe400078e020c */
[----:B------:R-:W-:Y:S01]  /*17ea0*/  IMAD.MOV.U32 R16, RZ, RZ, R10 ;  /* 0x000000ffff107224 */ /* 0x000fe200078e000a */
[----:B----4-:R-:W-:Y:S01]  /*17eb0*/  IABS R7, R6 ;  /* 0x0000000600077213 */ /* 0x010fe20000000000 */
[----:B------:R-:W-:-:S04]  /*17ec0*/  IMAD.HI.U32 R6, R3, R11, RZ ;  /* 0x0000000b03067227 */ /* 0x000fc800078e00ff */
[----:B------:R-:W-:Y:S02]  /*17ed0*/  @!P5 IMAD.MOV R16, RZ, RZ, -R16 ;  /* 0x000000ffff10d224 */ /* 0x000fe400078e0a10 */
[----:B------:R-:W-:Y:S01]  /*17ee0*/  IMAD.MOV R6, RZ, RZ, -R6 ;  /* 0x000000ffff067224 */ /* 0x000fe200078e0a06 */
[----:B------:R-:W-:Y:S02]  /*17ef0*/  ISETP.GE.AND P3, PT, R14, RZ, PT ;  /* 0x000000ff0e00720c */ /* 0x000fe40003f66270 */
[----:B------:R-:W2:Y:S04]  /*17f00*/  LDL R14, [R1+0x910] ;  /* 0x00091000010e7983 */ /* 0x000ea80000100800 */
[----:B------:R-:W4:Y:S01]  /*17f10*/  LDL.LU R10, [R1+0x8dc] ;  /* 0x0008dc00010a7983 */ /* 0x000f220000300800 */
[----:B------:R-:W-:-:S03]  /*17f20*/  IMAD R11, R0, R6, R11 ;  /* 0x00000006000b7224 */ /* 0x000fc600078e020b */
[----:B------:R0:W-:Y:S04]  /*17f30*/  STL [R1+0x3bc], R16 ;  /* 0x0003bc1001007387 */ /* 0x0001e80000100800 */
[----:B0-----:R-:W2:Y:S01]  /*17f40*/  LDL.LU R16, [R1+0x25e0] ;  /* 0x0025e00001107983 */ /* 0x001ea20000300800 */
[----:B---3--:R-:W-:-:S03]  /*17f50*/  IABS R6, R9 ;  /* 0x0000000900067213 */ /* 0x008fc60000000000 */
[----:B------:R-:W3:Y:S01]  /*17f60*/  LDL.LU R9, [R1+0x8f0] ;  /* 0x0008f00001097983 */ /* 0x000ee20000300800 */
[----:B------:R-:W-:Y:S01]  /*17f70*/  ISETP.GT.U32.AND P4, PT, R0, R13, PT ;  /* 0x0000000d0000720c */ /* 0x000fe20003f84070 */
[----:B------:R-:W-:-:S12]  /*17f80*/  IMAD.HI.U32 R4, R3, R7, RZ ;  /* 0x0000000703047227 */ /* 0x000fd800078e00ff */
[----:B------:R-:W-:-:S05]  /*17f90*/  @!P4 IMAD.IADD R13, R13, 0x1, -R0 ;  /* 0x000000010d0dc824 */ /* 0x000fca00078e0a00 */
[----:B------:R-:W-:Y:S01]  /*17fa0*/  ISETP.GT.U32.AND P4, PT, R0, R13, PT ;  /* 0x0000000d0000720c */ /* 0x000fe20003f84070 */
[----:B------:R-:W-:-:S04]  /*17fb0*/  IMAD.MOV R4, RZ, RZ, -R4 ;  /* 0x000000ffff047224 */ /* 0x000fc800078e0a04 */
[----:B------:R-:W-:Y:S01]  /*17fc0*/  IMAD R7, R0, R4, R7 ;  /* 0x0000000400077224 */ /* 0x000fe200078e0207 */
[----:B------:R-:W-:-:S07]  /*17fd0*/  IABS R8, R8 ;  /* 0x0000000800087213 */ /* 0x000fce0000000000 */
[----:B------:R-:W-:Y:S01]  /*17fe0*/  @!P4 IMAD.IADD R13, R13, 0x1, -R0 ;  /* 0x000000010d0dc824 */ /* 0x000fe200078e0a00 */
[----:B------:R-:W-:Y:S02]  /*17ff0*/  ISETP.GT.U32.AND P4, PT, R0, R7, PT ;  /* 0x000000070000720c */ /* 0x000fe40003f84070 */
[----:B----4-:R-:W-:Y:S01]  /*18000*/  ISETP.GE.AND P5, PT, R10, RZ, PT ;  /* 0x000000ff0a00720c */ /* 0x010fe20003fa6270 */
[----:B------:R-:W-:-:S04]  /*18010*/  IMAD.HI.U32 R10, R3, R8, RZ ;  /* 0x00000008030a7227 */ /* 0x000fc800078e00ff */
[----:B------:R-:W-:Y:S01]  /*18020*/  IMAD.MOV R10, RZ, RZ, -R10 ;  /* 0x000000ffff0a7224 */ /* 0x000fe200078e0a0a */
[----:B------:R0:W-:Y:S05]  /*18030*/  STL [R1+0x25d8], R13 ;  /* 0x0025d80d01007387 */ /* 0x0001ea0000100800 */
[----:B------:R-:W-:Y:S02]  /*18040*/  @!P4 IMAD.IADD R7, R7, 0x1, -R0 ;  /* 0x000000010707c824 */ /* 0x000fe400078e0a00 */
[----:B------:R-:W-:Y:S02]  /*18050*/  IMAD R8, R0, R10, R8 ;  /* 0x0000000a00087224 */ /* 0x000fe400078e0208 */
[----:B------:R-:W4:Y:S04]  /*18060*/  LDL R10, [R1+0x91c] ;  /* 0x00091c00010a7983 */ /* 0x000f280000100800 */
[----:B0-----:R-:W4:Y:S01]  /*18070*/  LDL R13, [R1+0x930] ;  /* 0x00093000010d7983 */ /* 0x001f220000100800 */
[----:B---3--:R-:W-:-:S03]  /*18080*/  ISETP.GE.AND P4, PT, R9, RZ, PT ;  /* 0x000000ff0900720c */ /* 0x008fc60003f86270 */
[----:B------:R-:W3:Y:S01]  /*18090*/  LDL.LU R9, [R1+0x25dc] ;  /* 0x0025dc0001097983 */ /* 0x000ee20000300800 */
[C---:B------:R-:W-:Y:S02]  /*180a0*/  ISETP.GT.U32.AND P2, PT, R0.reuse, R12, PT ;  /* 0x0000000c0000720c */ /* 0x040fe40003f44070 */
[----:B------:R-:W-:-:S11]  /*180b0*/  ISETP.GT.U32.AND P6, PT, R0, R15, PT ;  /* 0x0000000f0000720c */ /* 0x000fd60003fc4070 */
[----:B------:R-:W-:-:S05]  /*180c0*/  @!P2 IMAD.IADD R12, R12, 0x1, -R0 ;  /* 0x000000010c0ca824 */ /* 0x000fca00078e0a00 */
[----:B------:R-:W-:Y:S01]  /*180d0*/  ISETP.GT.U32.AND P2, PT, R0, R12, PT ;  /* 0x0000000c0000720c */ /* 0x000fe20003f44070 */
[----:B------:R-:W-:Y:S01]  /*180e0*/  @!P6 IMAD.IADD R15, R15, 0x1, -R0 ;  /* 0x000000010f0fe824 */ /* 0x000fe200078e0a00 */
[----:B--2---:R-:W-:-:S04]  /*180f0*/  IABS R4, R14 ;  /* 0x0000000e00047213 */ /* 0x004fc80000000000 */
[----:B------:R-:W-:Y:S01]  /*18100*/  ISETP.GT.U32.AND P6, PT, R0, R15, PT ;  /* 0x0000000f0000720c */ /* 0x000fe20003fc4070 */
[----:B------:R-:W-:-:S06]  /*18110*/  IMAD.HI.U32 R14, R3, R4, RZ ;  /* 0x00000004030e7227 */ /* 0x000fcc00078e00ff */
[----:B------:R-:W-:Y:S01]  /*18120*/  @!P2 IMAD.IADD R12, R12, 0x1, -R0 ;  /* 0x000000010c0ca824 */ /* 0x000fe200078e0a00 */
[----:B------:R-:W-:Y:S01]  /*18130*/  ISETP.GE.AND P2, PT, R16, RZ, PT ;  /* 0x000000ff1000720c */ /* 0x000fe20003f46270 */
[----:B------:R-:W-:-:S04]  /*18140*/  IMAD.HI.U32 R16, R3, R6, RZ ;  /* 0x0000000603107227 */ /* 0x000fc800078e00ff */
[----:B------:R-:W-:Y:S02]  /*18150*/  IMAD.MOV R16, RZ, RZ, -R16 ;  /* 0x000000ffff107224 */ /* 0x000fe400078e0a10 */
[----:B------:R-:W-:Y:S02]  /*18160*/  IMAD.MOV R14, RZ, RZ, -R14 ;  /* 0x000000ffff0e7224 */ /* 0x000fe400078e0a0e */
[C---:B------:R-:W-:Y:S02]  /*18170*/  IMAD R6, R0.reuse, R16, R6 ;  /* 0x0000001000067224 */ /* 0x040fe400078e0206 */
[----:B------:R-:W-:Y:S01]  /*18180*/  IMAD R4, R0, R14, R4 ;  /* 0x0000000e00047224 */ /* 0x000fe200078e0204 */
[----:B------:R-:W2:Y:S01]  /*18190*/  LDL.LU R16, [R1+0xa34] ;  /* 0x000a340001107983 */ /* 0x000ea20000300800 */
[----:B------:R-:W-:-:S03]  /*181a0*/  @!P6 IMAD.IADD R15, R15, 0x1, -R0 ;  /* 0x000000010f0fe824 */ /* 0x000fc600078e0a00 */
[----:B------:R0:W-:Y:S01]  /*181b0*/  STL [R1+0x25d4], R6 ;  /* 0x0025d40601007387 */ /* 0x0001e20000100800 */
[----:B----4-:R-:W-:-:S03]  /*181c0*/  IABS R14, R13 ;  /* 0x0000000d000e7213 */ /* 0x010fc60000000000 */
[----:B0-----:R-:W4:Y:S04]  /*181d0*/  LDL.LU R6, [R1+0x9b8] ;  /* 0x0009b80001067983 */ /* 0x001f280000300800 */
[----:B------:R0:W-:Y:S02]  /*181e0*/  STL [R1+0x25d0], R4 ;  /* 0x0025d00401007387 */ /* 0x0001e40000100800 */
[----:B0-----:R-:W-:Y:S02]  /*181f0*/  IMAD.MOV.U32 R4, RZ, RZ, R15 ;  /* 0x000000ffff047224 */ /* 0x001fe400078e000f */
[----:B---3--:R-:W-:-:S04]  /*18200*/  IMAD.MOV.U32 R13, RZ, RZ, R9 ;  /* 0x000000ffff0d7224 */ /* 0x008fc800078e0009 */
[----:B------:R-:W-:Y:S01]  /*18210*/  IMAD.MOV.U32 R15, RZ, RZ, R13 ;  /* 0x000000ffff0f7224 */ /* 0x000fe200078e000d */
[----:B------:R0:W-:Y:S04]  /*18220*/  STL [R1+0x3b8], R13 ;  /* 0x0003b80d01007387 */ /* 0x0001e80000100800 */
[----:B0-----:R-:W3:Y:S01]  /*18230*/  LDL.LU R13, [R1+0x25d8] ;  /* 0x0025d800010d7983 */ /* 0x001ee20000300800 */
[----:B------:R-:W-:Y:S02]  /*18240*/  @!P0 IMAD.MOV R15, RZ, RZ, -R15 ;  /* 0x000000ffff0f8224 */ /* 0x000fe400078e0a0f */
[----:B------:R-:W-:-:S03]  /*18250*/  @!P1 IMAD.MOV R4, RZ, RZ, -R4 ;  /* 0x000000ffff049224 */ /* 0x000fc600078e0a04 */
[----:B------:R4:W-:Y:S02]  /*18260*/  @!P0 STL [R1+0x3b8], R15 ;  /* 0x0003b80f01008387 */ /* 0x0009e40000100800 */
[----:B----4-:R-:W-:Y:S02]  /*18270*/  IMAD.MOV.U32 R15, RZ, RZ, R6 ;  /* 0x000000ffff0f7224 */ /* 0x010fe400078e0006 */
[----:B---3--:R-:W-:Y:S02]  /*18280*/  IMAD.MOV.U32 R6, RZ, RZ, R13 ;  /* 0x000000ffff067224 */ /* 0x008fe400078e000d */
[----:B------:R-:W3:Y:S04]  /*18290*/  LDL.LU R13, [R1+0x904] ;  /* 0x00090400010d7983 */ /* 0x000ee80000300800 */
[----:B------:R0:W-:Y:S02]  /*182a0*/  STL [R1+0x3ac], R4 ;  /* 0x0003ac0401007387 */ /* 0x0001e40000100800 */
[----:B0-----:R-:W-:-:S02]  /*182b0*/  IMAD.MOV.U32 R4, RZ, RZ, R12 ;  /* 0x000000ffff047224 */ /* 0x001fc400078e000c */
[----:B------:R-:W4:Y:S01]  /*182c0*/  LDL.LU R12, [R1+0x934] ;  /* 0x00093400010c7983 */ /* 0x000f220000300800 */
[----:B------:R-:W-:-:S13]  /*182d0*/  ISETP.GT.U32.AND P6, PT, R0, R11, PT ;  /* 0x0000000b0000720c */ /* 0x000fda0003fc4070 */
[--C-:B------:R-:W-:Y:S01]  /*182e0*/  @!P6 IMAD.IADD R11, R11, 0x1, -R0.reuse ;  /* 0x000000010b0be824 */ /* 0x100fe200078e0a00 */
[----:B------:R-:W-:Y:S01]  /*182f0*/  ISETP.GT.U32.AND P6, PT, R0, R8, PT ;  /* 0x000000080000720c */ /* 0x000fe20003fc4070 */
[----:B----4-:R0:W-:Y:S04]  /*18300*/  STL [R1+0x25cc], R12 ;  /* 0x0025cc0c01007387 */ /* 0x0101e80000100800 */
[----:B0-----:R-:W4:Y:S08]  /*18310*/  LDL.LU R12, [R1+0x90c] ;  /* 0x00090c00010c7983 */ /* 0x001f300000300800 */
[----:B------:R-:W-:Y:S01]  /*18320*/  @!P6 IMAD.IADD R8, R8, 0x1, -R0 ;  /* 0x000000010808e824 */ /* 0x000fe200078e0a00 */
[C---:B------:R-:W-:Y:S01]  /*18330*/  ISETP.GT.U32.AND P0, PT, R0.reuse, R11, PT ;  /* 0x0000000b0000720c */ /* 0x040fe20003f04070 */
[----:B------:R-:W-:Y:S01]  /*18340*/  @!P3 IMAD.MOV R6, RZ, RZ, -R6 ;  /* 0x000000ffff06b224 */ /* 0x000fe200078e0a06 */
[C---:B------:R-:W-:Y:S01]  /*18350*/  ISETP.GT.U32.AND P1, PT, R0.reuse, R7, PT ;  /* 0x000000070000720c */ /* 0x040fe20003f24070 */
[----:B------:R-:W-:Y:S01]  /*18360*/  @!P5 IMAD.MOV R4, RZ, RZ, -R4 ;  /* 0x000000ffff04d224 */ /* 0x000fe200078e0a04 */
[----:B------:R-:W-:-:S02]  /*18370*/  ISETP.GT.U32.AND P6, PT, R0, R8, PT ;  /* 0x000000080000720c */ /* 0x000fc40003fc4070 */
[----:B------:R0:W-:Y:S04]  /*18380*/  STL [R1+0x3a8], R6 ;  /* 0x0003a80601007387 */ /* 0x0001e80000100800 */
[----:B0-----:R-:W2:Y:S04]  /*18390*/  LDL.LU R6, [R1+0x25d4] ;  /* 0x0025d40001067983 */ /* 0x001ea80000300800 */
[----:B------:R0:W-:Y:S01]  /*183a0*/  STL [R1+0x3a4], R4 ;  /* 0x0003a40401007387 */ /* 0x0001e20000100800 */
[--C-:B------:R-:W-:Y:S02]  /*183b0*/  @!P0 IMAD.IADD R11, R11, 0x1, -R0.reuse ;  /* 0x000000010b0b8824 */ /* 0x100fe400078e0a00 */
[--C-:B------:R-:W-:Y:S01]  /*183c0*/  @!P1 IMAD.IADD R7, R7, 0x1, -R0.reuse ;  /* 0x0000000107079824 */ /* 0x100fe200078e0a00 */
[----:B0-----:R-:W2:Y:S01]  /*183d0*/  LDL.LU R4, [R1+0x25d0] ;  /* 0x0025d00001047983 */ /* 0x001ea20000300800 */
[----:B------:R-:W-:Y:S01]  /*183e0*/  @!P6 IMAD.IADD R8, R8, 0x1, -R0 ;  /* 0x000000010808e824 */ /* 0x000fe200078e0a00 */
[----:B---3--:R-:W-:-:S02]  /*183f0*/  ISETP.GE.AND P5, PT, R13, RZ, PT ;  /* 0x000000ff0d00720c */ /* 0x008fc40003fa6270 */
[----:B------:R-:W3:Y:S01]  /*18400*/  LDL.LU R13, [R1+0x910] ;  /* 0x00091000010d7983 */ /* 0x000ee20000300800 */
[----:B----4-:R-:W-:Y:S01]  /*18410*/  ISETP.GE.AND P1, PT, R12, RZ, PT ;  /* 0x000000ff0c00720c */ /* 0x010fe20003f26270 */
[----:B------:R-:W-:Y:S02]  /*18420*/  IMAD.MOV.U32 R12, RZ, RZ, R11 ;  /* 0x000000ffff0c7224 */ /* 0x000fe400078e000b */
[----:B------:R-:W4:Y:S02]  /*18430*/  LDL R11, [R1+0x944] ;  /* 0x00094400010b7983 */ /* 0x000f240000100800 */
[----:B------:R-:W-:Y:S02]  /*18440*/  @!P2 IMAD.MOV R12, RZ, RZ, -R12 ;  /* 0x000000ffff0ca224 */ /* 0x000fe400078e0a0c */
[----:B------:R0:W-:Y:S04]  /*18450*/  STL [R1+0x25c8], R8 ;  /* 0x0025c80801007387 */ /* 0x0001e80000100800 */
[----:B0-----:R-:W4:Y:S04]  /*18460*/  LDL.LU R8, [R1+0x91c] ;  /* 0x00091c0001087983 */ /* 0x001f280000300800 */
[----:B------:R0:W-:Y:S04]  /*18470*/  STL [R1+0x3a0], R12 ;  /* 0x0003a00c01007387 */ /* 0x0001e80000100800 */
[----:B0-----:R-:W4:Y:S01]  /*18480*/  LDL.LU R12, [R1+0x25cc] ;  /* 0x0025cc00010c7983 */ /* 0x001f220000300800 */
[----:B------:R-:W-:-:S02]  /*18490*/  IABS R10, R10 ;  /* 0x0000000a000a7213 */ /* 0x000fc40000000000 */
[----:B--2---:R-:W-:-:S03]  /*184a0*/  ISETP.GT.U32.AND P0, PT, R0, R4, PT ;  /* 0x000000040000720c */ /* 0x004fc60003f04070 */
[----:B------:R-:W-:-:S04]  /*184b0*/  IMAD.HI.U32 R9, R3, R10, RZ ;  /* 0x0000000a03097227 */ /* 0x000fc800078e00ff */
[----:B------:R-:W-:-:S04]  /*184c0*/  IMAD.MOV R9, RZ, RZ, -R9 ;  /* 0x000000ffff097224 */ /* 0x000fc800078e0a09 */
[----:B------:R-:W-:Y:S02]  /*184d0*/  IMAD R10, R0, R9, R10 ;  /* 0x00000009000a7224 */ /* 0x000fe400078e020a */
[----:B------:R-:W-:-:S04]  /*184e0*/  IMAD.HI.U32 R9, R3, R14, RZ ;  /* 0x0000000e03097227 */ /* 0x000fc800078e00ff */
[----:B------:R-:W-:Y:S01]  /*184f0*/  @!P0 IMAD.IADD R4, R4, 0x1, -R0 ;  /* 0x0000000104048824 */ /* 0x000fe200078e0a00 */
[----:B---3--:R-:W-:Y:S01]  /*18500*/  ISETP.GE.AND P2, PT, R13, RZ, PT ;  /* 0x000000ff0d00720c */ /* 0x008fe20003f46270 */
[----:B------:R-:W-:-:S04]  /*18510*/  IMAD.MOV R9, RZ, RZ, -R9 ;  /* 0x000000ffff097224 */ /* 0x000fc800078e0a09 */
[----:B------:R-:W-:Y:S02]  /*18520*/  IMAD R14, R0, R9, R14 ;  /* 0x00000009000e7224 */ /* 0x000fe400078e020e */
[----:B------:R-:W2:Y:S01]  /*18530*/  LDL.LU R9, [R1+0x930] ;  /* 0x0009300001097983 */ /* 0x000ea20000300800 */
[----:B----4-:R-:W-:Y:S01]  /*18540*/  ISETP.GE.AND P0, PT, R8, RZ, PT ;  /* 0x000000ff0800720c */ /* 0x010fe20003f06270 */
[----:B------:R-:W-:-:S04]  /*18550*/  IMAD.MOV.U32 R8, RZ, RZ, R7 ;  /* 0x000000ffff087224 */ /* 0x000fc800078e0007 */
[----:B------:R-:W-:Y:S01]  /*18560*/  @!P4 IMAD.MOV R8, RZ, RZ, -R8 ;  /* 0x000000ffff08c224 */ /* 0x000fe200078e0a08 */
[----:B------:R-:W-:-:S05]  /*18570*/  IABS R13, R12 ;  /* 0x0000000c000d7213 */ /* 0x000fca0000000000 */
[----:B------:R-:W-:Y:S04]  /*18580*/  STL [R1+0x25c4], R13 ;  /* 0x0025c40d01007387 */ /* 0x000fe80000100800 */
[----:B------:R0:W-:Y:S04]  /*18590*/  STL [R1+0x39c], R8 ;  /* 0x00039c0801007387 */ /* 0x0001e80000100800 */
[----:B0-----:R-:W3:Y:S01]  /*185a0*/  LDL.LU R8, [R1+0x25c8] ;  /* 0x0025c80001087983 */ /* 0x001ee20000300800 */
[----:B------:R-:W-:Y:S01]  /*185b0*/  ISETP.GT.U32.AND P6, PT, R0, R10, PT ;  /* 0x0000000a0000720c */ /* 0x000fe20003fc4070 */
[----:B------:R-:W-:-:S12]  /*185c0*/  IMAD.HI.U32 R7, R3, R13, RZ ;  /* 0x0000000d03077227 */ /* 0x000fd800078e00ff */
[----:B------:R-:W-:-:S05]  /*185d0*/  @!P6 IMAD.IADD R10, R10, 0x1, -R0 ;  /* 0x000000010a0ae824 */ /* 0x000fca00078e0a00 */
[C---:B------:R-:W-:Y:S01]  /*185e0*/  ISETP.GT.U32.AND P6, PT, R0.reuse, R10, PT ;  /* 0x0000000a0000720c */ /* 0x040fe20003fc4070 */
[----:B------:R0:W-:Y:S04]  /*185f0*/  STL [R1+0x25c0], R10 ;  /* 0x0025c00a01007387 */ /* 0x0001e80000100800 */
[----:B0-----:R-:W4:Y:S01]  /*18600*/  LDL.LU R10, [R1+0x944] ;  /* 0x00094400010a7983 */ /* 0x001f220000300800 */
[----:B------:R-:W-:Y:S01]  /*18610*/  ISETP.GT.U32.AND P3, PT, R0, R6, PT ;  /* 0x000000060000720c */ /* 0x000fe20003f64070 */
[----:B---3--:R-:W-:-:S04]  /*18620*/  IMAD.MOV.U32 R13, RZ, RZ, R8 ;  /* 0x000000ffff0d7224 */ /* 0x008fc800078e0008 */
[----:B------:R-:W-:-:S05]  /*18630*/  @!P5 IMAD.MOV R13, RZ, RZ, -R13 ;  /* 0x000000ffff0dd224 */ /* 0x000fca00078e0a0d */
[----:B------:R0:W-:Y:S04]  /*18640*/  STL [R1+0x398], R13 ;  /* 0x0003980d01007387 */ /* 0x0001e80000100800 */
[----:B0-----:R-:W3:Y:S01]  /*18650*/  LDL.LU R13, [R1+0x25c4] ;  /* 0x0025c400010d7983 */ /* 0x001ee20000300800 */
[----:B------:R-:W-:-:S05]  /*18660*/  @!P3 IMAD.IADD R6, R6, 0x1, -R0 ;  /* 0x000000010606b824 */ /* 0x000fca00078e0a00 */
[C---:B------:R-:W-:Y:S02]  /*18670*/  ISETP.GT.U32.AND P3, PT, R0.reuse, R6, PT ;  /* 0x000000060000720c */ /* 0x040fe40003f64070 */
[----:B------:R-:W-:Y:S01]  /*18680*/  ISETP.GT.U32.AND P4, PT, R0, R4, PT ;  /* 0x000000040000720c */ /* 0x000fe20003f84070 */
[----:B------:R-:W-:-:S10]  /*18690*/  IMAD.MOV R7, RZ, RZ, -R7 ;  /* 0x000000ffff077224 */ /* 0x000fd400078e0a07 */
[----:B------:R-:W-:-:S04]  /*186a0*/  @!P3 IMAD.IADD R6, R6, 0x1, -R0 ;  /* 0x000000010606b824 */ /* 0x000fc800078e0a00 */
[----:B------:R-:W-:Y:S01]  /*186b0*/  IMAD.MOV.U32 R8, RZ, RZ, R6 ;  /* 0x000000ffff087224 */ /* 0x000fe200078e0006 */
[----:B--2---:R-:W-:Y:S01]  /*186c0*/  ISETP.GE.AND P5, PT, R9, RZ, PT ;  /* 0x000000ff0900720c */ /* 0x004fe20003fa6270 */
[----:B------:R-:W-:Y:S01]  /*186d0*/  @!P4 IMAD.IADD R4, R4, 0x1, -R0 ;  /* 0x000000010404c824 */ /* 0x000fe200078e0a00 */
[----:B------:R-:W2:Y:S01]  /*186e0*/  LDL.LU R9, [R1+0x990] ;  /* 0x0009900001097983 */ /* 0x000ea20000300800 */
[----:B------:R-:W-:Y:S01]  /*186f0*/  @!P1 IMAD.MOV R8, RZ, RZ, -R8 ;  /* 0x000000ffff089224 */ /* 0x000fe200078e0a08 */
[----:B------:R-:W-:Y:S02]  /*18700*/  ISETP.GE.AND P1, PT, R12, RZ, PT ;  /* 0x000000ff0c00720c */ /* 0x000fe40003f26270 */
[----:B----4-:R-:W-:Y:S02]  /*18710*/  ISETP.GE.AND P4, PT, R10, RZ, PT ;  /* 0x000000ff0a00720c */ /* 0x010fe40003f86270 */
[----:B------:R0:W-:Y:S04]  /*18720*/  STL [R1+0x394], R8 ;  /* 0x0003940801007387 */ /* 0x0001e80000100800 */
[----:B------:R-:W4:Y:S04]  /*18730*/  LDL R12, [R1+0x96c] ;  /* 0x00096c00010c7983 */ /* 0x000f280000100800 */
[----:B0-----:R-:W2:Y:S01]  /*18740*/  LDL R8, [R1+0x968] ;  /* 0x0009680001087983 */ /* 0x001ea20000100800 */
[----:B---3--:R-:W-:-:S03]  /*18750*/  IMAD R13, R0, R7, R13 ;  /* 0x00000007000d7224 */ /* 0x008fc600078e020d */
[----:B------:R-:W3:Y:S04]  /*18760*/  LDL R7, [R1+0x960] ;  /* 0x0009600001077983 */ /* 0x000ee80000100800 */
[----:B------:R-:W4:Y:S01]  /*18770*/  LDL.LU R10, [R1+0x25c0] ;  /* 0x0025c000010a7983 */ /* 0x000f220000300800 */
[----:B------:R-:W-:-:S05]  /*18780*/  IABS R11, R11 ;  /* 0x0000000b000b7213 */ /* 0x000fca0000000000 */
[----:B------:R-:W-:-:S04]  /*18790*/  IMAD.HI.U32 R6, R3, R11, RZ ;  /* 0x0000000b03067227 */ /* 0x000fc800078e00ff */
[----:B------:R-:W-:-:S04]  /*187a0*/  IMAD.MOV R6, RZ, RZ, -R6 ;  /* 0x000000ffff067224 */ /* 0x000fc800078e0a06 */
[----:B------:R-:W-:-:S05]  /*187b0*/  IMAD R11, R0, R6, R11 ;  /* 0x00000006000b7224 */ /* 0x000fca00078e020b */
[----:B------:R0:W-:Y:S02]  /*187c0*/  STL [R1+0x25bc], R11 ;  /* 0x0025bc0b01007387 */ /* 0x0001e40000100800 */
[----:B0-----:R-:W-:-:S04]  /*187d0*/  IMAD.MOV.U32 R11, RZ, RZ, R4 ;  /* 0x000000ffff0b7224 */ /* 0x001fc800078e0004 */
[----:B------:R-:W-:-:S05]  /*187e0*/  @!P2 IMAD.MOV R11, RZ, RZ, -R11 ;  /* 0x000000ffff0ba224 */ /* 0x000fca00078e0a0b */
[----:B------:R0:W-:Y:S01]  /*187f0*/  STL [R1+0x384], R11 ;  /* 0x0003840b01007387 */ /* 0x0001e20000100800 */
[----:B----4-:R-:W-:Y:S01]  /*18800*/  @!P6 IMAD.IADD R10, R10, 0x1, -R0 ;  /* 0x000000010a0ae824 */ /* 0x010fe200078e0a00 */
[----:B------:R-:W-:-:S03]  /*18810*/  ISETP.GT.U32.AND P6, PT, R0, R13, PT ;  /* 0x0000000d0000720c */ /* 0x000fc60003fc4070 */
[----:B0-----:R-:W-:Y:S02]  /*18820*/  IMAD.MOV.U32 R11, RZ, RZ, R10 ;  /* 0x000000ffff0b7224 */ /* 0x001fe400078e000a */
[----:B------:R-:W4:Y:S08]  /*18830*/  LDL R10, [R1+0x978] ;  /* 0x00097800010a7983 */ /* 0x000f300000100800 */
[----:B------:R-:W-:-:S05]  /*18840*/  @!P6 IMAD.IADD R13, R13, 0x1, -R0 ;  /* 0x000000010d0de824 */ /* 0x000fca00078e0a00 */
[----:B------:R-:W-:Y:S01]  /*18850*/  ISETP.GT.U32.AND P2, PT, R0, R13, PT ;  /* 0x0000000d0000720c */ /* 0x000fe20003f44070 */
[----:B------:R-:W-:-:S05]  /*18860*/  @!P0 IMAD.MOV R11, RZ, RZ, -R11 ;  /* 0x000000ffff0b8224 */ /* 0x000fca00078e0a0b */
[----:B------:R0:W-:Y:S07]  /*18870*/  STL [R1+0x374], R11 ;  /* 0x0003740b01007387 */ /* 0x0001ee0000100800 */
[----:B------:R-:W-:Y:S01]  /*18880*/  @!P2 IMAD.IADD R13, R13, 0x1, -R0 ;  /* 0x000000010d0da824 */ /* 0x000fe200078e0a00 */
[----:B0-----:R-:W3:Y:S04]  /*18890*/  LDL.LU R11, [R1+0x25bc] ;  /* 0x0025bc00010b7983 */ /* 0x001ee80000300800 */
[----:B------:R0:W-:Y:S04]  /*188a0*/  STL [R1+0x25b8], R15 ;  /* 0x0025b80f01007387 */ /* 0x0001e80000100800 */
[----:B0-----:R-:W3:Y:S04]  /*188b0*/  LDL.LU R15, [R1+0x960] ;  /* 0x00096000010f7983 */ /* 0x001ee80000300800 */
[----:B------:R0:W-:Y:S04]  /*188c0*/  STL [R1+0x25b4], R13 ;  /* 0x0025b40d01007387 */ /* 0x0001e80000100800 */
[----:B0-----:R-:W3:Y:S01]  /*188d0*/  LDL R13, [R1+0x97c] ;  /* 0x00097c00010d7983 */ /* 0x001ee20000100800 */
[----:B------:R-:W-:-:S02]  /*188e0*/  ISETP.GT.U32.AND P3, PT, R0, R14, PT ;  /* 0x0000000e0000720c */ /* 0x000fc40003f64070 */
[----:B--2---:R-:W-:-:S11]  /*188f0*/  IABS R6, R8 ;  /* 0x0000000800067213 */ /* 0x004fd60000000000 */
[----:B------:R-:W-:Y:S01]  /*18900*/  @!P3 IMAD.IADD R14, R14, 0x1, -R0 ;  /* 0x000000010e0eb824 */ /* 0x000fe200078e0a00 */
[----:B------:R-:W-:Y:S02]  /*18910*/  ISETP.GE.AND P3, PT, R9, RZ, PT ;  /* 0x000000ff0900720c */ /* 0x000fe40003f66270 */
[----:B------:R-:W-:Y:S02]  /*18920*/  IABS R9, R9 ;  /* 0x0000000900097213 */ /* 0x000fe40000000000 */
[----:B------:R-:W-:-:S03]  /*18930*/  ISETP.GT.U32.AND P6, PT, R0, R14, PT ;  /* 0x0000000e0000720c */ /* 0x000fc60003fc4070 */
[----:B------:R-:W-:-:S04]  /*18940*/  IMAD.HI.U32 R8, R3, R9, RZ ;  /* 0x0000000903087227 */ /* 0x000fc800078e00ff */
[----:B------:R-:W-:-:S04]  /*18950*/  IMAD.MOV R8, RZ, RZ, -R8 ;  /* 0x000000ffff087224 */ /* 0x000fc800078e0a08 */
[----:B------:R-:W-:Y:S02]  /*18960*/  IMAD R9, R0, R8, R9 ;  /* 0x0000000800097224 */ /* 0x000fe400078e0209 */
[----:B------:R-:W-:Y:S01]  /*18970*/  @!P6 IMAD.IADD R14, R14, 0x1, -R0 ;  /* 0x000000010e0ee824 */ /* 0x000fe200078e0a00 */
[----:B----4-:R-:W-:Y:S01]  /*18980*/  IABS R8, R10 ;  /* 0x0000000a00087213 */ /* 0x010fe20000000000 */
[----:B------:R-:W-:-:S04]  /*18990*/  IMAD.HI.U32 R10, R3, R6, RZ ;  /* 0x00000006030a7227 */ /* 0x000fc800078e00ff */
[----:B------:R-:W-:-:S04]  /*189a0*/  IMAD.MOV R10, RZ, RZ, -R10 ;  /* 0x000000ffff0a7224 */ /* 0x000fc800078e0a0a */
[C---:B------:R-:W-:Y:S01]  /*189b0*/  IMAD R6, R0.reuse, R10, R6 ;  /* 0x0000000a00067224 */ /* 0x040fe200078e0206 */
[----:B---3--:R-:W-:-:S13]  /*189c0*/  ISETP.GT.U32.AND P0, PT, R0, R11, PT ;  /* 0x0000000b0000720c */ /* 0x008fda0003f04070 */
[----:B------:R-:W-:Y:S01]  /*189d0*/  @!P0 IMAD.IADD R11, R11, 0x1, -R0 ;  /* 0x000000010b0b8824 */ /* 0x000fe200078e0a00 */
[----:B------:R-:W-:Y:S02]  /*189e0*/  ISETP.GE.AND P0, PT, R15, RZ, PT ;  /* 0x000000ff0f00720c */ /* 0x000fe40003f06270 */
[----:B------:R-:W2:Y:S01]  /*189f0*/  LDL.LU R15, [R1+0x25b8] ;  /* 0x0025b800010f7983 */ /* 0x000ea20000300800 */
[----:B------:R-:W-:Y:S01]  /*18a00*/  IABS R10, R13 ;  /* 0x0000000d000a7213 */ /* 0x000fe20000000000 */
[----:B------:R-:W-:Y:S02]  /*18a10*/  IMAD.MOV.U32 R13, RZ, RZ, R14 ;  /* 0x000000ffff0d7224 */ /* 0x000fe400078e000e */
[----:B------:R-:W3:Y:S02]  /*18a20*/  LDL R14, [R1+0x980] ;  /* 0x00098000010e7983 */ /* 0x000ee40000100800 */
[----:B------:R-:W-:-:S05]  /*18a30*/  @!P5 IMAD.MOV R13, RZ, RZ, -R13 ;  /* 0x000000ffff0dd224 */ /* 0x000fca00078e0a0d */
[----:B------:R0:W-:Y:S04]  /*18a40*/  STL [R1+0x370], R13 ;  /* 0x0003700d01007387 */ /* 0x0001e80000100800 */
[----:B0-----:R-:W4:Y:S01]  /*18a50*/  LDL.LU R13, [R1+0x25b4] ;  /* 0x0025b400010d7983 */ /* 0x001f220000300800 */
[----:B------:R-:W-:-:S05]  /*18a60*/  IABS R7, R7 ;  /* 0x0000000700077213 */ /* 0x000fca0000000000 */
[----:B------:R-:W-:-:S04]  /*18a70*/  IMAD.HI.U32 R4, R3, R7, RZ ;  /* 0x0000000703047227 */ /* 0x000fc800078e00ff */
[----:B------:R-:W-:-:S04]  /*18a80*/  IMAD.MOV R4, RZ, RZ, -R4 ;  /* 0x000000ffff047224 */ /* 0x000fc800078e0a04 */
[----:B------:R-:W-:-:S05]  /*18a90*/  IMAD R7, R0, R4, R7 ;  /* 0x0000000400077224 */ /* 0x000fca00078e0207 */
[----:B------:R-:W-:Y:S02]  /*18aa0*/  ISETP.GT.U32.AND P2, PT, R0, R7, PT ;  /* 0x000000070000720c */ /* 0x000fe40003f44070 */
[----:B------:R-:W-:-:S05]  /*18ab0*/  IABS R12, R12 ;  /* 0x0000000c000c7213 */ /* 0x000fca0000000000 */
[----:B------:R-:W-:-:S06]  /*18ac0*/  IMAD.HI.U32 R4, R3, R12, RZ ;  /* 0x0000000c03047227 */ /* 0x000fcc00078e00ff */
[----:B------:R-:W-:Y:S02]  /*18ad0*/  @!P2 IMAD.IADD R7, R7, 0x1, -R0 ;  /* 0x000000010707a824 */ /* 0x000fe400078e0a00 */
[----:B------:R-:W-:-:S03]  /*18ae0*/  IMAD.MOV R4, RZ, RZ, -R4 ;  /* 0x000000ffff047224 */ /* 0x000fc600078e0a04 */
[C---:B------:R-:W-:Y:S01]  /*18af0*/  ISETP.GT.U32.AND P2, PT, R0.reuse, R7, PT ;  /* 0x000000070000720c */ /* 0x040fe20003f44070 */
[----:B------:R-:W-:Y:S02]  /*18b00*/  IMAD R12, R0, R4, R12 ;  /* 0x00000004000c7224 */ /* 0x000fe400078e020c */
[----:B------:R-:W-:-:S04]  /*18b10*/  IMAD.HI.U32 R4, R3, R8, RZ ;  /* 0x0000000803047227 */ /* 0x000fc800078e00ff */
[----:B------:R-:W-:-:S04]  /*18b20*/  IMAD.MOV R4, RZ, RZ, -R4 ;  /* 0x000000ffff047224 */ /* 0x000fc800078e0a04 */
[----:B------:R-:W-:Y:S02]  /*18b30*/  IMAD R8, R0, R4, R8 ;  /* 0x0000000400087224 */ /* 0x000fe400078e0208 */
[----:B------:R-:W-:Y:S01]  /*18b40*/  @!P2 IMAD.IADD R7, R7, 0x1, -R0 ;  /* 0x000000010707a824 */ /* 0x000fe200078e0a00 */
[----:B--2---:R0:W-:Y:S01]  /*18b50*/  STL [R1+0x25ac], R15 ;  /* 0x0025ac0f01007387 */ /* 0x0041e20000100800 */
[----:B----4-:R-:W-:-:S05]  /*18b60*/  @!P1 IMAD.MOV R13, RZ, RZ, -R13 ;  /* 0x000000ffff0d9224 */ /* 0x010fca00078e0a0d */
[----:B------:R-:W-:Y:S04]  /*18b70*/  STL [R1+0x36c], R13 ;  /* 0x00036c0d01007387 */ /* 0x000fe80000100800 */
[----:B------:R-:W2:Y:S04]  /*18b80*/  LDL.LU R4, [R1+0x968] ;  /* 0x0009680001047983 */ /* 0x000ea80000300800 */
[----:B0-----:R-:W4:Y:S04]  /*18b90*/  LDL R15, [R1+0x984] ;  /* 0x00098400010f7983 */ /* 0x001f280000100800 */
[----:B------:R0:W-:Y:S04]  /*18ba0*/  STL [R1+0x25b0], R7 ;  /* 0x0025b00701007387 */ /* 0x0001e80000100800 */
[----:B0-----:R-:W3:Y:S01]  /*18bb0*/  LDL.LU R7, [R1+0x96c] ;  /* 0x00096c0001077983 */ /* 0x001ee20000300800 */
[----:B------:R-:W-:-:S02]  /*18bc0*/  ISETP.GT.U32.AND P6, PT, R0, R9, PT ;  /* 0x000000090000720c */ /* 0x000fc40003fc4070 */
[----:B------:R-:W-:-:S11]  /*18bd0*/  ISETP.GT.U32.AND P1, PT, R0, R6, PT ;  /* 0x000000060000720c */ /* 0x000fd60003f24070 */
[----:B------:R-:W-:Y:S01]  /*18be0*/  @!P6 IMAD.IADD R9, R9, 0x1, -R0 ;  /* 0x000000010909e824 */ /* 0x000fe200078e0a00 */
[----:B------:R-:W-:-:S04]  /*18bf0*/  ISETP.GT.U32.AND P6, PT, R0, R11, PT ;  /* 0x0000000b0000720c */ /* 0x000fc80003fc4070 */
[----:B------:R-:W-:Y:S01]  /*18c00*/  ISETP.GT.U32.AND P5, PT, R0, R9, PT ;  /* 0x000000090000720c */ /* 0x000fe20003fa4070 */
[----:B------:R-:W-:-:S04]  /*18c10*/  IMAD.HI.U32 R13, R3, R10, RZ ;  /* 0x0000000a030d7227 */ /* 0x000fc800078e00ff */
[----:B------:R-:W-:-:S04]  /*18c20*/  @!P1 IMAD.IADD R6, R6, 0x1, -R0 ;  /* 0x0000000106069824 */ /* 0x000fc800078e0a00 */
[--C-:B------:R-:W-:Y:S02]  /*18c30*/  @!P6 IMAD.IADD R11, R11, 0x1, -R0.reuse ;  /* 0x000000010b0be824 */ /* 0x100fe400078e0a00 */
[----:B------:R-:W-:Y:S02]  /*18c40*/  IMAD.MOV R13, RZ, RZ, -R13 ;  /* 0x000000ffff0d7224 */ /* 0x000fe400078e0a0d */
[----:B------:R-:W-:Y:S02]  /*18c50*/  @!P5 IMAD.IADD R9, R9, 0x1, -R0 ;  /* 0x000000010909d824 */ /* 0x000fe400078e0a00 */
[----:B------:R-:W-:Y:S01]  /*18c60*/  IMAD R10, R0, R13, R10 ;  /* 0x0000000d000a7224 */ /* 0x000fe200078e020a */
[----:B----4-:R-:W-:Y:S01]  /*18c70*/  IABS R13, R15 ;  /* 0x0000000f000d7213 */ /* 0x010fe20000000000 */
[----:B------:R-:W-:Y:S01]  /*18c80*/  IMAD.MOV.U32 R15, RZ, RZ, R9 ;  /* 0x000000ffff0f7224 */ /* 0x000fe200078e0009 */
[----:B---3--:R-:W-:Y:S01]  /*18c90*/  ISETP.GE.AND P1, PT, R7, RZ, PT ;  /* 0x000000ff0700720c */ /* 0x008fe20003f26270 */
[----:B------:R-:W-:-:S02]  /*18ca0*/  IMAD.MOV.U32 R7, RZ, RZ, R11 ;  /* 0x000000ffff077224 */ /* 0x000fc400078e000b */
[----:B------:R-:W3:Y:S02]  /*18cb0*/  LDL.LU R11, [R1+0x97c] ;  /* 0x00097c00010b7983 */ /* 0x000ee40000300800 */
[----:B------:R-:W-:Y:S02]  /*18cc0*/  @!P4 IMAD.MOV R7, RZ, RZ, -R7 ;  /* 0x000000ffff07c224 */ /* 0x000fe400078e0a07 */
[----:B------:R-:W4:Y:S04]  /*18cd0*/  LDL.LU R9, [R1+0x978] ;  /* 0x0009780001097983 */ /* 0x000f280000300800 */
[----:B------:R0:W-:Y:S04]  /*18ce0*/  STL [R1+0x35c], R7 ;  /* 0x00035c0701007387 */ /* 0x0001e80000100800 */
[----:B0-----:R-:W2:Y:S01]  /*18cf0*/  LDL.LU R7, [R1+0x25b0] ;  /* 0x0025b00001077983 */ /* 0x001ea20000300800 */
[----:B------:R-:W-:Y:S01]  /*18d00*/  ISETP.GT.U32.AND P5, PT, R0, R8, PT ;  /* 0x000000080000720c */ /* 0x000fe20003fa4070 */
[----:B------:R-:W-:-:S12]  /*18d10*/  @!P3 IMAD.MOV R15, RZ, RZ, -R15 ;  /* 0x000000ffff0fb224 */ /* 0x000fd800078e0a0f */
[----:B------:R-:W-:-:S05]  /*18d20*/  @!P5 IMAD.IADD R8, R8, 0x1, -R0 ;  /* 0x000000010808d824 */ /* 0x000fca00078e0a00 */
[----:B------:R-:W-:Y:S01]  /*18d30*/  ISETP.GT.U32.AND P4, PT, R0, R8, PT ;  /* 0x000000080000720c */ /* 0x000fe20003f84070 */
[----:B------:R0:W-:Y:S04]  /*18d40*/  STL [R1+0x358], R15 ;  /* 0x0003580f01007387 */ /* 0x0001e80000100800 */
[----:B0-----:R-:W3:Y:S08]  /*18d50*/  LDL.LU R15, [R1+0x25ac] ;  /* 0x0025ac00010f7983 */ /* 0x001ef00000300800 */
[----:B------:R-:W-:Y:S01]  /*18d60*/  @!P4 IMAD.IADD R8, R8, 0x1, -R0 ;  /* 0x000000010808c824 */ /* 0x000fe200078e0a00 */
[----:B------:R0:W-:Y:S04]  /*18d70*/  STL [R1+0x25a8], R28 ;  /* 0x0025a81c01007387 */ /* 0x0001e80000100800 */
[----:B0-----:R-:W3:Y:S01]  /*18d80*/  LDL.LU R28, [R1+0x980] ;  /* 0x00098000011c7983 */ /* 0x001ee20000300800 */
[----:B----4-:R-:W-:-:S03]  /*18d90*/  ISETP.GE.AND P3, PT, R9, RZ, PT ;  /* 0x000000ff0900720c */ /* 0x010fc60003f66270 */
[----:B------:R-:W4:Y:S01]  /*18da0*/  LDL R9, [R1+0x9bc] ;  /* 0x0009bc0001097983 */ /* 0x000f220000100800 */
[----:B--2---:R-:W-:-:S05]  /*18db0*/  @!P0 IMAD.MOV R7, RZ, RZ, -R7 ;  /* 0x000000ffff078224 */ /* 0x004fca00078e0a07 */
[----:B------:R0:W-:Y:S04]  /*18dc0*/  STL [R1+0x354], R7 ;  /* 0x0003540701007387 */ /* 0x0001e80000100800 */
[----:B0-----:R-:W2:Y:S04]  /*18dd0*/  LDL R7, [R1+0x9d0] ;  /* 0x0009d00001077983 */ /* 0x001ea80000100800 */
[----:B------:R0:W-:Y:S04]  /*18de0*/  STL [R1+0x25a4], R8 ;  /* 0x0025a40801007387 */ /* 0x0001e80000100800 */
[----:B0-----:R-:W2:Y:S01]  /*18df0*/  LDL.LU R8, [R1+0x984] ;  /* 0x0009840001087983 */ /* 0x001ea20000300800 */
[----:B------:R-:W-:-:S02]  /*18e00*/  ISETP.GT.U32.AND P6, PT, R0, R12, PT ;  /* 0x0000000c0000720c */ /* 0x000fc40003fc4070 */
[----:B------:R-:W-:Y:S02]  /*18e10*/  ISETP.GT.U32.AND P0, PT, R0, R10, PT ;  /* 0x0000000a0000720c */ /* 0x000fe40003f04070 */
[----:B------:R-:W-:-:S09]  /*18e20*/  ISETP.GE.AND P2, PT, R4, RZ, PT ;  /* 0x000000ff0400720c */ /* 0x000fd20003f46270 */
[--C-:B------:R-:W-:Y:S01]  /*18e30*/  @!P6 IMAD.IADD R12, R12, 0x1, -R0.reuse ;  /* 0x000000010c0ce824 */ /* 0x100fe200078e0a00 */
[----:B------:R-:W-:Y:S01]  /*18e40*/  ISETP.GT.U32.AND P6, PT, R0, R6, PT ;  /* 0x000000060000720c */ /* 0x000fe20003fc4070 */
[--C-:B------:R-:W-:Y:S01]  /*18e50*/  @!P0 IMAD.IADD R10, R10, 0x1, -R0.reuse ;  /* 0x000000010a0a8824 */ /* 0x100fe200078e0a00 */
[----:B---3--:R-:W-:Y:S02]  /*18e60*/  ISETP.GE.AND P4, PT, R28, RZ, PT ;  /* 0x000000ff1c00720c */ /* 0x008fe40003f86270 */
[----:B------:R-:W3:Y:S09]  /*18e70*/  LDL.LU R28, [R1+0x25a8] ;  /* 0x0025a800011c7983 */ /* 0x000ef20000300800 */
[----:B------:R-:W-:Y:S01]  /*18e80*/  @!P6 IMAD.IADD R6, R6, 0x1, -R0 ;  /* 0x000000010606e824 */ /* 0x000fe200078e0a00 */
[----:B----4-:R-:W-:-:S05]  /*18e90*/  IABS R9, R9 ;  /* 0x0000000900097213 */ /* 0x010fca0000000000 */
[----:B------:R-:W-:Y:S01]  /*18ea0*/  STL [R1+0x25a0], R9 ;  /* 0x0025a00901007387 */ /* 0x000fe20000100800 */
[----:B--2---:R-:W-:Y:S01]  /*18eb0*/  ISETP.GE.AND P0, PT, R8, RZ, PT ;  /* 0x000000ff0800720c */ /* 0x004fe20003f06270 */
[----:B------:R-:W-:-:S04]  /*18ec0*/  IMAD.MOV.U32 R8, RZ, RZ, R6 ;  /* 0x000000ffff087224 */ /* 0x000fc800078e0006 */
[----:B------:R-:W-:-:S05]  /*18ed0*/  @!P2 IMAD.MOV R8, RZ, RZ, -R8 ;  /* 0x000000ffff08a224 */ /* 0x000fca00078e0a08 */
[----:B------:R0:W-:Y:S04]  /*18ee0*/  STL [R1+0x350], R8 ;  /* 0x0003500801007387 */ /* 0x0001e80000100800 */
[----:B0-----:R-:W2:Y:S01]  /*18ef0*/  LDL.LU R8, [R1+0x25a4] ;  /* 0x0025a40001087983 */ /* 0x001ea20000300800 */
[----:B------:R-:W-:Y:S01]  /*18f00*/  ISETP.GT.U32.AND P5, PT, R0, R12, PT ;  /* 0x0000000c0000720c */ /* 0x000fe20003fa4070 */
[----:B------:R-:W-:Y:S02]  /*18f10*/  IMAD.HI.U32 R6, R3, R9, RZ ;  /* 0x0000000903067227 */ /* 0x000fe400078e00ff */
[----:B---3--:R0:W-:Y:S02]  /*18f20*/  STL [R1+0x259c], R28 ;  /* 0x00259c1c01007387 */ /* 0x0081e40000100800 */
[----:B------:R-:W-:-:S08]  /*18f30*/  IMAD.MOV.U32 R9, RZ, RZ, R15 ;  /* 0x000000ffff097224 */ /* 0x000fd000078e000f */
[----:B------:R-:W-:-:S04]  /*18f40*/  @!P5 IMAD.IADD R12, R12, 0x1, -R0 ;  /* 0x000000010c0cd824 */ /* 0x000fc800078e0a00 */
[----:B------:R-:W-:Y:S01]  /*18f50*/  @!P1 IMAD.MOV R12, RZ, RZ, -R12 ;  /* 0x000000ffff0c9224 */ /* 0x000fe200078e0a0c */
[----:B------:R-:W-:Y:S02]  /*18f60*/  ISETP.GE.AND P6, PT, R11, RZ, PT ;  /* 0x000000ff0b00720c */ /* 0x000fe40003fc6270 */
[----:B------:R-:W-:Y:S02]  /*18f70*/  IABS R11, R15 ;  /* 0x0000000f000b7213 */ /* 0x000fe40000000000 */
[----:B------:R1:W-:Y:S04]  /*18f80*/  STL [R1+0x34c], R12 ;  /* 0x00034c0c01007387 */ /* 0x0003e80000100800 */
[----:B0-----:R-:W3:Y:S01]  /*18f90*/  LDL.LU R28, [R1+0x9bc] ;  /* 0x0009bc00011c7983 */ /* 0x001ee20000300800 */
[----:B------:R-:W-:-:S05]  /*18fa0*/  IABS R14, R14 ;  /* 0x0000000e000e7213 */ /* 0x000fca0000000000 */
[----:B------:R-:W-:-:S04]  /*18fb0*/  IMAD.HI.U32 R4, R3, R14, RZ ;  /* 0x0000000e03047227 */ /* 0x000fc800078e00ff */
[----:B--2---:R-:W-:Y:S01]  /*18fc0*/  @!P3 IMAD.MOV R8, RZ, RZ, -R8 ;  /* 0x000000ffff08b224 */ /* 0x004fe200078e0a08 */
[----:B------:R-:W-:-:S04]  /*18fd0*/  ISETP.GE.AND P3, PT, R9, RZ, PT ;  /* 0x000000ff0900720c */ /* 0x000fc80003f66270 */
[----:B------:R0:W-:Y:S04]  /*18fe0*/  STL [R1+0x348], R8 ;  /* 0x0003480801007387 */ /* 0x0001e80000100800 */
[----:B-1----:R-:W2:Y:S04]  /*18ff0*/  LDL R12, [R1+0x9dc] ;  /* 0x0009dc00010c7983 */ /* 0x002ea80000100800 */
[----:B------:R-:W4:Y:S04]  /*19000*/  LDL R15, [R1+0x9e0] ;  /* 0x0009e000010f7983 */ /* 0x000f280000100800 */
[----:B0-----:R-:W2:Y:S04]  /*19010*/  LDL R8, [R1+0x9d8] ;  /* 0x0009d80001087983 */ /* 0x001ea80000100800 */
[----:B------:R-:W4:Y:S01]  /*19020*/  LDL.LU R9, [R1+0x25a0] ;  /* 0x0025a00001097983 */ /* 0x000f220000300800 */
[----:B------:R-:W-:-:S04]  /*19030*/  IMAD.MOV R4, RZ, RZ, -R4 ;  /* 0x000000ffff047224 */ /* 0x000fc800078e0a04 */
[----:B------:R-:W-:Y:S02]  /*19040*/  IMAD R14, R0, R4, R14 ;  /* 0x00000004000e7224 */ /* 0x000fe400078e020e */
[----:B------:R-:W-:-:S03]  /*19050*/  IMAD.HI.U32 R4, R3, R13, RZ ;  /* 0x0000000d03047227 */ /* 0x000fc600078e00ff */
[----:B------:R-:W-:Y:S01]  /*19060*/  ISETP.GT.U32.AND P5, PT, R0, R14, PT ;  /* 0x0000000e0000720c */ /* 0x000fe20003fa4070 */
[----:B------:R-:W-:-:S04]  /*19070*/  IMAD.MOV R4, RZ, RZ, -R4 ;  /* 0x000000ffff047224 */ /* 0x000fc800078e0a04 */
[----:B------:R-:W-:Y:S02]  /*19080*/  IMAD R13, R0, R4, R13 ;  /* 0x00000004000d7224 */ /* 0x000fe400078e020d */
[----:B------:R-:W-:Y:S01]  /*19090*/  IMAD.HI.U32 R4, R3, R11, RZ ;  /* 0x0000000b03047227 */ /* 0x000fe200078e00ff */
[----:B------:R-:W-:-:S05]  /*190a0*/  IABS R7, R7 ;  /* 0x0000000700077213 */ /* 0x000fca0000000000 */
[----:B------:R-:W-:Y:S02]  /*190b0*/  @!P5 IMAD.IADD R14, R14, 0x1, -R0 ;  /* 0x000000010e0ed824 */ /* 0x000fe400078e0a00 */
[----:B------:R-:W-:Y:S01]  /*190c0*/  IMAD.MOV R4, RZ, RZ, -R4 ;  /* 0x000000ffff047224 */ /* 0x000fe200078e0a04 */
[C---:B------:R-:W-:Y:S02]  /*190d0*/  ISETP.GT.U32.AND P2, PT, R0.reuse, R10, PT ;  /* 0x0000000a0000720c */ /* 0x040fe40003f44070 */
[C---:B------:R-:W-:Y:S01]  /*190e0*/  ISETP.GT.U32.AND P1, PT, R0.reuse, R14, PT ;  /* 0x0000000e0000720c */ /* 0x040fe20003f24070 */
[----:B------:R-:W-:Y:S02]  /*190f0*/  IMAD R11, R0, R4, R11 ;  /* 0x00000004000b7224 */ /* 0x000fe400078e020b */
[----:B------:R-:W-:-:S04]  /*19100*/  IMAD.HI.U32 R4, R3, R7, RZ ;  /* 0x0000000703047227 */ /* 0x000fc800078e00ff */
[----:B------:R-:W-:Y:S02]  /*19110*/  IMAD.MOV R4, RZ, RZ, -R4 ;  /* 0x000000ffff047224 */ /* 0x000fe400078e0a04 */
[----:B------:R-:W-:Y:S02]  /*19120*/  IMAD.MOV R6, RZ, RZ, -R6 ;  /* 0x000000ffff067224 */ /* 0x000fe400078e0a06 */
[----:B------:R-:W-:Y:S02]  /*19130*/  IMAD R7, R0, R4, R7 ;  /* 0x0000000400077224 */ /* 0x000fe400078e0207 */
[--C-:B------:R-:W-:Y:S02]  /*19140*/  @!P2 IMAD.IADD R10, R10, 0x1, -R0.reuse ;  /* 0x000000010a0aa824 */ /* 0x100fe400078e0a00 */
[----:B------:R-:W-:Y:S01]  /*19150*/  @!P1 IMAD.IADD R14, R14, 0x1, -R0 ;  /* 0x000000010e0e9824 */ /* 0x000fe200078e0a00 */
[----:B---3--:R-:W-:Y:S01]  /*19160*/  ISETP.GE.AND P1, PT, R28, RZ, PT ;  /* 0x000000ff1c00720c */ /* 0x008fe20003f26270 */
[----:B----4-:R-:W-:-:S02]  /*19170*/  IMAD R9, R0, R6, R9 ;  /* 0x0000000600097224 */ /* 0x010fc400078e0209 */
[----:B------:R-:W3:Y:S04]  /*19180*/  LDL R6, [R1+0x9d4] ;  /* 0x0009d40001067983 */ /* 0x000ee80000100800 */
[----:B------:R-:W4:Y:S04]  /*19190*/  LDL.LU R28, [R1+0x259c] ;  /* 0x00259c00011c7983 */ /* 0x000f280000300800 */
[----:B------:R0:W-:Y:S02]  /*191a0*/  STL [R1+0x2598], R7 ;  /* 0x0025980701007387 */ /* 0x0001e40000100800 */
[----:B0-----:R-:W-:-:S04]  /*191b0*/  IMAD.MOV.U32 R7, RZ, RZ, R10 ;  /* 0x000000ffff077224 */ /* 0x001fc800078e000a */
[----:B------:R-:W-:-:S05]  /*191c0*/  @!P6 IMAD.MOV R7, RZ, RZ, -R7 ;  /* 0x000000ffff07e224 */ /* 0x000fca00078e0a07 */
[----:B------:R0:W-:Y:S02]  /*191d0*/  STL [R1+0x340], R7 ;  /* 0x0003400701007387 */ /* 0x0001e40000100800 */
[----:B0-----:R-:W-:Y:S02]  /*191e0*/  IMAD.MOV.U32 R7, RZ, RZ, R14 ;  /* 0x000000ffff077224 */ /* 0x001fe400078e000e */
[----:B------:R-:W2:Y:S02]  /*191f0*/  LDL.LU R14, [R1+0x9d0] ;  /* 0x0009d000010e7983 */ /* 0x000ea40000300800 */
[----:B------:R-:W-:-:S05]  /*19200*/  @!P4 IMAD.MOV R7, RZ, RZ, -R7 ;  /* 0x000000ffff07c224 */ /* 0x000fca00078e0a07 */
[----:B------:R0:W-:Y:S04]  /*19210*/  STL [R1+0x338], R7 ;  /* 0x0003380701007387 */ /* 0x0001e80000100800 */
[----:B0-----:R-:W4:Y:S04]  /*19220*/  LDL.LU R7, [R1+0x2598] ;  /* 0x0025980001077983 */ /* 0x001f280000300800 */
[----:B------:R-:W-:Y:S04]  /*19230*/  STL [R1+0x258c], R26 ;  /* 0x00258c1a01007387 */ /* 0x000fe80000100800 */
[----:B------:R0:W-:Y:S04]  /*19240*/  STL [R1+0x2590], R21 ;  /* 0x0025901501007387 */ /* 0x0001e80000100800 */
[----:B0-----:R-:W3:Y:S01]  /*19250*/  LDL.LU R21, [R1+0x9d4] ;  /* 0x0009d40001157983 */ /* 0x001ee20000300800 */
[----:B------:R-:W-:-:S02]  /*19260*/  ISETP.GT.U32.AND P5, PT, R0, R13, PT ;  /* 0x0000000d0000720c */ /* 0x000fc40003fa4070 */
[----:B------:R-:W-:-:S11]  /*19270*/  ISETP.GT.U32.AND P2, PT, R0, R11, PT ;  /* 0x0000000b0000720c */ /* 0x000fd60003f44070 */
[--C-:B------:R-:W-:Y:S02]  /*19280*/  @!P5 IMAD.IADD R13, R13, 0x1, -R0.reuse ;  /* 0x000000010d0dd824 */ /* 0x100fe400078e0a00 */
[----:B------:R-:W-:-:S03]  /*19290*/  @!P2 IMAD.IADD R11, R11, 0x1, -R0 ;  /* 0x000000010b0ba824 */ /* 0x000fc600078e0a00 */
[----:B------:R-:W-:-:S13]  /*192a0*/  ISETP.GT.U32.AND P2, PT, R0, R13, PT ;  /* 0x0000000d0000720c */ /* 0x000fda0003f44070 */
[----:B------:R-:W-:Y:S01]  /*192b0*/  @!P2 IMAD.IADD R13, R13, 0x1, -R0 ;  /* 0x000000010d0da824 */ /* 0x000fe200078e0a00 */
[----:B--2---:R-:W-:Y:S01]  /*192c0*/  ISETP.GE.AND P2, PT, R14, RZ, PT ;  /* 0x000000ff0e00720c */ /* 0x004fe20003f46270 */
[----:B---3--:R0:W-:Y:S04]  /*192d0*/  STL [R1+0x2594], R21 ;  /* 0x0025941501007387 */ /* 0x0081e80000100800 */
[----:B------:R-:W2:Y:S04]  /*192e0*/  LDL R14, [R1+0x9e8] ;  /* 0x0009e800010e7983 */ /* 0x000ea80000100800 */
[----:B------:R-:W3:Y:S01]  /*192f0*/  LDL R26, [R1+0x9d8] ;  /* 0x0009d800011a7983 */ /* 0x000ee20000100800 */
[----:B0-----:R-:W-:-:S03]  /*19300*/  IMAD.MOV.U32 R21, RZ, RZ, R13 ;  /* 0x000000ffff157224 */ /* 0x001fc600078e000d */
[----:B------:R-:W2:Y:S01]  /*19310*/  LDL.LU R13, [R1+0xa00] ;  /* 0x000a0000010d7983 */ /* 0x000ea20000300800 */
[----:B------:R-:W-:-:S05]  /*19320*/  @!P0 IMAD.MOV R21, RZ, RZ, -R21 ;  /* 0x000000ffff158224 */ /* 0x000fca00078e0a15 */
[----:B------:R0:W-:Y:S04]  /*19330*/  STL [R1+0x334], R21 ;  /* 0x0003341501007387 */ /* 0x0001e80000100800 */
[----:B0-----:R-:W2:Y:S01]  /*19340*/  LDL.LU R21, [R1+0x2594] ;  /* 0x0025940001157983 */ /* 0x001ea20000300800 */
[----:B------:R-:W-:Y:S02]  /*19350*/  ISETP.GT.U32.AND P5, PT, R0, R9, PT ;  /* 0x000000090000720c */ /* 0x000fe40003fa4070 */
[----:B------:R-:W-:Y:S02]  /*19360*/  IABS R6, R6 ;  /* 0x0000000600067213 */ /* 0x000fe40000000000 */
[----:B------:R-:W-:Y:S02]  /*19370*/  IABS R4, R8 ;  /* 0x0000000800047213 */ /* 0x000fe40000000000 */
[----:B------:R-:W-:Y:S01]  /*19380*/  IABS R8, R12 ;  /* 0x0000000c00087213 */ /* 0x000fe20000000000 */
[----:B------:R-:W-:-:S06]  /*19390*/  IMAD.HI.U32 R12, R3, R6, RZ ;  /* 0x00000006030c7227 */ /* 0x000fcc00078e00ff */
[----:B------:R-:W-:Y:S01]  /*193a0*/  @!P5 IMAD.IADD R9, R9, 0x1, -R0 ;  /* 0x000000010909d824 */ /* 0x000fe200078e0a00 */
[----:B------:R-:W-:Y:S01]  /*193b0*/  ISETP.GT.U32.AND P5, PT, R0, R11, PT ;  /* 0x0000000b0000720c */ /* 0x000fe20003fa4070 */
[----:B------:R-:W-:-:S04]  /*193c0*/  IMAD.MOV R12, RZ, RZ, -R12 ;  /* 0x000000ffff0c7224 */ /* 0x000fc800078e0a0c */
[C---:B------:R-:W-:Y:S01]  /*193d0*/  IMAD R6, R0.reuse, R12, R6 ;  /* 0x0000000c00067224 */ /* 0x040fe200078e0206 */
[----:B----4-:R-:W-:-:S07]  /*193e0*/  ISETP.GT.U32.AND P4, PT, R0, R7, PT ;  /* 0x000000070000720c */ /* 0x010fce0003f84070 */
[----:B------:R-:W-:Y:S01]  /*193f0*/  @!P5 IMAD.IADD R11, R11, 0x1, -R0 ;  /* 0x000000010b0bd824 */ /* 0x000fe200078e0a00 */
[----:B------:R-:W-:Y:S01]  /*19400*/  ISETP.GT.U32.AND P5, PT, R0, R6, PT ;  /* 0x000000060000720c */ /* 0x000fe20003fa4070 */
[----:B------:R-:W-:-:S04]  /*19410*/  IMAD.HI.U32 R12, R3, R8, RZ ;  /* 0x00000008030c7227 */ /* 0x000fc800078e00ff */
[----:B------:R-:W-:Y:S02]  /*19420*/  IMAD.MOV R12, RZ, RZ, -R12 ;  /* 0x000000ffff0c7224 */ /* 0x000fe400078e0a0c */
[----:B------:R-:W-:Y:S02]  /*19430*/  @!P4 IMAD.IADD R7, R7, 0x1, -R0 ;  /* 0x000000010707c824 */ /* 0x000fe400078e0a00 */
[----:B------:R-:W-:-:S04]  /*19440*/  IMAD R8, R0, R12, R8 ;  /* 0x0000000c00087224 */ /* 0x000fc800078e0208 */
[----:B------:R-:W-:Y:S01]  /*19450*/  @!P5 IMAD.IADD R6, R6, 0x1, -R0 ;  /* 0x000000010606d824 */ /* 0x000fe200078e0a00 */
[----:B---3--:R-:W-:Y:S02]  /*19460*/  ISETP.GE.AND P5, PT, R26, RZ, PT ;  /* 0x000000ff1a00720c */ /* 0x008fe40003fa6270 */
[----:B--2---:R-:W-:Y:S02]  /*19470*/  ISETP.GE.AND P4, PT, R21, RZ, PT ;  /* 0x000000ff1500720c */ /* 0x004fe40003f86270 */
[----:B------:R-:W2:Y:S04]  /*19480*/  LDL.LU R21, [R1+0x2590] ;  /* 0x0025900001157983 */ /* 0x000ea80000300800 */
[----:B------:R-:W3:Y:S04]  /*19490*/  LDL.LU R26, [R1+0x258c] ;  /* 0x00258c00011a7983 */ /* 0x000ee80000300800 */
[----:B------:R-:W4:Y:S04]  /*194a0*/  LDL.LU R12, [R1+0x9f8] ;  /* 0x0009f800010c7983 */ /* 0x000f280000300800 */
[----:B------:R0:W-:Y:S02]  /*194b0*/  STL [R1+0x328], R11 ;  /* 0x0003280b01007387 */ /* 0x0001e40000100800 */
[----:B0-----:R-:W-:-:S02]  /*194c0*/  IMAD.MOV.U32 R11, RZ, RZ, R13 ;  /* 0x000000ffff0b7224 */ /* 0x001fc400078e000d */
[----:B------:R-:W2:Y:S04]  /*194d0*/  LDL.LU R13, [R1+0x9dc] ;  /* 0x0009dc00010d7983 */ /* 0x000ea80000300800 */
[----:B------:R0:W-:Y:S04]  /*194e0*/  STL [R1+0x2588], R11 ;  /* 0x0025880b01007387 */ /* 0x0001e80000100800 */
[----:B0-----:R-:W3:Y:S01]  /*194f0*/  LDL R11, [R1+0x328] ;  /* 0x00032800010b7983 */ /* 0x001ee20000100800 */
[----:B------:R-:W-:Y:S01]  /*19500*/  IMAD.HI.U32 R10, R3, R4, RZ ;  /* 0x00000004030a7227 */ /* 0x000fe200078e00ff */
[----:B------:R-:W-:-:S02]  /*19510*/  IABS R15, R15 ;  /* 0x0000000f000f7213 */ /* 0x000fc40000000000 */
[C---:B------:R-:W-:Y:S01]  /*19520*/  ISETP.GT.U32.AND P6, PT, R0.reuse, R9, PT ;  /* 0x000000090000720c */ /* 0x040fe20003fc4070 */
[----:B------:R-:W-:Y:S01]  /*19530*/  IMAD.MOV R10, RZ, RZ, -R10 ;  /* 0x000000ffff0a7224 */ /* 0x000fe200078e0a0a */
[----:B------:R-:W-:-:S03]  /*19540*/  ISETP.GT.U32.AND P0, PT, R0, R7, PT ;  /* 0x000000070000720c */ /* 0x000fc60003f04070 */
[----:B------:R-:W-:Y:S02]  /*19550*/  IMAD R4, R0, R10, R4 ;  /* 0x0000000a00047224 */ /* 0x000fe400078e0204 */
[----:B------:R-:W-:Y:S01]  /*19560*/  IMAD.HI.U32 R10, R3, R15, RZ ;  /* 0x0000000f030a7227 */ /* 0x000fe200078e00ff */
[----:B------:R-:W-:-:S03]  /*19570*/  IABS R14, R14 ;  /* 0x0000000e000e7213 */ /* 0x000fc60000000000 */
[----:B------:R-:W-:Y:S02]  /*19580*/  IMAD.MOV R10, RZ, RZ, -R10 ;  /* 0x000000ffff0a7224 */ /* 0x000fe400078e0a0a */
[----:B------:R-:W-:Y:S02]  /*19590*/  @!P6 IMAD.IADD R9, R9, 0x1, -R0 ;  /* 0x000000010909e824 */ /* 0x000fe400078e0a00 */
[----:B------:R-:W-:Y:S02]  /*195a0*/  IMAD R15, R0, R10, R15 ;  /* 0x0000000a000f7224 */ /* 0x000fe400078e020f */
[----:B------:R-:W-:-:S04]  /*195b0*/  IMAD.HI.U32 R10, R3, R14, RZ ;  /* 0x0000000e030a7227 */ /* 0x000fc800078e00ff */
[----:B------:R-:W-:Y:S02]  /*195c0*/  @!P0 IMAD.IADD R7, R7, 0x1, -R0 ;  /* 0x0000000107078824 */ /* 0x000fe400078e0a00 */
[----:B------:R-:W-:Y:S02]  /*195d0*/  @!P1 IMAD.MOV R9, RZ, RZ, -R9 ;  /* 0x000000ffff099224 */ /* 0x000fe400078e0a09 */
[----:B------:R-:W-:-:S04]  /*195e0*/  IMAD.MOV R10, RZ, RZ, -R10 ;  /* 0x000000ffff0a7224 */ /* 0x000fc800078e0a0a */
[----:B------:R-:W-:Y:S02]  /*195f0*/  IMAD R14, R0, R10, R14 ;  /* 0x0000000a000e7224 */ /* 0x000fe400078e020e */
[----:B---3--:R-:W-:-:S05]  /*19600*/  @!P3 IMAD.MOV R11, RZ, RZ, -R11 ;  /* 0x000000ffff0bb224 */ /* 0x008fca00078e0a0b */
[----:B------:R0:W-:Y:S02]  /*19610*/  @!P3 STL [R1+0x328], R11 ;  /* 0x0003280b0100b387 */ /* 0x0001e40000100800 */
[----:B0-----:R-:W-:Y:S02]  /*19620*/  IMAD.MOV.U32 R11, RZ, RZ, R7 ;  /* 0x000000ffff0b7224 */ /* 0x001fe400078e0007 */
[----:B------:R-:W3:Y:S04]  /*19630*/  LDL.LU R7, [R1+0x9e0] ;  /* 0x0009e00001077983 */ /* 0x000ee80000300800 */
[----:B------:R0:W-:Y:S01]  /*19640*/  STL [R1+0x324], R9 ;  /* 0x0003240901007387 */ /* 0x0001e20000100800 */
[----:B------:R-:W-:-:S03]  /*19650*/  @!P2 IMAD.MOV R11, RZ, RZ, -R11 ;  /* 0x000000ffff0ba224 */ /* 0x000fc600078e0a0b */
[----:B0-----:R-:W3:Y:S04]  /*19660*/  LDL R9, [R1+0xa04] ;  /* 0x000a040001097983 */ /* 0x001ee80000100800 */
[----:B------:R-:W3:Y:S04]  /*19670*/  LDL.LU R10, [R1+0x9e8] ;  /* 0x0009e800010a7983 */ /* 0x000ee80000300800 */
[----:B------:R0:W-:Y:S04]  /*19680*/  STL [R1+0x314], R11 ;  /* 0x0003140b01007387 */ /* 0x0001e80000100800 */
[----:B0-----:R-:W3:Y:S01]  /*19690*/  LDL.LU R11, [R1+0x2588] ;  /* 0x00258800010b7983 */ /* 0x001ee20000300800 */
[----:B------:R-:W-:-:S02]  /*196a0*/  ISETP.GT.U32.AND P6, PT, R0, R4, PT ;  /* 0x000000040000720c */ /* 0x000fc40003fc4070 */
[C---:B------:R-:W-:Y:S02]  /*196b0*/  ISETP.GT.U32.AND P0, PT, R0.reuse, R8, PT ;  /* 0x000000080000720c */ /* 0x040fe40003f04070 */
[----:B------:R-:W-:-:S09]  /*196c0*/  ISETP.GT.U32.AND P2, PT, R0, R15, PT ;  /* 0x0000000f0000720c */ /* 0x000fd20003f44070 */
[----:B------:R-:W-:Y:S01]  /*196d0*/  @!P6 IMAD.IADD R4, R4, 0x1, -R0 ;  /* 0x000000010404e824 */ /* 0x000fe200078e0a00 */
[----:B------:R-:W-:-:S04]  /*196e0*/  ISETP.GT.U32.AND P6, PT, R0, R6, PT ;  /* 0x000000060000720c */ /* 0x000fc80003fc4070 */
[----:B------:R-:W-:Y:S01]  /*196f0*/  ISETP.GT.U32.AND P3, PT, R0, R4, PT ;  /* 0x000000040000720c */ /* 0x000fe20003f64070 */
[----:B------:R-:W-:Y:S01]  /*19700*/  @!P0 IMAD.IADD R8, R8, 0x1, -R0 ;  /* 0x0000000108088824 */ /* 0x000fe200078e0a00 */
[----:B--2---:R-:W-:Y:S02]  /*19710*/  ISETP.GE.AND P1, PT, R13, RZ, PT ;  /* 0x000000ff0d00720c */ /* 0x004fe40003f26270 */
[----:B----4-:R-:W-:-:S05]  /*19720*/  IABS R13, R12 ;  /* 0x0000000c000d7213 */ /* 0x010fca0000000000 */
[--C-:B------:R-:W-:Y:S02]  /*19730*/  @!P6 IMAD.IADD R6, R6, 0x1, -R0.reuse ;  /* 0x000000010606e824 */ /* 0x100fe400078e0a00 */
[----:B------:R-:W-:Y:S02]  /*19740*/  @!P2 IMAD.IADD R15, R15, 0x1, -R0 ;  /* 0x000000010f0fa824 */ /* 0x000fe400078e0a00 */
[----:B------:R-:W-:Y:S01]  /*19750*/  @!P4 IMAD.MOV R6, RZ, RZ, -R6 ;  /* 0x000000ffff06c224 */ /* 0x000fe200078e0a06 */
[----:B------:R-:W-:Y:S01]  /*19760*/  ISETP.GT.U32.AND P2, PT, R0, R8, PT ;  /* 0x000000080000720c */ /* 0x000fe20003f44070 */
[----:B------:R-:W-:Y:S01]  /*19770*/  @!P3 IMAD.IADD R4, R4, 0x1, -R0 ;  /* 0x000000010404b824 */ /* 0x000fe200078e0a00 */
[----:B------:R-:W-:Y:S03]  /*19780*/  STL [R1+0x2584], R17 ;  /* 0x0025841101007387 */ /* 0x000fe60000100800 */
[----:B------:R-:W-:Y:S01]  /*19790*/  @!P5 IMAD.MOV R4, RZ, RZ, -R4 ;  /* 0x000000ffff04d224 */ /* 0x000fe200078e0a04 */
[----:B------:R0:W-:Y:S01]  /*197a0*/  STL [R1+0x30c], R6 ;  /* 0x00030c0601007387 */ /* 0x0001e20000100800 */
[----:B------:R-:W-:-:S02]  /*197b0*/  ISETP.GE.AND P5, PT, R12, RZ, PT ;  /* 0x000000ff0c00720c */ /* 0x000fc40003fa6270 */
[----:B------:R-:W-:-:S04]  /*197c0*/  ISETP.GT.U32.AND P4, PT, R0, R15, PT ;  /* 0x0000000f0000720c */ /* 0x000fc80003f84070 */
[----:B------:R-:W-:-:S09]  /*197d0*/  @!P2 IMAD.IADD R8, R8, 0x1, -R0 ;  /* 0x000000010808a824 */ /* 0x000fd200078e0a00 */
[----:B------:R-:W-:Y:S01]  /*197e0*/  @!P4 IMAD.IADD R15, R15, 0x1, -R0 ;  /* 0x000000010f0fc824 */ /* 0x000fe200078e0a00 */
[----:B---3--:R-:W-:Y:S02]  /*197f0*/  ISETP.GE.AND P3, PT, R7, RZ, PT ;  /* 0x000000ff0700720c */ /* 0x008fe40003f66270 */
[----:B------:R-:W-:Y:S02]  /*19800*/  IABS R9, R9 ;  /* 0x0000000900097213 */ /* 0x000fe40000000000 */
[----:B------:R-:W-:Y:S01]  /*19810*/  ISETP.GE.AND P0, PT, R10, RZ, PT ;  /* 0x000000ff0a00720c */ /* 0x000fe20003f06270 */
[----:B------:R-:W-:-:S04]  /*19820*/  IMAD.HI.U32 R10, R3, R13, RZ ;  /* 0x0000000d030a7227 */ /* 0x000fc800078e00ff */
[----:B0-----:R-:W-:-:S04]  /*19830*/  IMAD.HI.U32 R6, R3, R9, RZ ;  /* 0x0000000903067227 */ /* 0x001fc800078e00ff */
[----:B------:R-:W-:Y:S02]  /*19840*/  IMAD.MOV R10, RZ, RZ, -R10 ;  /* 0x000000ffff0a7224 */ /* 0x000fe400078e0a0a */
[----:B------:R-:W-:Y:S01]  /*19850*/  IMAD.MOV R6, RZ, RZ, -R6 ;  /* 0x000000ffff067224 */ /* 0x000fe200078e0a06 */
[----:B------:R-:W-:Y:S01]  /*19860*/  IABS R7, R11 ;  /* 0x0000000b00077213 */ /* 0x000fe20000000000 */
[----:B------:R-:W-:Y:S02]  /*19870*/  IMAD.MOV.U32 R17, RZ, RZ, R11 ;  /* 0x000000ffff117224 */ /* 0x000fe400078e000b */
[----:B------:R-:W2:Y:S01]  /*19880*/  LDL R11, [R1+0xa18] ;  /* 0x000a1800010b7983 */ /* 0x000ea20000100800 */
[----:B------:R-:W-:-:S03]  /*19890*/  IMAD R13, R0, R10, R13 ;  /* 0x0000000a000d7224 */ /* 0x000fc600078e020d */
[----:B------:R-:W-:Y:S01]  /*198a0*/  STL [R1+0x308], R4 ;  /* 0x0003080401007387 */ /* 0x000fe20000100800 */
[----:B------:R-:W-:-:S03]  /*198b0*/  IMAD R9, R0, R6, R9 ;  /* 0x0000000600097224 */ /* 0x000fc600078e0209 */
[----:B------:R-:W3:Y:S04]  /*198c0*/  LDL R12, [R1+0xa3c] ;  /* 0x000a3c00010c7983 */ /* 0x000ee80000100800 */
[----:B------:R-:W4:Y:S01]  /*198d0*/  LDL.LU R10, [R1+0xa04] ;  /* 0x000a0400010a7983 */ /* 0x000f220000300800 */
[----:B------:R-:W-:-:S03]  /*198e0*/  ISETP.GE.AND P2, PT, R17, RZ, PT ;  /* 0x000000ff1100720c */ /* 0x000fc60003f46270 */
[----:B------:R-:W3:Y:S04]  /*198f0*/  LDL.LU R17, [R1+0x2584] ;  /* 0x0025840001117983 */ /* 0x000ee80000300800 */
[----:B------:R0:W-:Y:S02]  /*19900*/  STL [R1+0x2580], R9 ;  /* 0x0025800901007387 */ /* 0x0001e40000100800 */
[----:B0-----:R-:W-:-:S04]  /*19910*/  IMAD.MOV.U32 R9, RZ, RZ, R8 ;  /* 0x000000ffff097224 */ /* 0x001fc800078e0008 */
[----:B------:R-:W-:-:S05]  /*19920*/  @!P1 IMAD.MOV R9, RZ, RZ, -R9 ;  /* 0x000000ffff099224 */ /* 0x000fca00078e0a09 */
[----:B------:R0:W-:Y:S02]  /*19930*/  STL [R1+0x304], R9 ;  /* 0x0003040901007387 */ /* 0x0001e40000100800 */
[----:B0-----:R-:W-:Y:S02]  /*19940*/  IMAD.MOV.U32 R9, RZ, RZ, R15 ;  /* 0x000000ffff097224 */ /* 0x001fe400078e000f */
[----:B------:R-:W3:Y:S01]  /*19950*/  LDL.LU R15, [R1+0xa18] ;  /* 0x000a1800010f7983 */ /* 0x000ee20000300800 */
[----:B------:R-:W-:Y:S01]  /*19960*/  ISETP.GT.U32.AND P6, PT, R0, R14, PT ;  /* 0x0000000e0000720c */ /* 0x000fe20003fc4070 */
[----:B------:R-:W-:-:S05]  /*19970*/  @!P3 IMAD.MOV R9, RZ, RZ, -R9 ;  /* 0x000000ffff09b224 */ /* 0x000fca00078e0a09 */
[----:B------:R0:W-:Y:S07]  /*19980*/  STL [R1+0x2f4], R9 ;  /* 0x0002f40901007387 */ /* 0x0001ee0000100800 */
[----:B------:R-:W-:Y:S01]  /*19990*/  @!P6 IMAD.IADD R14, R14, 0x1, -R0 ;  /* 0x000000010e0ee824 */ /* 0x000fe200078e0a00 */
[----:B0-----:R-:W3:Y:S04]  /*199a0*/  LDL.LU R9, [R1+0x2580] ;  /* 0x0025800001097983 */ /* 0x001ee80000300800 */
[C---:B------:R-:W-:Y:S01]  /*199b0*/  ISETP.GT.U32.AND P6, PT, R0.reuse, R14, PT ;  /* 0x0000000e0000720c */ /* 0x040fe20003fc4070 */
[----:B------:R-:W-:Y:S01]  /*199c0*/  IMAD.HI.U32 R4, R3, R7, RZ ;  /* 0x0000000703047227 */ /* 0x000fe200078e00ff */
[----:B------:R-:W-:-:S03]  /*199d0*/  ISETP.GT.U32.AND P4, PT, R0, R13, PT ;  /* 0x0000000d0000720c */ /* 0x000fc60003f84070 */
[----:B------:R-:W-:-:S04]  /*199e0*/  IMAD.MOV R4, RZ, RZ, -R4 ;  /* 0x000000ffff047224 */ /* 0x000fc800078e0a04 */
[----:B------:R-:W-:-:S04]  /*199f0*/  IMAD R7, R0, R4, R7 ;  /* 0x0000000400077224 */ /* 0x000fc800078e0207 */
[--C-:B------:R-:W-:Y:S02]  /*19a00*/  @!P6 IMAD.IADD R14, R14, 0x1, -R0.reuse ;  /* 0x000000010e0ee824 */ /* 0x100fe400078e0a00 */
[----:B------:R-:W-:Y:S01]  /*19a10*/  @!P4 IMAD.IADD R13, R13, 0x1, -R0 ;  /* 0x000000010d0dc824 */ /* 0x000fe200078e0a00 */
[----:B------:R-:W-:Y:S01]  /*19a20*/  ISETP.GT.U32.AND P4, PT, R0, R7, PT ;  /* 0x000000070000720c */ /* 0x000fe20003f84070 */
[----:B------:R-:W-:-:S03]  /*19a30*/  @!P0 IMAD.MOV R14, RZ, RZ, -R14 ;  /* 0x000000ffff0e8224 */ /* 0x000fc600078e0a0e */
[----:B------:R-:W-:Y:S02]  /*19a40*/  ISETP.GT.U32.AND P1, PT, R0, R13, PT ;  /* 0x0000000d0000720c */ /* 0x000fe40003f24070 */
[----:B------:R0:W-:Y:S07]  /*19a50*/  STL [R1+0x2ec], R14 ;  /* 0x0002ec0e01007387 */ /* 0x0001ee0000100800 */
[----:B------:R-:W-:-:S05]  /*19a60*/  @!P4 IMAD.IADD R7, R7, 0x1, -R0 ;  /* 0x000000010707c824 */ /* 0x000fca00078e0a00 */
[----:B------:R-:W-:Y:S01]  /*19a70*/  ISETP.GT.U32.AND P4, PT, R0, R7, PT ;  /* 0x000000070000720c */ /* 0x000fe20003f84070 */
[----:B------:R-:W-:-:S04]  /*19a80*/  @!P1 IMAD.IADD R13, R13, 0x1, -R0 ;  /* 0x000000010d0d9824 */ /* 0x000fc800078e0a00 */
[----:B0-----:R-:W-:-:S04]  /*19a90*/  IMAD.MOV.U32 R14, RZ, RZ, R13 ;  /* 0x000000ffff0e7224 */ /* 0x001fc800078e000d */
[----:B------:R-:W-:-:S04]  /*19aa0*/  @!P5 IMAD.MOV R14, RZ, RZ, -R14 ;  /* 0x000000ffff0ed224 */ /* 0x000fc800078e0a0e */
[----:B------:R-:W-:Y:S01]  /*19ab0*/  @!P4 IMAD.IADD R7, R7, 0x1, -R0 ;  /* 0x000000010707c824 */ /* 0x000fe200078e0a00 */
[----:B--2---:R-:W-:Y:S02]  /*19ac0*/  IABS R6, R11 ;  /* 0x0000000b00067213 */ /* 0x004fe40000000000 */
[----:B------:R-:W-:Y:S02]  /*19ad0*/  IABS R11, R16 ;  /* 0x00000010000b7213 */ /* 0x000fe40000000000 */
[----:B----4-:R-:W-:Y:S02]  /*19ae0*/  ISETP.GE.AND P6, PT, R10, RZ, PT ;  /* 0x000000ff0a00720c */ /* 0x010fe40003fc6270 */
[----:B---3--:R-:W-:Y:S01]  /*19af0*/  IABS R10, R12 ;  /* 0x0000000c000a7213 */ /* 0x008fe20000000000 */
[----:B------:R-:W-:-:S04]  /*19b00*/  IMAD.HI.U32 R12, R3, R6, RZ ;  /* 0x00000006030c7227 */ /* 0x000fc800078e00ff */
[----:B------:R-:W-:-:S04]  /*19b10*/  IMAD.MOV R12, RZ, RZ, -R12 ;  /* 0x000000ffff0c7224 */ /* 0x000fc800078e0a0c */
[----:B------:R-:W-:Y:S02]  /*19b20*/  IMAD R6, R0, R12, R6 ;  /* 0x0000000c00067224 */ /* 0x000fe400078e0206 */
[----:B------:R-:W-:Y:S01]  /*19b30*/  IMAD.HI.U32 R12, R3, R11, RZ ;  /* 0x0000000b030c7227 */ /* 0x000fe200078e00ff */
[----:B------:R-:W-:-:S03]  /*19b40*/  IABS R4, R17 ;  /* 0x0000001100047213 */ /* 0x000fc60000000000 */
[----:B------:R-:W-:Y:S02]  /*19b50*/  IMAD.MOV R12, RZ, RZ, -R12 ;  /* 0x000000ffff0c7224 */ /* 0x000fe400078e0a0c */
[----:B------:R-:W-:-:S04]  /*19b60*/  IMAD.HI.U32 R8, R3, R4, RZ ;  /* 0x0000000403087227 */ /* 0x000fc800078e00ff */
[C---:B------:R-:W-:Y:S02]  /*19b70*/  IMAD R11, R0.reuse, R12, R11 ;  /* 0x0000000c000b7224 */ /* 0x040fe400078e020b */
[----:B------:R-:W-:Y:S01]  /*19b80*/  IMAD.MOV R8, RZ, RZ, -R8 ;  /* 0x000000ffff087224 */ /* 0x000fe200078e0a08 */
[----:B------:R-:W-:Y:S01]  /*19b90*/  ISETP.GE.AND P0, PT, R15, RZ, PT ;  /* 0x000000ff0f00720c */ /* 0x000fe20003f06270 */
[----:B------:R-:W-:Y:S02]  /*19ba0*/  IMAD.MOV.U32 R15, RZ, RZ, R17 ;  /* 0x000000ffff0f7224 */ /* 0x000fe400078e0011 */
[----:B------:R-:W2:Y:S04]  /*19bb0*/  LDL R17, [R1+0xa48] ;  /* 0x000a480001117983 */ /* 0x000ea80000100800 */
[----:B------:R-:W3:Y:S01]  /*19bc0*/  LDL.LU R12, [R1+0xa4c] ;  /* 0x000a4c00010c7983 */ /* 0x000ee20000300800 */
[----:B------:R-:W-:-:S02]  /*19bd0*/  IMAD R4, R0, R8, R4 ;  /* 0x0000000800047224 */ /* 0x000fc400078e0204 */
[----:B------:R-:W-:-:S03]  /*19be0*/  IMAD.HI.U32 R8, R3, R10, RZ ;  /* 0x0000000a03087227 */ /* 0x000fc600078e00ff */
[----:B------:R-:W-:Y:S01]  /*19bf0*/  ISETP.GT.U32.AND P5, PT, R0, R4, PT ;  /* 0x000000040000720c */ /* 0x000fe20003fa4070 */
[----:B------:R-:W-:-:S04]  /*19c00*/  IMAD.MOV R8, RZ, RZ, -R8 ;  /* 0x000000ffff087224 */ /* 0x000fc800078e0a08 */
[----:B------:R-:W-:Y:S02]  /*19c10*/  IMAD R10, R0, R8, R10 ;  /* 0x00000008000a7224 */ /* 0x000fe400078e020a */
[----:B------:R-:W-:Y:S01]  /*19c20*/  IMAD.MOV.U32 R8, RZ, RZ, R7 ;  /* 0x000000ffff087224 */ /* 0x000fe200078e0007 */
[----:B------:R0:W-:Y:S03]  /*19c30*/  STL [R1+0x2e4], R14 ;  /* 0x0002e40e01007387 */ /* 0x0001e60000100800 */
[----:B------:R-:W-:Y:S01]  /*19c40*/  @!P2 IMAD.MOV R8, RZ, RZ, -R8 ;  /* 0x000000ffff08a224 */ /* 0x000fe200078e0a08 */
[----:B------:R-:W4:Y:S01]  /*19c50*/  LDL.LU R13, [R1+0xa3c] ;  /* 0x000a3c00010d7983 */ /* 0x000f220000300800 */
[----:B------:R-:W-:Y:S02]  /*19c60*/  @!P5 IMAD.IADD R4, R4, 0x1, -R0 ;  /* 0x000000010404d824 */ /* 0x000fe400078e0a00 */
[----:B0-----:R-:W-:Y:S01]  /*19c70*/  IMAD.MOV.U32 R14, RZ, RZ, R15 ;  /* 0x000000ffff0e7224 */ /* 0x001fe200078e000f */
[----:B------:R0:W-:Y:S04]  /*19c80*/  STL [R1+0x2e0], R8 ;  /* 0x0002e00801007387 */ /* 0x0001e80000100800 */
[----:B------:R-:W-:-:S02]  /*19c90*/  ISETP.GE.AND P5, PT, R14, RZ, PT ;  /* 0x000000ff0e00720c */ /* 0x000fc40003fa6270 */
[----:B------:R-:W4:Y:S01]  /*19ca0*/  LDL.LU R14, [R1+0xa50] ;  /* 0x000a5000010e7983 */ /* 0x000f220000300800 */
[C---:B------:R-:W-:Y:S02]  /*19cb0*/  ISETP.GT.U32.AND P3, PT, R0.reuse, R9, PT ;  /* 0x000000090000720c */ /* 0x040fe40003f64070 */
[----:B------:R-:W-:-:S11]  /*19cc0*/  ISETP.GT.U32.AND P1, PT, R0, R6, PT ;  /* 0x000000060000720c */ /* 0x000fd60003f24070 */
[----:B------:R-:W-:-:S05]  /*19cd0*/  @!P3 IMAD.IADD R9, R9, 0x1, -R0 ;  /* 0x000000010909b824 */ /* 0x000fca00078e0a00 */
[----:B------:R-:W-:Y:S01]  /*19ce0*/  ISETP.GT.U32.AND P3, PT, R0, R9, PT ;  /* 0x000000090000720c */ /* 0x000fe20003f64070 */
[----:B------:R-:W-:Y:S02]  /*19cf0*/  @!P1 IMAD.IADD R6, R6, 0x1, -R0 ;  /* 0x0000000106069824 */ /* 0x000fe400078e0a00 */
[----:B------:R-:W-:-:S03]  /*19d00*/  IMAD.MOV.U32 R15, RZ, RZ, R16 ;  /* 0x000000ffff0f7224 */ /* 0x000fc600078e0010 */
[----:B------:R-:W-:-:S07]  /*19d10*/  ISETP.GT.U32.AND P1, PT, R0, R6, PT ;  /* 0x000000060000720c */ /* 0x000fce0003f24070 */
[--C-:B------:R-:W-:Y:S01]  /*19d20*/  @!P3 IMAD.IADD R9, R9, 0x1, -R0.reuse ;  /* 0x000000010909b824 */ /* 0x100fe200078e0a00 */
[C---:B------:R-:W-:Y:S02]  /*19d30*/  ISETP.GT.U32.AND P3, PT, R0.reuse, R10, PT ;  /* 0x0000000a0000720c */ /* 0x040fe40003f64070 */
[C---:B------:R-:W-:Y:S02]  /*19d40*/  ISETP.GT.U32.AND P2, PT, R0.reuse, R4, PT ;  /* 0x000000040000720c */ /* 0x040fe40003f44070 */
[----:B------:R-:W-:Y:S01]  /*19d50*/  ISETP.GT.U32.AND P4, PT, R0, R11, PT ;  /* 0x0000000b0000720c */ /* 0x000fe20003f84070 */
[--C-:B------:R-:W-:Y:S01]  /*19d60*/  @!P1 IMAD.IADD R6, R6, 0x1, -R0.reuse ;  /* 0x0000000106069824 */ /* 0x100fe200078e0a00 */
[----:B------:R-:W-:Y:S01]  /*19d70*/  ISETP.GE.AND P1, PT, R15, RZ, PT ;  /* 0x000000ff0f00720c */ /* 0x000fe20003f26270 */
[----:B------:R-:W-:Y:S01]  /*19d80*/  @!P6 IMAD.MOV R9, RZ, RZ, -R9 ;  /* 0x000000ffff09e224 */ /* 0x000fe200078e0a09 */
[----:B------:R-:W4:Y:S05]  /*19d90*/  LDL.LU R15, [R1+0xa54] ;  /* 0x000a5400010f7983 */ /* 0x000f2a0000300800 */
[----:B------:R-:W-:-:S02]  /*19da0*/  @!P3 IMAD.IADD R10, R10, 0x1, -R0 ;  /* 0x000000010a0ab824 */ /* 0x000fc400078e0a00 */
[----:B------:R-:W-:-:S03]  /*19db0*/  @!P2 IMAD.IADD R4, R4, 0x1, -R0 ;  /* 0x000000010404a824 */ /* 0x000fc600078e0a00 */
[----:B------:R-:W-:Y:S01]  /*19dc0*/  ISETP.GT.U32.AND P6, PT, R0, R10, PT ;  /* 0x0000000a0000720c */ /* 0x000fe20003fc4070 */
[----:B------:R-:W-:Y:S02]  /*19dd0*/  @!P0 IMAD.MOV R6, RZ, RZ, -R6 ;  /* 0x000000ffff068224 */ /* 0x000fe400078e0a06 */
[----:B------:R-:W-:-:S10]  /*19de0*/  @!P4 IMAD.IADD R11, R11, 0x1, -R0 ;  /* 0x000000010b0bc824 */ /* 0x000fd400078e0a00 */
[----:B------:R-:W-:Y:S01]  /*19df0*/  @!P6 IMAD.IADD R10, R10, 0x1, -R0 ;  /* 0x000000010a0ae824 */ /* 0x000fe200078e0a00 */
[----:B---3--:R-:W-:-:S05]  /*19e00*/  IABS R16, R12 ;  /* 0x0000000c00107213 */ /* 0x008fca0000000000 */
[----:B------:R-:W-:-:S04]  /*19e10*/  IMAD.HI.U32 R7, R3, R16, RZ ;  /* 0x0000001003077227 */ /* 0x000fc800078e00ff */
[----:B------:R-:W-:Y:S01]  /*19e20*/  IMAD.MOV R7, RZ, RZ, -R7 ;  /* 0x000000ffff077224 */ /* 0x000fe200078e0a07 */
[----:B--2---:R-:W-:-:S03]  /*19e30*/  IABS R17, R17 ;  /* 0x0000001100117213 */ /* 0x004fc60000000000 */
[----:B------:R-:W-:Y:S02]  /*19e40*/  IMAD R16, R0, R7, R16 ;  /* 0x0000000700107224 */ /* 0x000fe400078e0210 */
[----:B------:R-:W2:Y:S01]  /*19e50*/  LDL.LU R7, [R1+0xa48] ;  /* 0x000a480001077983 */ /* 0x000ea20000300800 */
[----:B0-----:R-:W-:-:S03]  /*19e60*/  IMAD.HI.U32 R8, R3, R17, RZ ;  /* 0x0000001103087227 */ /* 0x001fc600078e00ff */
[----:B------:R0:W-:Y:S01]  /*19e70*/  STL [R1+0x2d8], R9 ;  /* 0x0002d80901007387 */ /* 0x0001e20000100800 */
[----:B------:R-:W-:Y:S01]  /*19e80*/  IMAD.MOV R8, RZ, RZ, -R8 ;  /* 0x000000ffff087224 */ /* 0x000fe200078e0a08 */
[----:B----4-:R-:W-:Y:S02]  /*19e90*/  ISETP.GE.AND P4, PT, R13, RZ, PT ;  /* 0x000000ff0d00720c */ /* 0x010fe40003f86270 */
[----:B------:R-:W3:Y:S01]  /*19ea0*/  LDL.LU R13, [R1+0xa7c] ;  /* 0x000a7c00010d7983 */ /* 0x000ee20000300800 */
[----:B0-----:R-:W-:-:S04]  /*19eb0*/  IMAD.MOV.U32 R9, RZ, RZ, R4 ;  /* 0x000000ffff097224 */ /* 0x001fc800078e0004 */
[----:B------:R-:W-:Y:S01]  /*19ec0*/  @!P5 IMAD.MOV R9, RZ, RZ, -R9 ;  /* 0x000000ffff09d224 */ /* 0x000fe200078e0a09 */
[----:B------:R0:W-:Y:S01]  /*19ed0*/  STL [R1+0x2d0], R6 ;  /* 0x0002d00601007387 */ /* 0x0001e20000100800 */
[----:B------:R-:W-:Y:S01]  /*19ee0*/  IMAD R17, R0, R8, R17 ;  /* 0x0000000800117224 */ /* 0x000fe200078e0211 */
[----:B------:R-:W-:Y:S02]  /*19ef0*/  IABS R8, R14 ;  /* 0x0000000e00087213 */ /* 0x000fe40000000000 */
[----:B------:R-:W-:Y:S01]  /*19f00*/  STL [R1+0x2cc], R9 ;  /* 0x0002cc0901007387 */ /* 0x000fe20000100800 */
[----:B------:R-:W-:-:S03]  /*19f10*/  ISETP.GE.AND P6, PT, R14, RZ, PT ;  /* 0x000000ff0e00720c */ /* 0x000fc60003fc6270 */
[----:B------:R-:W4:Y:S01]  /*19f20*/  LDL R14, [R1+0xa58] ;  /* 0x000a5800010e7983 */ /* 0x000f220000100800 */
[C---:B------:R-:W-:Y:S02]  /*19f30*/  ISETP.GT.U32.AND P3, PT, R0.reuse, R11, PT ;  /* 0x0000000b0000720c */ /* 0x040fe40003f64070 */
[----:B------:R-:W-:-:S11]  /*19f40*/  ISETP.GT.U32.AND P2, PT, R0, R17, PT ;  /* 0x000000110000720c */ /* 0x000fd60003f44070 */
[--C-:B------:R-:W-:Y:S02]  /*19f50*/  @!P3 IMAD.IADD R11, R11, 0x1, -R0.reuse ;  /* 0x000000010b0bb824 */ /* 0x100fe400078e0a00 */
[----:B------:R-:W-:Y:S02]  /*19f60*/  @!P2 IMAD.IADD R17, R17, 0x1, -R0 ;  /* 0x000000011111a824 */ /* 0x000fe400078e0a00 */
[----:B------:R-:W-:-:S03]  /*19f70*/  @!P1 IMAD.MOV R11, RZ, RZ, -R11 ;  /* 0x000000ffff0b9224 */ /* 0x000fc600078e0a0b */
[----:B------:R-:W-:Y:S01]  /*19f80*/  ISETP.GT.U32.AND P1, PT, R0, R17, PT ;  /* 0x000000110000720c */ /* 0x000fe20003f24070 */
[----:B------:R-:W-:Y:S01]  /*19f90*/  @!P4 IMAD.MOV R10, RZ, RZ, -R10 ;  /* 0x000000ffff0ac224 */ /* 0x000fe200078e0a0a */
[----:B------:R-:W-:-:S11]  /*19fa0*/  ISETP.GE.AND P2, PT, R15, RZ, PT ;  /* 0x000000ff0f00720c */ /* 0x000fd60003f46270 */
[----:B------:R-:W-:Y:S01]  /*19fb0*/  @!P1 IMAD.IADD R17, R17, 0x1, -R0 ;  /* 0x0000000111119824 */ /* 0x000fe200078e0a00 */
[----:B--2---:R-:W-:Y:S02]  /*19fc0*/  ISETP.GE.AND P0, PT, R7, RZ, PT ;  /* 0x000000ff0700720c */ /* 0x004fe40003f06270 */
[----:B------:R-:W-:Y:S02]  /*19fd0*/  IABS R7, R15 ;  /* 0x0000000f00077213 */ /* 0x000fe40000000000 */
[----:B------:R-:W2:Y:S03]  /*19fe0*/  LDL R15, [R1+0xa64] ;  /* 0x000a6400010f7983 */ /* 0x000ea60000100800 */
[----:B0-----:R-:W-:-:S04]  /*19ff0*/  IMAD.HI.U32 R6, R3, R7, RZ ;  /* 0x0000000703067227 */ /* 0x001fc800078e00ff */
[----:B------:R-:W-:Y:S01]  /*1a000*/  IMAD.MOV R6, RZ, RZ, -R6 ;  /* 0x000000ffff067224 */ /* 0x000fe200078e0a06 */
[----:B------:R-:W-:Y:S03]  /*1a010*/  STL [R1+0x2c0], R11 ;  /* 0x0002c00b01007387 */ /* 0x000fe60000100800 */
[----:B------:R-:W-:Y:S01]  /*1a020*/  IMAD R7, R0, R6, R7 ;  /* 0x0000000600077224 */ /* 0x000fe200078e0207 */
[----:B------:R-:W-:Y:S04]  /*1a030*/  STL [R1+0x2b8], R10 ;  /* 0x0002b80a01007387 */ /* 0x000fe80000100800 */
[----:B------:R0:W-:Y:S01]  /*1a040*/  STL [R1+0x257c], R18 ;  /* 0x00257c1201007387 */ /* 0x0001e20000100800 */
[----:B----4-:R-:W-:-:S02]  /*1a050*/  IABS R6, R14 ;  /* 0x0000000e00067213 */ /* 0x010fc40000000000 */
[----:B------:R-:W-:Y:S01]  /*1a060*/  IABS R14, R18 ;  /* 0x00000012000e7213 */ /* 0x000fe20000000000 */
[----:B0-----:R-:W-:Y:S02]  /*1a070*/  IMAD.MOV.U32 R18, RZ, RZ, R17 ;  /* 0x000000ffff127224 */ /* 0x001fe400078e0011 */
[----:B------:R-:W4:Y:S02]  /*1a080*/  LDL.LU R17, [R1+0xa58] ;  /* 0x000a580001117983 */ /* 0x000f240000300800 */
[----:B------:R-:W-:-:S05]  /*1a090*/  @!P0 IMAD.MOV R18, RZ, RZ, -R18 ;  /* 0x000000ffff128224 */ /* 0x000fca00078e0a12 */
[----:B------:R0:W-:Y:S04]  /*1a0a0*/  STL [R1+0x2b4], R18 ;  /* 0x0002b41201007387 */ /* 0x0001e80000100800 */
[----:B0-----:R-:W4:Y:S01]  /*1a0b0*/  LDL.LU R18, [R1+0x257c] ;  /* 0x00257c0001127983 */ /* 0x001f220000300800 */
[----:B------:R-:W-:Y:S01]  /*1a0c0*/  ISETP.GT.U32.AND P5, PT, R0, R16, PT ;  /* 0x000000100000720c */ /* 0x000fe20003fa4070 */
[----:B------:R-:W-:Y:S01]  /*1a0d0*/  IMAD.HI.U32 R9, R3, R8, RZ ;  /* 0x0000000803097227 */ /* 0x000fe200078e00ff */
[----:B------:R-:W-:-:S11]  /*1a0e0*/  ISETP.GE.AND P3, PT, R12, RZ, PT ;  /* 0x000000ff0c00720c */ /* 0x000fd60003f66270 */
[----:B------:R-:W-:-:S05]  /*1a0f0*/  @!P5 IMAD.IADD R16, R16, 0x1, -R0 ;  /* 0x000000011010d824 */ /* 0x000fca00078e0a00 */
[----:B------:R-:W-:Y:S01]  /*1a100*/  ISETP.GT.U32.AND P5, PT, R0, R16, PT ;  /* 0x000000100000720c */ /* 0x000fe20003fa4070 */
[----:B------:R-:W-:-:S04]  /*1a110*/  IMAD.MOV R9, RZ, RZ, -R9 ;  /* 0x000000ffff097224 */ /* 0x000fc800078e0a09 */
[----:B------:R-:W-:Y:S02]  /*1a120*/  IMAD R8, R0, R9, R8 ;  /* 0x0000000900087224 */ /* 0x000fe400078e0208 */
[----:B------:R-:W-:-:S03]  /*1a130*/  IMAD.HI.U32 R11, R3, R14, RZ ;  /* 0x0000000e030b7227 */ /* 0x000fc600078e00ff */
[----:B------:R-:W-:-:S03]  /*1a140*/  ISETP.GT.U32.AND P1, PT, R0, R8, PT ;  /* 0x000000080000720c */ /* 0x000fc60003f24070 */
[----:B------:R-:W-:Y:S01]  /*1a150*/  @!P5 IMAD.IADD R16, R16, 0x1, -R0 ;  /* 0x000000011010d824 */ /* 0x000fe200078e0a00 */
[C---:B------:R-:W-:Y:S01]  /*1a160*/  ISETP.GT.U32.AND P5, PT, R0.reuse, R7, PT ;  /* 0x000000070000720c */ /* 0x040fe20003fa4070 */
[----:B------:R-:W-:Y:S02]  /*1a170*/  IMAD.MOV R11, RZ, RZ, -R11 ;  /* 0x000000ffff0b7224 */ /* 0x000fe400078e0a0b */
[----:B------:R-:W-:Y:S02]  /*1a180*/  @!P3 IMAD.MOV R16, RZ, RZ, -R16 ;  /* 0x000000ffff10b224 */ /* 0x000fe400078e0a10 */
[----:B------:R-:W-:-:S03]  /*1a190*/  IMAD R14, R0, R11, R14 ;  /* 0x0000000b000e7224 */ /* 0x000fc600078e020e */
[----:B------:R0:W-:Y:S01]  /*1a1a0*/  STL [R1+0x2b0], R16 ;  /* 0x0002b01001007387 */ /* 0x0001e20000100800 */
[----:B------:R-:W-:-:S03]  /*1a1b0*/  @!P1 IMAD.IADD R8, R8, 0x1, -R0 ;  /* 0x0000000108089824 */ /* 0x000fc600078e0a00 */
[----:B0-----:R-:W4:Y:S01]  /*1a1c0*/  LDL.LU R16, [R1+0xa6c] ;  /* 0x000a6c0001107983 */ /* 0x001f220000300800 */
[----:B------:R-:W-:Y:S01]  /*1a1d0*/  @!P5 IMAD.IADD R7, R7, 0x1, -R0 ;  /* 0x000000010707d824 */ /* 0x000fe200078e0a00 */
[C---:B------:R-:W-:Y:S02]  /*1a1e0*/  ISETP.GT.U32.AND P5, PT, R0.reuse, R8, PT ;  /* 0x000000080000720c */ /* 0x040fe40003fa4070 */
[----:B---3--:R-:W-:Y:S02]  /*1a1f0*/  IABS R4, R13 ;  /* 0x0000000d00047213 */ /* 0x008fe40000000000 */
[----:B------:R-:W-:-:S03]  /*1a200*/  ISETP.GT.U32.AND P0, PT, R0, R7, PT ;  /* 0x000000070000720c */ /* 0x000fc60003f04070 */
[----:B------:R-:W-:-:S04]  /*1a210*/  IMAD.HI.U32 R9, R3, R4, RZ ;  /* 0x0000000403097227 */ /* 0x000fc800078e00ff */
[----:B------:R-:W-:Y:S02]  /*1a220*/  IMAD.MOV R9, RZ, RZ, -R9 ;  /* 0x000000ffff097224 */ /* 0x000fe400078e0a09 */
[----:B------:R-:W-:Y:S02]  /*1a230*/  @!P5 IMAD.IADD R8, R8, 0x1, -R0 ;  /* 0x000000010808d824 */ /* 0x000fe400078e0a00 */
[----:B------:R-:W-:Y:S02]  /*1a240*/  IMAD R4, R0, R9, R4 ;  /* 0x0000000900047224 */ /* 0x000fe400078e0204 */
[----:B------:R-:W-:Y:S01]  /*1a250*/  @!P0 IMAD.IADD R7, R7, 0x1, -R0 ;  /* 0x0000000107078824 */ /* 0x000fe200078e0a00 */
[----:B------:R-:W-:-:S03]  /*1a260*/  ISETP.GE.AND P4, PT, R13, RZ, PT ;  /* 0x000000ff0d00720c */ /* 0x000fc60003f86270 */
[----:B------:R-:W-:Y:S01]  /*1a270*/  @!P2 IMAD.MOV R7, RZ, RZ, -R7 ;  /* 0x000000ffff07a224 */ /* 0x000fe200078e0a07 */
[----:B------:R-:W-:Y:S02]  /*1a280*/  IABS R13, R19 ;  /* 0x00000013000d7213 */ /* 0x000fe40000000000 */
[----:B--2---:R-:W-:Y:S01]  /*1a290*/  IABS R12, R15 ;  /* 0x0000000f000c7213 */ /* 0x004fe20000000000 */
[----:B------:R-:W-:-:S04]  /*1a2a0*/  IMAD.HI.U32 R15, R3, R6, RZ ;  /* 0x00000006030f7227 */ /* 0x000fc800078e00ff */
[----:B------:R-:W-:Y:S01]  /*1a2b0*/  IMAD.MOV R15, RZ, RZ, -R15 ;  /* 0x000000ffff0f7224 */ /* 0x000fe200078e0a0f */
[----:B----4-:R-:W-:Y:S02]  /*1a2c0*/  ISETP.GE.AND P3, PT, R17, RZ, PT ;  /* 0x000000ff1100720c */ /* 0x010fe40003f66270 */
[----:B------:R-:W2:Y:S04]  /*1a2d0*/  LDL.LU R17, [R1+0xa70] ;  /* 0x000a700001117983 */ /* 0x000ea80000300800 */
[----:B------:R-:W3:Y:S01]  /*1a2e0*/  LDL.LU R11, [R1+0xa68] ;  /* 0x000a6800010b7983 */ /* 0x000ee20000300800 */
[----:B------:R-:W-:Y:S02]  /*1a2f0*/  IMAD R6, R0, R15, R6 ;  /* 0x0000000f00067224 */ /* 0x000fe400078e0206 */
[----:B------:R-:W-:-:S04]  /*1a300*/  IMAD.HI.U32 R9, R3, R12, RZ ;  /* 0x0000000c03097227 */ /* 0x000fc800078e00ff */
[----:B------:R-:W-:Y:S02]  /*1a310*/  IMAD.MOV.U32 R15, RZ, RZ, R18 ;  /* 0x000000ffff0f7224 */ /* 0x000fe400078e0012 */
[----:B------:R-:W-:Y:S02]  /*1a320*/  IMAD.MOV.U32 R18, RZ, RZ, R8 ;  /* 0x000000ffff127224 */ /* 0x000fe400078e0008 */
[----:B------:R-:W-:Y:S02]  /*1a330*/  IMAD.MOV R9, RZ, RZ, -R9 ;  /* 0x000000ffff097224 */ /* 0x000fe400078e0a09 */
[----:B------:R-:W-:Y:S02]  /*1a340*/  @!P6 IMAD.MOV R18, RZ, RZ, -R18 ;  /* 0x000000ffff12e224 */ /* 0x000fe400078e0a12 */
[----:B------:R-:W-:Y:S02]  /*1a350*/  IMAD R12, R0, R9, R12 ;  /* 0x00000009000c7224 */ /* 0x000fe400078e020c */
[----:B------:R-:W-:Y:S01]  /*1a360*/  IMAD.MOV.U32 R9, RZ, RZ, R19 ;  /* 0x000000ffff097224 */ /* 0x000fe200078e0013 */
[----:B------:R0:W-:Y:S01]  /*1a370*/  STL [R1+0x2a4], R18 ;  /* 0x0002a41201007387 */ /* 0x0001e20000100800 */
[----:B------:R-:W-:-:S03]  /*1a380*/  ISETP.GE.AND P2, PT, R15, RZ, PT ;  /* 0x000000ff0f00720c */ /* 0x000fc60003f46270 */
[----:B0-----:R-:W4:Y:S04]  /*1a390*/  LDL.LU R18, [R1+0xa74] ;  /* 0x000a740001127983 */ /* 0x001f280000300800 */
[----:B------:R-:W4:Y:S04]  /*1a3a0*/  LDL.LU R19, [R1+0xa78] ;  /* 0x000a780001137983 */ /* 0x000f280000300800 */
[----:B------:R0:W-:Y:S04]  /*1a3b0*/  STL [R1+0x2a0], R7 ;  /* 0x0002a00701007387 */ /* 0x0001e80000100800 */
[----:B------:R-:W4:Y:S01]  /*1a3c0*/  LDL.LU R15, [R1+0xa64] ;  /* 0x000a6400010f7983 */ /* 0x000f220000300800 */
[----:B------:R-:W-:Y:S01]  /*1a3d0*/  ISETP.GT.U32.AND P1, PT, R0, R4, PT ;  /* 0x000000040000720c */ /* 0x000fe20003f24070 */
[----:B------:R-:W-:-:S04]  /*1a3e0*/  IMAD.HI.U32 R10, R3, R13, RZ ;  /* 0x0000000d030a7227 */ /* 0x000fc800078e00ff */
[----:B------:R-:W-:Y:S01]  /*1a3f0*/  IMAD.MOV R10, RZ, RZ, -R10 ;  /* 0x000000ffff0a7224 */ /* 0x000fe200078e0a0a */
[----:B------:R-:W-:-:S03]  /*1a400*/  ISETP.GT.U32.AND P5, PT, R0, R6, PT ;  /* 0x000000060000720c */ /* 0x000fc60003fa4070 */
[----:B------:R-:W-:-:S04]  /*1a410*/  IMAD R13, R0, R10, R13 ;  /* 0x0000000a000d7224 */ /* 0x000fc800078e020d */
[----:B------:R-:W-:Y:S01]  /*1a420*/  @!P1 IMAD.IADD R4, R4, 0x1, -R0 ;  /* 0x0000000104049824 */ /* 0x000fe200078e0a00 */
[----:B------:R-:W-:-:S04]  /*1a430*/  ISETP.GT.U32.AND P0, PT, R0, R14, PT ;  /* 0x0000000e0000720c */ /* 0x000fc80003f04070 */
[C---:B------:R-:W-:Y:S02]  /*1a440*/  ISETP.GT.U32.AND P1, PT, R0.reuse, R4, PT ;  /* 0x000000040000720c */ /* 0x040fe40003f24070 */
[----:B------:R-:W-:Y:S01]  /*1a450*/  ISETP.GT.U32.AND P6, PT, R0, R13, PT ;  /* 0x0000000d0000720c */ /* 0x000fe20003fc4070 */
[----:B------:R-:W-:Y:S01]  /*1a460*/  @!P5 IMAD.IADD R6, R6, 0x1, -R0 ;  /* 0x000000010606d824 */ /* 0x000fe200078e0a00 */
[----:B------:R-:W-:Y:S02]  /*1a470*/  ISETP.GE.AND P5, PT, R9, RZ, PT ;  /* 0x000000ff0900720c */ /* 0x000fe40003fa6270 */
[----:B0-----:R-:W-:-:S03]  /*1a480*/  IABS R7, R16 ;  /* 0x0000001000077213 */ /* 0x001fc60000000000 */
[----:B------:R-:W-:-:S04]  /*1a490*/  @!P0 IMAD.IADD R14, R14, 0x1, -R0 ;  /* 0x000000010e0e8824 */ /* 0x000fc800078e0a00 */
[--C-:B------:R-:W-:Y:S02]  /*1a4a0*/  @!P1 IMAD.IADD R4, R4, 0x1, -R0.reuse ;  /* 0x0000000104049824 */ /* 0x100fe400078e0a00 */
[----:B------:R-:W-:Y:S02]  /*1a4b0*/  @!P6 IMAD.IADD R13, R13, 0x1, -R0 ;  /* 0x000000010d0de824 */ /* 0x000fe400078e0a00 */
[----:B------:R-:W-:Y:S01]  /*1a4c0*/  IMAD.MOV.U32 R9, RZ, RZ, R4 ;  /* 0x000000ffff097224 */ /* 0x000fe200078e0004 */
[----:B------:R-:W-:Y:S01]  /*1a4d0*/  ISETP.GT.U32.AND P6, PT, R0, R14, PT ;  /* 0x0000000e0000720c */ /* 0x000fe20003fc4070 */
[----:B------:R-:W-:-:S04]  /*1a4e0*/  IMAD.HI.U32 R4, R3, R7, RZ ;  /* 0x0000000703047227 */ /* 0x000fc800078e00ff */
[----:B------:R-:W-:Y:S01]  /*1a4f0*/  @!P4 IMAD.MOV R9, RZ, RZ, -R9 ;  /* 0x000000ffff09c224 */ /* 0x000fe200078e0a09 */
[C---:B------:R-:W-:Y:S01]  /*1a500*/  ISETP.GT.U32.AND P4, PT, R0.reuse, R13, PT ;  /* 0x0000000d0000720c */ /* 0x040fe20003f84070 */
[----:B------:R-:W-:Y:S01]  /*1a510*/  IMAD.MOV R4, RZ, RZ, -R4 ;  /* 0x000000ffff047224 */ /* 0x000fe200078e0a04 */
[C---:B------:R-:W-:Y:S02]  /*1a520*/  ISETP.GT.U32.AND P1, PT, R0.reuse, R12, PT ;  /* 0x0000000c0000720c */ /* 0x040fe40003f24070 */
[C---:B------:R-:W-:Y:S01]  /*1a530*/  ISETP.GT.U32.AND P0, PT, R0.reuse, R6, PT ;  /* 0x000000060000720c */ /* 0x040fe20003f04070 */
[----:B------:R-:W-:Y:S02]  /*1a540*/  IMAD R4, R0, R4, R7 ;  /* 0x0000000400047224 */ /* 0x000fe400078e0207 */
[----:B------:R-:W-:-:S06]  /*1a550*/  @!P6 IMAD.IADD R14, R14, 0x1, -R0 ;  /* 0x000000010e0ee824 */ /* 0x000fcc00078e0a00 */
[--C-:B------:R-:W-:Y:S01]  /*1a560*/  @!P4 IMAD.IADD R13, R13, 0x1, -R0.reuse ;  /* 0x000000010d0dc824 */ /* 0x100fe200078e0a00 */
[----:B------:R-:W-:Y:S01]  /*1a570*/  ISETP.GT.U32.AND P4, PT, R0, R4, PT ;  /* 0x000000040000720c */ /* 0x000fe20003f84070 */
[--C-:B------:R-:W-:Y:S02]  /*1a580*/  @!P1 IMAD.IADD R12, R12, 0x1, -R0.reuse ;  /* 0x000000010c0c9824 */ /* 0x100fe400078e0a00 */
[----:B------:R-:W-:-:S03]  /*1a590*/  @!P0 IMAD.IADD R6, R6, 0x1, -R0 ;  /* 0x0000000106068824 */ /* 0x000fc600078e0a00 */
[----:B------:R-:W-:-:S07]  /*1a5a0*/  ISETP.GT.U32.AND P1, PT, R0, R12, PT ;  /* 0x0000000c0000720c */ /* 0x000fce0003f24070 */
[----:B------:R-:W-:Y:S02]  /*1a5b0*/  @!P4 IMAD.IADD R4, R4, 0x1, -R0 ;  /* 0x000000010404c824 */ /* 0x000fe400078e0a00 */
[----:B------:R-:W-:-:S04]  /*1a5c0*/  @!P2 IMAD.MOV R14, RZ, RZ, -R14 ;  /* 0x000000ffff0ea224 */ /* 0x000fc800078e0a0e */
[----:B------:R-:W-:Y:S01]  /*1a5d0*/  @!P1 IMAD.IADD R12, R12, 0x1, -R0 ;  /* 0x000000010c0c9824 */ /* 0x000fe200078e0a00 */
[----:B------:R-:W-:Y:S01]  /*1a5e0*/  STL [R1+0x29c], R9 ;  /* 0x00029c0901007387 */ /* 0x000fe20000100800 */
[----:B------:R-:W-:Y:S01]  /*1a5f0*/  @!P5 IMAD.MOV R13, RZ, RZ, -R13 ;  /* 0x000000ffff0dd224 */ /* 0x000fe200078e0a0d */
[----:B---3--:R-:W-:-:S05]  /*1a600*/  IABS R10, R11 ;  /* 0x0000000b000a7213 */ /* 0x008fca0000000000 */
[----:B------:R-:W-:-:S04]  /*1a610*/  IMAD.HI.U32 R8, R3, R10, RZ ;  /* 0x0000000a03087227 */ /* 0x000fc800078e00ff */
[----:B------:R-:W-:-:S04]  /*1a620*/  IMAD.MOV R8, RZ, RZ, -R8 ;  /* 0x000000ffff087224 */ /* 0x000fc800078e0a08 */
[----:B------:R-:W-:-:S05]  /*1a630*/  IMAD R10, R0, R8, R10 ;  /* 0x00000008000a7224 */ /* 0x000fca00078e020a */
[----:B------:R-:W-:Y:S02]  /*1a640*/  ISETP.GT.U32.AND P6, PT, R0, R10, PT ;  /* 0x0000000a0000720c */ /* 0x000fe40003fc4070 */
[----:B--2---:R-:W-:-:S11]  /*1a650*/  IABS R8, R17 ;  /* 0x0000001100087213 */ /* 0x004fd60000000000 */
[----:B------:R-:W-:Y:S01]  /*1a660*/  @!P6 IMAD.IADD R10, R10, 0x1, -R0 ;  /* 0x000000010a0ae824 */ /* 0x000fe200078e0a00 */
[----:B------:R-:W-:Y:S01]  /*1a670*/  ISETP.GE.AND P6, PT, R16, RZ, PT ;  /* 0x000000ff1000720c */ /* 0x000fe20003fc6270 */
[----:B------:R-:W-:-:S04]  /*1a680*/  IMAD.MOV.U32 R16, RZ, RZ, R6 ;  /* 0x000000ffff107224 */ /* 0x000fc800078e0006 */
[----:B------:R-:W-:Y:S01]  /*1a690*/  @!P3 IMAD.MOV R16, RZ, RZ, -R16 ;  /* 0x000000ffff10b224 */ /* 0x000fe200078e0a10 */
[C---:B------:R-:W-:Y:S02]  /*1a6a0*/  ISETP.GT.U32.AND P3, PT, R0.reuse, R4, PT ;  /* 0x000000040000720c */ /* 0x040fe40003f64070 */
[----:B----4-:R-:W-:Y:S02]  /*1a6b0*/  IABS R7, R18 ;  /* 0x0000001200077213 */ /* 0x010fe40000000000 */
[----:B------:R-:W-:Y:S02]  /*1a6c0*/  ISETP.GT.U32.AND P4, PT, R0, R10, PT ;  /* 0x0000000a0000720c */ /* 0x000fe40003f84070 */
[----:B------:R-:W-:Y:S01]  /*1a6d0*/  ISETP.GE.AND P0, PT, R15, RZ, PT ;  /* 0x000000ff0f00720c */ /* 0x000fe20003f06270 */
[----:B------:R-:W-:Y:S01]  /*1a6e0*/  IMAD.HI.U32 R15, R3, R8, RZ ;  /* 0x00000008030f7227 */ /* 0x000fe200078e00ff */
[----:B------:R-:W-:-:S03]  /*1a6f0*/  ISETP.GE.AND P1, PT, R11, RZ, PT ;  /* 0x000000ff0b00720c */ /* 0x000fc60003f26270 */
[----:B------:R-:W-:Y:S02]  /*1a700*/  IMAD.MOV R15, RZ, RZ, -R15 ;  /* 0x000000ffff0f7224 */ /* 0x000fe400078e0a0f */
[----:B------:R-:W-:Y:S01]  /*1a710*/  IMAD.HI.U32 R11, R3, R7, RZ ;  /* 0x00000007030b7227 */ /* 0x000fe200078e00ff */
[----:B------:R0:W-:Y:S03]  /*1a720*/  STL [R1+0x298], R16 ;  /* 0x0002981001007387 */ /* 0x0001e60000100800 */
[----:B------:R-:W-:Y:S02]  /*1a730*/  IMAD R8, R0, R15, R8 ;  /* 0x0000000f00087224 */ /* 0x000fe400078e0208 */
[----:B------:R-:W-:Y:S01]  /*1a740*/  IMAD.MOV R11, RZ, RZ, -R11 ;  /* 0x000000ffff0b7224 */ /* 0x000fe200078e0a0b */
[----:B------:R-:W2:Y:S01]  /*1a750*/  LDL.LU R15, [R1+0xa94] ;  /* 0x000a9400010f7983 */ /* 0x000ea20000300800 */
[----:B------:R-:W-:-:S03]  /*1a760*/  @!P3 IMAD.IADD R4, R4, 0x1, -R0 ;  /* 0x000000010404b824 */ /* 0x000fc600078e0a00 */
        /* <DEDUP_REMOVED lines=72> */
[----:B------:R-:W2:Y:S03]  /*1abf0*/  LDL.LU R19, [R1+0xaa4] ;  /* 0x000aa40001137983 */ /* 0x000ea60000300800 */
        /* <DEDUP_REMOVED lines=85> */
[----:B------:R-:W-:-:S08]  /*1b150*/  IMAD.MOV.U32 R12, RZ, RZ, R11 ;  /* 0x000000ffff0c7224 */ /* 0x000fd000078e000b */
[----:B------:R-:W-:Y:S01]  /*1b160*/  @!P2 IMAD.IADD R7, R7, 0x1, -R0 ;  /* 0x000000010707a824 */ /* 0x000fe200078e0a00 */
[----:B------:R-:W-:Y:S01]  /*1b170*/  ISETP.GT.U32.AND P2, PT, R0, R10, PT ;  /* 0x0000000a0000720c */ /* 0x000fe20003f44070 */
[----:B------:R-:W-:-:S03]  /*1b180*/  @!P4 IMAD.MOV R14, RZ, RZ, -R14 ;  /* 0x000000ffff0ec224 */ /* 0x000fc600078e0a0e */
[----:B------:R-:W-:Y:S01]  /*1b190*/  ISETP.GT.U32.AND P6, PT, R0, R7, PT ;  /* 0x000000070000720c */ /* 0x000fe20003fc4070 */
[----:B------:R-:W-:Y:S02]  /*1b1a0*/  @!P5 IMAD.MOV R13, RZ, RZ, -R13 ;  /* 0x000000ffff0dd224 */ /* 0x000fe400078e0a0d */
[----:B------:R-:W-:Y:S01]  /*1b1b0*/  @!P3 IMAD.MOV R12, RZ, RZ, -R12 ;  /* 0x000000ffff0cb224 */ /* 0x000fe200078e0a0c */
[----:B------:R-:W-:Y:S01]  /*1b1c0*/  STL [R1+0x23c], R14 ;  /* 0x00023c0e01007387 */ /* 0x000fe20000100800 */
[----:B------:R-:W-:-:S03]  /*1b1d0*/  ISETP.GE.AND P5, PT, R16, RZ, PT ;  /* 0x000000ff1000720c */ /* 0x000fc60003fa6270 */
[----:B------:R-:W-:Y:S01]  /*1b1e0*/  STL [R1+0x238], R13 ;  /* 0x0002380d01007387 */ /* 0x000fe20000100800 */
[--C-:B------:R-:W-:Y:S01]  /*1b1f0*/  @!P2 IMAD.IADD R10, R10, 0x1, -R0.reuse ;  /* 0x000000010a0aa824 */ /* 0x100fe200078e0a00 */
[----:B------:R-:W-:Y:S02]  /*1b200*/  ISETP.GE.AND P2, PT, R17, RZ, PT ;  /* 0x000000ff1100720c */ /* 0x000fe40003f46270 */
[----:B------:R-:W-:Y:S01]  /*1b210*/  STL [R1+0x22c], R12 ;  /* 0x00022c0c01007387 */ /* 0x000fe20000100800 */
[----:B------:R-:W-:-:S03]  /*1b220*/  @!P1 IMAD.IADD R4, R4, 0x1, -R0 ;  /* 0x0000000104049824 */ /* 0x000fc600078e0a00 */
[----:B------:R-:W4:Y:S01]  /*1b230*/  LDL.LU R16, [R1+0xad0] ;  /* 0x000ad00001107983 */ /* 0x000f220000300800 */
[----:B------:R-:W-:-:S03]  /*1b240*/  @!P6 IMAD.IADD R7, R7, 0x1, -R0 ;  /* 0x000000010707e824 */ /* 0x000fc600078e0a00 */
        /* <DEDUP_REMOVED lines=14> */
[----:B------:R-:W-:Y:S01]  /*1b330*/  @!P4 IMAD.IADD R9, R9, 0x1, -R0 ;  /* 0x000000010909c824 */ /* 0x000fe200078e0a00 */
[----:B------:R-:W-:Y:S01]  /*1b340*/  ISETP.GE.AND P4, PT, R15, RZ, PT ;  /* 0x000000ff0f00720c */ /* 0x000fe20003f86270 */
[----:B------:R-:W-:Y:S02]  /*1b350*/  IMAD R8, R0, R11, R8 ;  /* 0x0000000b00087224 */ /* 0x000fe400078e0208 */
[----:B------:R-:W-:Y:S01]  /*1b360*/  @!P3 IMAD.IADD R6, R6, 0x1, -R0 ;  /* 0x000000010606b824 */ /* 0x000fe200078e0a00 */
[----:B------:R-:W-:-:S04]  /*1b370*/  ISETP.GT.U32.AND P0, PT, R0, R9, PT ;  /* 0x000000090000720c */ /* 0x000fc80003f04070 */
[----:B------:R-:W-:Y:S02]  /*1b380*/  ISETP.GT.U32.AND P3, PT, R0, R6, PT ;  /* 0x000000060000720c */ /* 0x000fe40003f64070 */
[----:B----4-:R-:W-:Y:S02]  /*1b390*/  ISETP.GE.AND P5, PT, R16, RZ, PT ;  /* 0x000000ff1000720c */ /* 0x010fe40003fa6270 */
[----:B0-----:R-:W-:Y:S02]  /*1b3a0*/  IABS R4, R16 ;  /* 0x0000001000047213 */ /* 0x001fe40000000000 */
[----:B------:R-:W4:Y:S04]  /*1b3b0*/  LDL.LU R16, [R1+0xabc] ;  /* 0x000abc0001107983 */ /* 0x000f280000300800 */
[----:B------:R-:W4:Y:S04]  /*1b3c0*/  LDL.LU R15, [R1+0xac0] ;  /* 0x000ac000010f7983 */ /* 0x000f280000300800 */
[----:B------:R-:W-:Y:S01]  /*1b3d0*/  STL [R1+0x2ac], R7 ;  /* 0x0002ac0701007387 */ /* 0x000fe20000100800 */
[--C-:B------:R-:W-:Y:S01]  /*1b3e0*/  @!P3 IMAD.IADD R6, R6, 0x1, -R0.reuse ;  /* 0x000000010606b824 */ /* 0x100fe200078e0a00 */
[----:B------:R-:W-:Y:S01]  /*1b3f0*/  IABS R14, R17 ;  /* 0x00000011000e7213 */ /* 0x000fe20000000000 */
[----:B------:R-:W-:Y:S01]  /*1b400*/  @!P0 IMAD.IADD R9, R9, 0x1, -R0 ;  /* 0x0000000109098824 */ /* 0x000fe200078e0a00 */
[----:B------:R-:W-:Y:S01]  /*1b410*/  ISETP.GE.AND P0, PT, R17, RZ, PT ;  /* 0x000000ff1100720c */ /* 0x000fe20003f06270 */
[----:B------:R-:W-:-:S02]  /*1b420*/  IMAD.MOV.U32 R17, RZ, RZ, R6 ;  /* 0x000000ffff117224 */ /* 0x000fc400078e0006 */
[----:B------:R-:W-:Y:S02]  /*1b430*/  @!P1 IMAD.MOV R9, RZ, RZ, -R9 ;  /* 0x000000ffff099224 */ /* 0x000fe400078e0a09 */
[----:B------:R-:W-:Y:S01]  /*1b440*/  @!P6 IMAD.MOV R17, RZ, RZ, -R17 ;  /* 0x000000ffff11e224 */ /* 0x000fe200078e0a11 */
[----:B---3--:R-:W-:Y:S01]  /*1b450*/  IABS R11, R18 ;  /* 0x00000012000b7213 */ /* 0x008fe20000000000 */
[----:B------:R0:W-:Y:S04]  /*1b460*/  STL [R1+0x2568], R18 ;  /* 0x0025681201007387 */ /* 0x0001e80000100800 */
[----:B0-----:R-:W3:Y:S01]  /*1b470*/  LDL R18, [R1+0xac4] ;  /* 0x000ac40001127983 */ /* 0x001ee20000100800 */
[----:B--2---:R-:W-:Y:S02]  /*1b480*/  IABS R12, R19 ;  /* 0x00000013000c7213 */ /* 0x004fe40000000000 */
[----:B------:R-:W-:Y:S01]  /*1b490*/  ISETP.GE.AND P3, PT, R19, RZ, PT ;  /* 0x000000ff1300720c */ /* 0x000fe20003f66270 */
[----:B------:R-:W-:Y:S04]  /*1b4a0*/  STL [R1+0x214], R9 ;  /* 0x0002140901007387 */ /* 0x000fe80000100800 */
[----:B------:R0:W-:Y:S04]  /*1b4b0*/  STL [R1+0x210], R17 ;  /* 0x0002101101007387 */ /* 0x0001e80000100800 */
[----:B------:R-:W2:Y:S01]  /*1b4c0*/  LDL.LU R19, [R1+0xacc] ;  /* 0x000acc0001137983 */ /* 0x000ea20000300800 */
[----:B------:R-:W-:Y:S01]  /*1b4d0*/  ISETP.GT.U32.AND P2, PT, R0, R8, PT ;  /* 0x000000080000720c */ /* 0x000fe20003f44070 */
[----:B------:R-:W-:-:S04]  /*1b4e0*/  IMAD.HI.U32 R13, R3, R4, RZ ;  /* 0x00000004030d7227 */ /* 0x000fc800078e00ff */
[----:B------:R-:W-:Y:S01]  /*1b4f0*/  IMAD.HI.U32 R10, R3, R14, RZ ;  /* 0x0000000e030a7227 */ /* 0x000fe200078e00ff */
[----:B0-----:R-:W2:Y:S07]  /*1b500*/  LDL.LU R17, [R1+0xad4] ;  /* 0x000ad40001117983 */ /* 0x001eae0000300800 */
[----:B------:R-:W-:Y:S02]  /*1b510*/  @!P2 IMAD.IADD R8, R8, 0x1, -R0 ;  /* 0x000000010808a824 */ /* 0x000fe400078e0a00 */
[----:B------:R-:W-:-:S02]  /*1b520*/  IMAD.MOV R13, RZ, RZ, -R13 ;  /* 0x000000ffff0d7224 */ /* 0x000fc400078e0a0d */
[----:B------:R-:W-:Y:S01]  /*1b530*/  IMAD.HI.U32 R7, R3, R12, RZ ;  /* 0x0000000c03077227 */ /* 0x000fe200078e00ff */
[----:B------:R-:W-:-:S03]  /*1b540*/  ISETP.GT.U32.AND P2, PT, R0, R8, PT ;  /* 0x000000080000720c */ /* 0x000fc60003f44070 */
[----:B------:R-:W-:Y:S02]  /*1b550*/  IMAD.MOV R10, RZ, RZ, -R10 ;  /* 0x000000ffff0a7224 */ /* 0x000fe400078e0a0a */
[C---:B------:R-:W-:Y:S02]  /*1b560*/  IMAD R4, R0.reuse, R13, R4 ;  /* 0x0000000d00047224 */ /* 0x040fe400078e0204 */
[----:B------:R-:W-:Y:S02]  /*1b570*/  IMAD.MOV R7, RZ, RZ, -R7 ;  /* 0x000000ffff077224 */ /* 0x000fe400078e0a07 */
[C---:B------:R-:W-:Y:S01]  /*1b580*/  IMAD R14, R0.reuse, R10, R14 ;  /* 0x0000000a000e7224 */ /* 0x040fe200078e020e */
[C---:B------:R-:W-:Y:S01]  /*1b590*/  ISETP.GT.U32.AND P1, PT, R0.reuse, R4, PT ;  /* 0x000000040000720c */ /* 0x040fe20003f24070 */
[----:B------:R-:W-:-:S03]  /*1b5a0*/  IMAD R12, R0, R7, R12 ;  /* 0x00000007000c7224 */ /* 0x000fc600078e020c */
        /* <DEDUP_REMOVED lines=21> */
[----:B------:R-:W-:Y:S01]  /*1b700*/  @!P2 IMAD.IADD R14, R14, 0x1, -R0 ;  /* 0x000000010e0ea824 */ /* 0x000fe200078e0a00 */
[----:B------:R-:W-:-:S11]  /*1b710*/  ISETP.GT.U32.AND P2, PT, R0, R13, PT ;  /* 0x0000000d0000720c */ /* 0x000fd60003f44070 */
[--C-:B------:R-:W-:Y:S01]  /*1b720*/  @!P6 IMAD.IADD R9, R9, 0x1, -R0.reuse ;  /* 0x000000010909e824 */ /* 0x100fe200078e0a00 */
[----:B------:R-:W-:Y:S01]  /*1b730*/  ISETP.GE.AND P6, PT, R16, RZ, PT ;  /* 0x000000ff1000720c */ /* 0x000fe20003fc6270 */
[----:B------:R-:W-:Y:S01]  /*1b740*/  @!P2 IMAD.IADD R13, R13, 0x1, -R0 ;  /* 0x000000010d0da824 */ /* 0x000fe200078e0a00 */
[----:B------:R-:W-:Y:S02]  /*1b750*/  ISETP.GE.AND P2, PT, R15, RZ, PT ;  /* 0x000000ff0f00720c */ /* 0x000fe40003f46270 */
        /* <DEDUP_REMOVED lines=16> */
[----:B------:R-:W2:Y:S04]  /*1b860*/  LDL.LU R14, [R1+0xac8] ;  /* 0x000ac800010e7983 */ /* 0x000ea80000300800 */
[----:B------:R0:W-:Y:S04]  /*1b870*/  STL [R1+0x1fc], R12 ;  /* 0x0001fc0c01007387 */ /* 0x0001e80000100800 */
[----:B0-----:R-:W3:Y:S01]  /*1b880*/  LDL.LU R12, [R1+0x2564] ;  /* 0x00256400010c7983 */ /* 0x001ee20000300800 */
        /* <DEDUP_REMOVED lines=8> */
[----:B---3--:R-:W-:Y:S02]  /*1b910*/  IMAD.MOV.U32 R19, RZ, RZ, R12 ;  /* 0x000000ffff137224 */ /* 0x008fe400078e000c */
[----:B------:R-:W3:Y:S02]  /*1b920*/  LDL.LU R12, [R1+0xac4] ;  /* 0x000ac400010c7983 */ /* 0x000ee40000300800 */
[----:B------:R-:W-:-:S05]  /*1b930*/  @!P3 IMAD.MOV R19, RZ, RZ, -R19 ;  /* 0x000000ffff13b224 */ /* 0x000fca00078e0a13 */
[----:B------:R0:W-:Y:S04]  /*1b940*/  STL [R1+0x1a4], R19 ;  /* 0x0001a41301007387 */ /* 0x0001e80000100800 */
[----:B0-----:R-:W3:Y:S01]  /*1b950*/  LDL.LU R19, [R1+0x2560] ;  /* 0x0025600001137983 */ /* 0x001ee20000300800 */
[----:B------:R-:W-:Y:S01]  /*1b960*/  @!P1 IMAD.IADD R11, R11, 0x1, -R0 ;  /* 0x000000010b0b9824 */ /* 0x000fe200078e0a00 */
[----:B------:R-:W-:Y:S02]  /*1b970*/  ISETP.GT.U32.AND P1, PT, R0, R10, PT ;  /* 0x0000000a0000720c */ /* 0x000fe40003f24070 */
[----:B------:R-:W-:-:S05]  /*1b980*/  IABS R8, R8 ;  /* 0x0000000800087213 */ /* 0x000fca0000000000 */
[----:B------:R-:W-:-:S06]  /*1b990*/  IMAD.HI.U32 R6, R3, R8, RZ ;  /* 0x0000000803067227 */ /* 0x000fcc00078e00ff */
[----:B------:R-:W-:Y:S01]  /*1b9a0*/  @!P1 IMAD.IADD R10, R10, 0x1, -R0 ;  /* 0x000000010a0a9824 */ /* 0x000fe200078e0a00 */
[----:B------:R-:W-:Y:S01]  /*1b9b0*/  ISETP.GT.U32.AND P1, PT, R0, R9, PT ;  /* 0x000000090000720c */ /* 0x000fe20003f24070 */
[----:B------:R-:W-:Y:S01]  /*1b9c0*/  IMAD.MOV R6, RZ, RZ, -R6 ;  /* 0x000000ffff067224 */ /* 0x000fe200078e0a06 */
[----:B----4-:R-:W-:Y:S02]  /*1b9d0*/  ISETP.GE.AND P4, PT, R18, RZ, PT ;  /* 0x000000ff1200720c */ /* 0x010fe40003f86270 */
[C---:B------:R-:W-:Y:S01]  /*1b9e0*/  ISETP.GT.U32.AND P5, PT, R0.reuse, R13, PT ;  /* 0x0000000d0000720c */ /* 0x040fe20003fa4070 */
[C---:B------:R-:W-:Y:S02]  /*1b9f0*/  IMAD R8, R0.reuse, R6, R8 ;  /* 0x0000000600087224 */ /* 0x040fe400078e0208 */
[----:B------:R-:W-:Y:S01]  /*1ba00*/  IMAD.HI.U32 R6, R3, R7, RZ ;  /* 0x0000000703067227 */ /* 0x000fe200078e00ff */
[----:B------:R-:W-:-:S03]  /*1ba10*/  ISETP.GT.U32.AND P0, PT, R0, R10, PT ;  /* 0x0000000a0000720c */ /* 0x000fc60003f04070 */
[----:B------:R-:W-:Y:S02]  /*1ba20*/  IMAD.MOV R6, RZ, RZ, -R6 ;  /* 0x000000ffff067224 */ /* 0x000fe400078e0a06 */
[--C-:B------:R-:W-:Y:S01]  /*1ba30*/  @!P1 IMAD.IADD R9, R9, 0x1, -R0.reuse ;  /* 0x0000000109099824 */ /* 0x100fe200078e0a00 */
[----:B--2---:R-:W-:Y:S01]  /*1ba40*/  ISETP.GE.AND P1, PT, R14, RZ, PT ;  /* 0x000000ff0e00720c */ /* 0x004fe20003f26270 */
[C---:B------:R-:W-:Y:S02]  /*1ba50*/  IMAD R7, R0.reuse, R6, R7 ;  /* 0x0000000600077224 */ /* 0x040fe400078e0207 */
[----:B------:R-:W-:Y:S02]  /*1ba60*/  IMAD.MOV.U32 R14, RZ, RZ, R9 ;  /* 0x000000ffff0e7224 */ /* 0x000fe400078e0009 */
[----:B------:R-:W-:Y:S02]  /*1ba70*/  @!P4 IMAD.MOV R11, RZ, RZ, -R11 ;  /* 0x000000ffff0bc224 */ /* 0x000fe400078e0a0b */
[----:B------:R-:W-:Y:S01]  /*1ba80*/  @!P5 IMAD.IADD R13, R13, 0x1, -R0 ;  /* 0x000000010d0dd824 */ /* 0x000fe200078e0a00 */
[----:B------:R-:W-:Y:S01]  /*1ba90*/  ISETP.GT.U32.AND P5, PT, R0, R7, PT ;  /* 0x000000070000720c */ /* 0x000fe20003fa4070 */
[----:B------:R-:W-:Y:S01]  /*1baa0*/  @!P6 IMAD.MOV R14, RZ, RZ, -R14 ;  /* 0x000000ffff0ee224 */ /* 0x000fe200078e0a0e */
[----:B------:R0:W-:Y:S01]  /*1bab0*/  STL [R1+0x1a0], R11 ;  /* 0x0001a00b01007387 */ /* 0x0001e20000100800 */
[----:B------:R-:W-:Y:S01]  /*1bac0*/  @!P0 IMAD.IADD R10, R10, 0x1, -R0 ;  /* 0x000000010a0a8824 */ /* 0x000fe200078e0a00 */
[----:B------:R-:W-:-:S09]  /*1bad0*/  IABS R18, R17 ;  /* 0x0000001100127213 */ /* 0x000fd20000000000 */
[----:B------:R-:W-:Y:S01]  /*1bae0*/  @!P5 IMAD.IADD R7, R7, 0x1, -R0 ;  /* 0x000000010707d824 */ /* 0x000fe200078e0a00 */
[----:B------:R-:W-:Y:S02]  /*1baf0*/  ISETP.GE.AND P5, PT, R17, RZ, PT ;  /* 0x000000ff1100720c */ /* 0x000fe40003fa6270 */
[----:B0-----:R-:W-:Y:S02]  /*1bb00*/  IABS R11, R20 ;  /* 0x00000014000b7213 */ /* 0x001fe40000000000 */
[----:B---3--:R-:W-:Y:S02]  /*1bb10*/  ISETP.GE.AND P0, PT, R19, RZ, PT ;  /* 0x000000ff1300720c */ /* 0x008fe40003f06270 */
[----:B------:R-:W2:Y:S04]  /*1bb20*/  LDL.LU R19, [R1+0xae4] ;  /* 0x000ae40001137983 */ /* 0x000ea80000300800 */
[----:B------:R0:W-:Y:S04]  /*1bb30*/  STL [R1+0x19c], R14 ;  /* 0x00019c0e01007387 */ /* 0x0001e80000100800 */
[----:B------:R-:W3:Y:S01]  /*1bb40*/  LDL.LU R17, [R1+0xae8] ;  /* 0x000ae80001117983 */ /* 0x000ee20000300800 */
[----:B0-----:R-:W-:-:S04]  /*1bb50*/  IMAD.MOV.U32 R14, RZ, RZ, R13 ;  /* 0x000000ffff0e7224 */ /* 0x001fc800078e000d */
[----:B------:R-:W-:Y:S02]  /*1bb60*/  @!P2 IMAD.MOV R14, RZ, RZ, -R14 ;  /* 0x000000ffff0ea224 */ /* 0x000fe400078e0a0e */
[----:B------:R-:W-:Y:S02]  /*1bb70*/  IMAD.MOV.U32 R13, RZ, RZ, R20 ;  /* 0x000000ffff0d7224 */ /* 0x000fe400078e0014 */
[----:B------:R-:W-:Y:S01]  /*1bb80*/  IMAD.MOV.U32 R20, RZ, RZ, R21 ;  /* 0x000000ffff147224 */ /* 0x000fe200078e0015 */
[----:B------:R0:W-:Y:S04]  /*1bb90*/  STL [R1+0x198], R14 ;  /* 0x0001980e01007387 */ /* 0x0001e80000100800 */
[----:B------:R-:W4:Y:S01]  /*1bba0*/  LDL R21, [R1+0xaf0] ;  /* 0x000af00001157983 */ /* 0x000f220000100800 */
[----:B------:R-:W-:Y:S01]  /*1bbb0*/  ISETP.GT.U32.AND P4, PT, R0, R8, PT ;  /* 0x000000080000720c */ /* 0x000fe20003f84070 */
[----:B------:R-:W-:-:S04]  /*1bbc0*/  IMAD.HI.U32 R4, R3, R18, RZ ;  /* 0x0000001203047227 */ /* 0x000fc800078e00ff */
[----:B------:R-:W-:Y:S01]  /*1bbd0*/  IMAD.MOV R4, RZ, RZ, -R4 ;  /* 0x000000ffff047224 */ /* 0x000fe200078e0a04 */
[----:B------:R-:W-:Y:S01]  /*1bbe0*/  IABS R6, R16 ;  /* 0x0000001000067213 */ /* 0x000fe20000000000 */
[----:B0-----:R-:W2:Y:S02]  /*1bbf0*/  LDL R14, [R1+0xaec] ;  /* 0x000aec00010e7983 */ /* 0x001ea40000100800 */
[----:B------:R-:W-:-:S04]  /*1bc00*/  IMAD R18, R0, R4, R18 ;  /* 0x0000000400127224 */ /* 0x000fc800078e0212 */
[----:B------:R-:W-:Y:S01]  /*1bc10*/  @!P4 IMAD.IADD R8, R8, 0x1, -R0 ;  /* 0x000000010808c824 */ /* 0x000fe200078e0a00 */
[----:B------:R-:W-:-:S04]  /*1bc20*/  ISETP.GT.U32.AND P4, PT, R0, R18, PT ;  /* 0x000000120000720c */ /* 0x000fc80003f84070 */
[----:B------:R-:W-:Y:S02]  /*1bc30*/  ISETP.GT.U32.AND P6, PT, R0, R8, PT ;  /* 0x000000080000720c */ /* 0x000fe40003fc4070 */
[----:B------:R-:W-:Y:S01]  /*1bc40*/  ISETP.GE.AND P3, PT, R12, RZ, PT ;  /* 0x000000ff0c00720c */ /* 0x000fe20003f66270 */
[----:B------:R-:W-:-:S06]  /*1bc50*/  IMAD.HI.U32 R12, R3, R6, RZ ;  /* 0x00000006030c7227 */ /* 0x000fcc00078e00ff */
[----:B------:R-:W-:Y:S01]  /*1bc60*/  @!P4 IMAD.IADD R18, R18, 0x1, -R0 ;  /* 0x000000011212c824 */ /* 0x000fe200078e0a00 */
[----:B------:R-:W-:Y:S01]  /*1bc70*/  ISETP.GT.U32.AND P4, PT, R0, R7, PT ;  /* 0x000000070000720c */ /* 0x000fe20003f84070 */
[----:B------:R-:W-:Y:S02]  /*1bc80*/  IMAD.MOV R12, RZ, RZ, -R12 ;  /* 0x000000ffff0c7224 */ /* 0x000fe400078e0a0c */
[----:B------:R-:W-:Y:S02]  /*1bc90*/  @!P6 IMAD.IADD R8, R8, 0x1, -R0 ;  /* 0x000000010808e824 */ /* 0x000fe400078e0a00 */
[----:B------:R-:W-:Y:S02]  /*1bca0*/  IMAD R6, R0, R12, R6 ;  /* 0x0000000c00067224 */ /* 0x000fe400078e0206 */
[----:B------:R-:W-:Y:S02]  /*1bcb0*/  IMAD.MOV.U32 R12, RZ, RZ, R13 ;  /* 0x000000ffff0c7224 */ /* 0x000fe400078e000d */
[----:B------:R-:W-:-:S02]  /*1bcc0*/  IMAD.MOV.U32 R13, RZ, RZ, R8 ;  /* 0x000000ffff0d7224 */ /* 0x000fc400078e0008 */
[----:B------:R-:W-:Y:S02]  /*1bcd0*/  @!P3 IMAD.MOV R10, RZ, RZ, -R10 ;  /* 0x000000ffff0ab224 */ /* 0x000fe400078e0a0a */
[----:B------:R-:W-:Y:S02]  /*1bce0*/  @!P4 IMAD.IADD R7, R7, 0x1, -R0 ;  /* 0x000000010707c824 */ /* 0x000fe400078e0a00 */
[----:B------:R-:W-:Y:S02]  /*1bcf0*/  @!P1 IMAD.MOV R13, RZ, RZ, -R13 ;  /* 0x000000ffff0d9224 */ /* 0x000fe400078e0a0d */
[----:B------:R-:W-:Y:S01]  /*1bd00*/  @!P0 IMAD.MOV R7, RZ, RZ, -R7 ;  /* 0x000000ffff078224 */ /* 0x000fe200078e0a07 */
[----:B------:R-:W-:Y:S04]  /*1bd10*/  STL [R1+0x194], R10 ;  /* 0x0001940a01007387 */ /* 0x000fe80000100800 */
[----:B------:R4:W-:Y:S04]  /*1bd20*/  STL [R1+0x190], R13 ;  /* 0x0001900d01007387 */ /* 0x0009e80000100800 */
[----:B------:R0:W-:Y:S01]  /*1bd30*/  STL [R1+0x248], R7 ;  /* 0x0002480701007387 */ /* 0x0001e20000100800 */
[----:B------:R-:W-:Y:S01]  /*1bd40*/  IMAD.HI.U32 R9, R3, R11, RZ ;  /* 0x0000000b03097227 */ /* 0x000fe200078e00ff */
[----:B------:R-:W-:-:S02]  /*1bd50*/  IABS R4, R15 ;  /* 0x0000000f00047213 */ /* 0x000fc40000000000 */
[----:B------:R-:W-:Y:S02]  /*1bd60*/  ISETP.GE.AND P4, PT, R16, RZ, PT ;  /* 0x000000ff1000720c */ /* 0x000fe40003f86270 */
[----:B----4-:R-:W-:Y:S01]  /*1bd70*/  IABS R13, R21 ;  /* 0x00000015000d7213 */ /* 0x010fe20000000000 */
[----:B------:R-:W4:Y:S04]  /*1bd80*/  LDL R10, [R1+0xaf8] ;  /* 0x000af800010a7983 */ /* 0x000f280000100800 */
[----:B------:R-:W4:Y:S01]  /*1bd90*/  LDL R21, [R1+0xaf4] ;  /* 0x000af40001157983 */ /* 0x000f220000100800 */
[----:B------:R-:W-:-:S04]  /*1bda0*/  IMAD.MOV R9, RZ, RZ, -R9 ;  /* 0x000000ffff097224 */ /* 0x000fc800078e0a09 */
[----:B------:R-:W-:-:S05]  /*1bdb0*/  IMAD R11, R0, R9, R11 ;  /* 0x00000009000b7224 */ /* 0x000fca00078e020b */
[----:B------:R-:W-:Y:S01]  /*1bdc0*/  ISETP.GT.U32.AND P6, PT, R0, R11, PT ;  /* 0x0000000b0000720c */ /* 0x000fe20003fc4070 */
[----:B------:R-:W-:-:S04]  /*1bdd0*/  IMAD.HI.U32 R9, R3, R4, RZ ;  /* 0x0000000403097227 */ /* 0x000fc800078e00ff */
[----:B------:R-:W-:-:S08]  /*1bde0*/  IMAD.MOV R9, RZ, RZ, -R9 ;  /* 0x000000ffff097224 */ /* 0x000fd000078e0a09 */
[----:B------:R-:W-:Y:S01]  /*1bdf0*/  @!P6 IMAD.IADD R11, R11, 0x1, -R0 ;  /* 0x000000010b0be824 */ /* 0x000fe200078e0a00 */
[----:B------:R-:W-:Y:S02]  /*1be00*/  ISETP.GE.AND P6, PT, R15, RZ, PT ;  /* 0x000000ff0f00720c */ /* 0x000fe40003fc6270 */
[----:B---3--:R-:W-:Y:S02]  /*1be10*/  IABS R15, R17 ;  /* 0x00000011000f7213 */ /* 0x008fe40000000000 */
[C---:B------:R-:W-:Y:S01]  /*1be20*/  ISETP.GT.U32.AND P0, PT, R0.reuse, R11, PT ;  /* 0x0000000b0000720c */ /* 0x040fe20003f04070 */
[----:B------:R-:W-:Y:S02]  /*1be30*/  IMAD R4, R0, R9, R4 ;  /* 0x0000000900047224 */ /* 0x000fe400078e0204 */
[----:B------:R-:W-:-:S04]  /*1be40*/  IMAD.HI.U32 R9, R3, R15, RZ ;  /* 0x0000000f03097227 */ /* 0x000fc800078e00ff */
[----:B------:R-:W-:Y:S01]  /*1be50*/  IMAD.MOV R9, RZ, RZ, -R9 ;  /* 0x000000ffff097224 */ /* 0x000fe200078e0a09 */
[----:B--2---:R-:W-:-:S03]  /*1be60*/  IABS R16, R19 ;  /* 0x0000001300107213 */ /* 0x004fc60000000000 */
[----:B------:R-:W-:Y:S02]  /*1be70*/  IMAD R15, R0, R9, R15 ;  /* 0x00000009000f7224 */ /* 0x000fe400078e020f */
[----:B------:R-:W-:Y:S01]  /*1be80*/  @!P0 IMAD.IADD R11, R11, 0x1, -R0 ;  /* 0x000000010b0b8824 */ /* 0x000fe200078e0a00 */
[----:B------:R-:W-:Y:S01]  /*1be90*/  ISETP.GE.AND P0, PT, R19, RZ, PT ;  /* 0x000000ff1300720c */ /* 0x000fe20003f06270 */
[----:B------:R-:W2:Y:S01]  /*1bea0*/  LDL R9, [R1+0xafc] ;  /* 0x000afc0001097983 */ /* 0x000ea20000100800 */
[----:B------:R-:W-:-:S03]  /*1beb0*/  ISETP.GE.AND P3, PT, R12, RZ, PT ;  /* 0x000000ff0c00720c */ /* 0x000fc60003f66270 */
[----:B------:R-:W3:Y:S01]  /*1bec0*/  LDL R19, [R1+0xb00] ;  /* 0x000b000001137983 */ /* 0x000ee20000100800 */
[----:B------:R-:W-:Y:S02]  /*1bed0*/  ISETP.GT.U32.AND P2, PT, R0, R18, PT ;  /* 0x000000120000720c */ /* 0x000fe40003f44070 */
[----:B----4-:R-:W-:Y:S02]  /*1bee0*/  IABS R12, R21 ;  /* 0x00000015000c7213 */ /* 0x010fe40000000000 */
[----:B------:R-:W4:Y:S09]  /*1bef0*/  LDL R21, [R1+0xb04] ;  /* 0x000b040001157983 */ /* 0x000f320000100800 */
[----:B------:R-:W-:Y:S01]  /*1bf00*/  @!P2 IMAD.IADD R18, R18, 0x1, -R0 ;  /* 0x000000011212a824 */ /* 0x000fe200078e0a00 */
[----:B------:R-:W-:-:S13]  /*1bf10*/  ISETP.GT.U32.AND P2, PT, R0, R4, PT ;  /* 0x000000040000720c */ /* 0x000fda0003f44070 */
[----:B------:R-:W-:-:S05]  /*1bf20*/  @!P2 IMAD.IADD R4, R4, 0x1, -R0 ;  /* 0x000000010404a824 */ /* 0x000fca00078e0a00 */
[C---:B------:R-:W-:Y:S01]  /*1bf30*/  ISETP.GT.U32.AND P2, PT, R0.reuse, R4, PT ;  /* 0x000000040000720c */ /* 0x040fe20003f44070 */
[C---:B0-----:R-:W-:Y:S01]  /*1bf40*/  IMAD.HI.U32 R7, R3.reuse, R16, RZ ;  /* 0x0000001003077227 */ /* 0x041fe200078e00ff */
[----:B------:R-:W-:Y:S02]  /*1bf50*/  IABS R14, R14 ;  /* 0x0000000e000e7213 */ /* 0x000fe40000000000 */
[----:B------:R-:W-:Y:S01]  /*1bf60*/  ISETP.GT.U32.AND P1, PT, R0, R6, PT ;  /* 0x000000060000720c */ /* 0x000fe20003f24070 */
[----:B------:R-:W-:Y:S02]  /*1bf70*/  IMAD.MOV R7, RZ, RZ, -R7 ;  /* 0x000000ffff077224 */ /* 0x000fe400078e0a07 */
[----:B------:R-:W-:-:S06]  /*1bf80*/  IMAD.HI.U32 R8, R3, R14, RZ ;  /* 0x0000000e03087227 */ /* 0x000fcc00078e00ff */
[----:B------:R-:W-:Y:S01]  /*1bf90*/  @!P2 IMAD.IADD R4, R4, 0x1, -R0 ;  /* 0x000000010404a824 */ /* 0x000fe200078e0a00 */
[C---:B------:R-:W-:Y:S01]  /*1bfa0*/  ISETP.GT.U32.AND P2, PT, R0.reuse, R15, PT ;  /* 0x0000000f0000720c */ /* 0x040fe20003f44070 */
[----:B------:R-:W-:Y:S02]  /*1bfb0*/  IMAD R16, R0, R7, R16 ;  /* 0x0000000700107224 */ /* 0x000fe400078e0210 */
[----:B------:R-:W-:-:S04]  /*1bfc0*/  IMAD.HI.U32 R7, R3, R13, RZ ;  /* 0x0000000d03077227 */ /* 0x000fc800078e00ff */
[----:B------:R-:W-:Y:S02]  /*1bfd0*/  IMAD.MOV R8, RZ, RZ, -R8 ;  /* 0x000000ffff087224 */ /* 0x000fe400078e0a08 */
[----:B------:R-:W-:Y:S02]  /*1bfe0*/  IMAD.MOV R7, RZ, RZ, -R7 ;  /* 0x000000ffff077224 */ /* 0x000fe400078e0a07 */
[----:B------:R-:W-:Y:S02]  /*1bff0*/  IMAD R14, R0, R8, R14 ;  /* 0x00000008000e7224 */ /* 0x000fe400078e020e */
[----:B------:R-:W-:-:S04]  /*1c000*/  IMAD.HI.U32 R8, R3, R12, RZ ;  /* 0x0000000c03087227 */ /* 0x000fc800078e00ff */
[----:B------:R-:W-:Y:S02]  /*1c010*/  @!P1 IMAD.IADD R6, R6, 0x1, -R0 ;  /* 0x0000000106069824 */ /* 0x000fe400078e0a00 */
[C---:B------:R-:W-:Y:S01]  /*1c020*/  IMAD R13, R0.reuse, R7, R13 ;  /* 0x00000007000d7224 */ /* 0x040fe200078e020d */
[----:B--2---:R-:W-:Y:S01]  /*1c030*/  IABS R7, R9 ;  /* 0x0000000900077213 */ /* 0x004fe20000000000 */
[----:B------:R-:W-:Y:S01]  /*1c040*/  IMAD.MOV R8, RZ, RZ, -R8 ;  /* 0x000000ffff087224 */ /* 0x000fe200078e0a08 */
[----:B------:R-:W-:Y:S01]  /*1c050*/  IABS R10, R10 ;  /* 0x0000000a000a7213 */ /* 0x000fe20000000000 */
[----:B------:R-:W-:Y:S01]  /*1c060*/  @!P2 IMAD.IADD R15, R15, 0x1, -R0 ;  /* 0x000000010f0fa824 */ /* 0x000fe200078e0a00 */
[----:B---3--:R-:W-:Y:S02]  /*1c070*/  IABS R9, R19 ;  /* 0x0000001300097213 */ /* 0x008fe40000000000 */
[C---:B------:R-:W-:Y:S01]  /*1c080*/  ISETP.GT.U32.AND P1, PT, R0.reuse, R6, PT ;  /* 0x000000060000720c */ /* 0x040fe20003f24070 */
[----:B------:R-:W-:Y:S01]  /*1c090*/  IMAD R12, R0, R8, R12 ;  /* 0x00000008000c7224 */ /* 0x000fe200078e020c */
[----:B------:R0:W-:Y:S01]  /*1c0a0*/  STL [R1+0x255c], R15 ;  /* 0x00255c0f01007387 */ /* 0x0001e20000100800 */
[----:B------:R-:W-:-:S04]  /*1c0b0*/  IMAD.HI.U32 R19, R3, R9, RZ ;  /* 0x0000000903137227 */ /* 0x000fc800078e00ff */
[----:B------:R-:W-:Y:S02]  /*1c0c0*/  IMAD.MOV R19, RZ, RZ, -R19 ;  /* 0x000000ffff137224 */ /* 0x000fe400078e0a13 */
[----:B0-----:R-:W-:Y:S02]  /*1c0d0*/  IMAD.MOV.U32 R15, RZ, RZ, R20 ;  /* 0x000000ffff0f7224 */ /* 0x001fe400078e0014 */
[----:B------:R-:W-:-:S04]  /*1c0e0*/  IMAD.HI.U32 R20, R3, R7, RZ ;  /* 0x0000000703147227 */ /* 0x000fc800078e00ff */
[----:B------:R-:W-:Y:S02]  /*1c0f0*/  IMAD.MOV R20, RZ, RZ, -R20 ;  /* 0x000000ffff147224 */ /* 0x000fe400078e0a14 */
[----:B------:R-:W-:Y:S02]  /*1c100*/  @!P5 IMAD.MOV R18, RZ, RZ, -R18 ;  /* 0x000000ffff12d224 */ /* 0x000fe400078e0a12 */
[----:B------:R-:W-:Y:S02]  /*1c110*/  IMAD R9, R0, R19, R9 ;  /* 0x0000001300097224 */ /* 0x000fe400078e0209 */
[----:B------:R-:W-:Y:S02]  /*1c120*/  @!P1 IMAD.IADD R6, R6, 0x1, -R0 ;  /* 0x0000000106069824 */ /* 0x000fe400078e0a00 */
[----:B------:R-:W-:Y:S02]  /*1c130*/  IMAD.MOV.U32 R19, RZ, RZ, R15 ;  /* 0x000000ffff137224 */ /* 0x000fe400078e000f */
[----:B------:R-:W-:-:S02]  /*1c140*/  IMAD R7, R0, R20, R7 ;  /* 0x0000001400077224 */ /* 0x000fc400078e0207 */
[----:B------:R-:W-:Y:S02]  /*1c150*/  IMAD.MOV.U32 R15, RZ, RZ, R11 ;  /* 0x000000ffff0f7224 */ /* 0x000fe400078e000b */
[----:B------:R-:W-:Y:S02]  /*1c160*/  IMAD.MOV.U32 R11, RZ, RZ, R4 ;  /* 0x000000ffff0b7224 */ /* 0x000fe400078e0004 */
[----:B------:R-:W-:Y:S02]  /*1c170*/  @!P3 IMAD.MOV R15, RZ, RZ, -R15 ;  /* 0x000000ffff0fb224 */ /* 0x000fe400078e0a0f */
[----:B------:R-:W-:Y:S01]  /*1c180*/  @!P6 IMAD.MOV R11, RZ, RZ, -R11 ;  /* 0x000000ffff0be224 */ /* 0x000fe200078e0a0b */
[----:B----4-:R-:W-:Y:S01]  /*1c190*/  IABS R8, R21 ;  /* 0x0000001500087213 */ /* 0x010fe20000000000 */
[----:B------:R-:W-:-:S04]  /*1c1a0*/  IMAD.HI.U32 R21, R3, R10, RZ ;  /* 0x0000000a03157227 */ /* 0x000fc800078e00ff */
[----:B------:R-:W-:-:S04]  /*1c1b0*/  IMAD.MOV R21, RZ, RZ, -R21 ;  /* 0x000000ffff157224 */ /* 0x000fc800078e0a15 */
[----:B------:R-:W-:Y:S02]  /*1c1c0*/  IMAD R10, R0, R21, R10 ;  /* 0x00000015000a7224 */ /* 0x000fe400078e020a */
[----:B------:R-:W2:Y:S04]  /*1c1d0*/  LDL.LU R21, [R1+0xbc8] ;  /* 0x000bc80001157983 */ /* 0x000ea80000300800 */
[----:B------:R-:W3:Y:S04]  /*1c1e0*/  LDL.LU R20, [R1+0xbbc] ;  /* 0x000bbc0001147983 */ /* 0x000ee80000300800 */
[----:B------:R0:W-:Y:S04]  /*1c1f0*/  STL [R1+0x184], R18 ;  /* 0x0001841201007387 */ /* 0x0001e80000100800 */
[----:B------:R-:W4:Y:S01]  /*1c200*/  LDL R4, [R1+0xb0c] ;  /* 0x000b0c0001047983 */ /* 0x000f220000100800 */
[----:B0-----:R-:W-:-:S03]  /*1c210*/  IMAD.MOV.U32 R18, RZ, RZ, R6 ;  /* 0x000000ffff127224 */ /* 0x001fc600078e0006 */
[----:B------:R-:W2:Y:S01]  /*1c220*/  LDL R6, [R1+0xb08] ;  /* 0x000b080001067983 */ /* 0x000ea20000100800 */
[----:B------:R-:W-:-:S03]  /*1c230*/  @!P4 IMAD.MOV R18, RZ, RZ, -R18 ;  /* 0x000000ffff12c224 */ /* 0x000fc600078e0a12 */
[----:B------:R0:W-:Y:S04]  /*1c240*/  STL [R1+0x180], R15 ;  /* 0x0001800f01007387 */ /* 0x0001e80000100800 */
[----:B0-----:R-:W3:Y:S04]  /*1c250*/  LDL.LU R15, [R1+0x255c] ;  /* 0x00255c00010f7983 */ /* 0x001ee80000300800 */
[----:B------:R0:W-:Y:S04]  /*1c260*/  STL [R1+0x178], R11 ;  /* 0x0001780b01007387 */ /* 0x0001e80000100800 */
[----:B------:R1:W-:Y:S04]  /*1c270*/  STL [R1+0x17c], R18 ;  /* 0x00017c1201007387 */ /* 0x0003e80000100800 */
[----:B0-----:R-:W3:Y:S04]  /*1c280*/  LDL.LU R11, [R1+0xaec] ;  /* 0x000aec00010b7983 */ /* 0x001ee80000300800 */
[----:B-1----:R-:W3:Y:S01]  /*1c290*/  LDL.LU R18, [R1+0xb10] ;  /* 0x000b100001127983 */ /* 0x002ee20000300800 */
[----:B------:R-:W-:-:S13]  /*1c2a0*/  ISETP.GT.U32.AND P2, PT, R0, R13, PT ;  /* 0x0000000d0000720c */ /* 0x000fda0003f44070 */
[----:B------:R-:W-:-:S05]  /*1c2b0*/  @!P2 IMAD.IADD R13, R13, 0x1, -R0 ;  /* 0x000000010d0da824 */ /* 0x000fca00078e0a00 */
[----:B------:R-:W-:Y:S02]  /*1c2c0*/  ISETP.GT.U32.AND P5, PT, R0, R13, PT ;  /* 0x0000000d0000720c */ /* 0x000fe40003fa4070 */
[----:B------:R-:W-:Y:S01]  /*1c2d0*/  ISETP.GE.AND P2, PT, R17, RZ, PT ;  /* 0x000000ff1100720c */ /* 0x000fe20003f46270 */
[----:B------:R-:W-:-:S04]  /*1c2e0*/  IMAD.HI.U32 R17, R3, R8, RZ ;  /* 0x0000000803117227 */ /* 0x000fc800078e00ff */
[----:B------:R-:W-:-:S04]  /*1c2f0*/  IMAD.MOV R17, RZ, RZ, -R17 ;  /* 0x000000ffff117224 */ /* 0x000fc800078e0a11 */
[----:B------:R-:W-:Y:S02]  /*1c300*/  IMAD R8, R0, R17, R8 ;  /* 0x0000001100087224 */ /* 0x000fe400078e0208 */
[----:B------:R-:W-:Y:S01]  /*1c310*/  @!P5 IMAD.IADD R13, R13, 0x1, -R0 ;  /* 0x000000010d0dd824 */ /* 0x000fe200078e0a00 */
[----:B----4-:R-:W-:Y:S02]  /*1c320*/  IABS R4, R4 ;  /* 0x0000000400047213 */ /* 0x010fe40000000000 */
[----:B--2---:R-:W-:-:S05]  /*1c330*/  IABS R6, R6 ;  /* 0x0000000600067213 */ /* 0x004fca0000000000 */
[----:B------:R-:W-:Y:S01]  /*1c340*/  IMAD.HI.U32 R17, R3, R6, RZ ;  /* 0x0000000603117227 */ /* 0x000fe200078e00ff */
[----:B---3--:R-:W-:Y:S01]  /*1c350*/  ISETP.GE.AND P5, PT, R11, RZ, PT ;  /* 0x000000ff0b00720c */ /* 0x008fe20003fa6270 */
[----:B------:R-:W-:Y:S02]  /*1c360*/  STL [R1+0x2554], R18 ;  /* 0x0025541201007387 */ /* 0x000fe40000100800 */
[----:B------:R-:W-:Y:S02]  /*1c370*/  IMAD.HI.U32 R11, R3, R4, RZ ;  /* 0x00000004030b7227 */ /* 0x000fe400078e00ff */
[----:B------:R0:W-:Y:S04]  /*1c380*/  STL [R1+0x2558], R25 ;  /* 0x0025581901007387 */ /* 0x0001e80000100800 */
[----:B0-----:R-:W2:Y:S04]  /*1c390*/  LDL.LU R25, [R1+0xaf0] ;  /* 0x000af00001197983 */ /* 0x001ea80000300800 */
[----:B------:R-:W3:Y:S04]  /*1c3a0*/  LDL.LU R18, [R1+0xaf4] ;  /* 0x000af40001127983 */ /* 0x000ee80000300800 */
[----:B------:R0:W-:Y:S04]  /*1c3b0*/  STL [R1+0x254c], R3 ;  /* 0x00254c0301007387 */ /* 0x0001e80000100800 */
[----:B0-----:R-:W4:Y:S01]  /*1c3c0*/  LDL.LU R3, [R1+0xaf8] ;  /* 0x000af80001037983 */ /* 0x001f220000300800 */
[----:B------:R-:W-:-:S13]  /*1c3d0*/  ISETP.GT.U32.AND P1, PT, R0, R16, PT ;  /* 0x000000100000720c */ /* 0x000fda0003f24070 */
[----:B------:R-:W-:Y:S01]  /*1c3e0*/  @!P1 IMAD.IADD R16, R16, 0x1, -R0 ;  /* 0x0000000110109824 */ /* 0x000fe200078e0a00 */
[----:B------:R-:W-:-:S13]  /*1c3f0*/  ISETP.GT.U32.AND P1, PT, R0, R14, PT ;  /* 0x0000000e0000720c */ /* 0x000fda0003f24070 */
[----:B------:R-:W-:Y:S01]  /*1c400*/  @!P1 IMAD.IADD R14, R14, 0x1, -R0 ;  /* 0x000000010e0e9824 */ /* 0x000fe200078e0a00 */
[C---:B------:R-:W-:Y:S02]  /*1c410*/  ISETP.GT.U32.AND P1, PT, R0.reuse, R12, PT ;  /* 0x0000000c0000720c */ /* 0x040fe40003f24070 */
[C---:B------:R-:W-:Y:S02]  /*1c420*/  ISETP.GT.U32.AND P3, PT, R0.reuse, R15, PT ;  /* 0x0000000f0000720c */ /* 0x040fe40003f64070 */
[----:B------:R-:W-:-:S09]  /*1c430*/  ISETP.GT.U32.AND P4, PT, R0, R14, PT ;  /* 0x0000000e0000720c */ /* 0x000fd20003f84070 */
[--C-:B------:R-:W-:Y:S01]  /*1c440*/  @!P1 IMAD.IADD R12, R12, 0x1, -R0.reuse ;  /* 0x000000010c0c9824 */ /* 0x100fe200078e0a00 */
[----:B------:R-:W-:Y:S01]  /*1c450*/  ISETP.GT.U32.AND P1, PT, R0, R16, PT ;  /* 0x000000100000720c */ /* 0x000fe20003f24070 */
[--C-:B------:R-:W-:Y:S02]  /*1c460*/  @!P3 IMAD.IADD R15, R15, 0x1, -R0.reuse ;  /* 0x000000010f0fb824 */ /* 0x100fe400078e0a00 */
[----:B------:R-:W-:Y:S01]  /*1c470*/  @!P4 IMAD.IADD R14, R14, 0x1, -R0 ;  /* 0x000000010e0ec824 */ /* 0x000fe200078e0a00 */
[C---:B------:R-:W-:Y:S02]  /*1c480*/  ISETP.GT.U32.AND P4, PT, R0.reuse, R9, PT ;  /* 0x000000090000720c */ /* 0x040fe40003f84070 */
[----:B------:R-:W-:-:S07]  /*1c490*/  ISETP.GT.U32.AND P3, PT, R0, R7, PT ;  /* 0x000000070000720c */ /* 0x000fce0003f64070 */
[--C-:B------:R-:W-:Y:S01]  /*1c4a0*/  @!P1 IMAD.IADD R16, R16, 0x1, -R0.reuse ;  /* 0x0000000110109824 */ /* 0x100fe200078e0a00 */
[C---:B------:R-:W-:Y:S02]  /*1c4b0*/  ISETP.GT.U32.AND P1, PT, R0.reuse, R10, PT ;  /* 0x0000000a0000720c */ /* 0x040fe40003f24070 */
[----:B------:R-:W-:Y:S01]  /*1c4c0*/  ISETP.GT.U32.AND P6, PT, R0, R12, PT ;  /* 0x0000000c0000720c */ /* 0x000fe20003fc4070 */
[----:B------:R-:W-:Y:S02]  /*1c4d0*/  IMAD.MOV R17, RZ, RZ, -R17 ;  /* 0x000000ffff117224 */ /* 0x000fe400078e0a11 */
[--C-:B------:R-:W-:Y:S02]  /*1c4e0*/  @!P4 IMAD.IADD R9, R9, 0x1, -R0.reuse ;  /* 0x000000010909c824 */ /* 0x100fe400078e0a00 */
[----:B------:R-:W-:Y:S02]  /*1c4f0*/  @!P3 IMAD.IADD R7, R7, 0x1, -R0 ;  /* 0x000000010707b824 */ /* 0x000fe400078e0a00 */
[----:B------:R-:W-:-:S04]  /*1c500*/  @!P0 IMAD.MOV R16, RZ, RZ, -R16 ;  /* 0x000000ffff108224 */ /* 0x000fc800078e0a10 */
[----:B------:R-:W-:Y:S02]  /*1c510*/  @!P1 IMAD.IADD R10, R10, 0x1, -R0 ;  /* 0x000000010a0a9824 */ /* 0x000fe400078e0a00 */
[----:B------:R-:W-:Y:S02]  /*1c520*/  @!P2 IMAD.MOV R15, RZ, RZ, -R15 ;  /* 0x000000ffff0fa224 */ /* 0x000fe400078e0a0f */
[----:B------:R-:W-:Y:S02]  /*1c530*/  IMAD R6, R0, R17, R6 ;  /* 0x0000001100067224 */ /* 0x000fe400078e0206 */
[----:B------:R-:W-:Y:S01]  /*1c540*/  @!P6 IMAD.IADD R12, R12, 0x1, -R0 ;  /* 0x000000010c0ce824 */ /* 0x000fe200078e0a00 */
[----:B--2---:R-:W-:Y:S02]  /*1c550*/  ISETP.GE.AND P1, PT, R25, RZ, PT ;  /* 0x000000ff1900720c */ /* 0x004fe40003f26270 */
[----:B------:R-:W2:Y:S01]  /*1c560*/  LDL.LU R25, [R1+0x2558] ;  /* 0x0025580001197983 */ /* 0x000ea20000300800 */
[----:B---3--:R-:W-:-:S03]  /*1c570*/  ISETP.GE.AND P3, PT, R18, RZ, PT ;  /* 0x000000ff1200720c */ /* 0x008fc60003f66270 */
[----:B------:R-:W3:Y:S04]  /*1c580*/  LDL.LU R18, [R1+0x2554] ;  /* 0x0025540001127983 */ /* 0x000ee80000300800 */
[----:B------:R0:W-:Y:S04]  /*1c590*/  STL [R1+0x2550], R19 ;  /* 0x0025501301007387 */ /* 0x0001e80000100800 */
[----:B------:R-:W2:Y:S01]  /*1c5a0*/  LDL.LU R17, [R1+0xb14] ;  /* 0x000b140001117983 */ /* 0x000ea20000300800 */
[----:B----4-:R-:W-:Y:S01]  /*1c5b0*/  ISETP.GE.AND P4, PT, R3, RZ, PT ;  /* 0x000000ff0300720c */ /* 0x010fe20003f86270 */
[----:B------:R-:W-:-:S02]  /*1c5c0*/  IMAD.MOV.U32 R3, RZ, RZ, R14 ;  /* 0x000000ffff037224 */ /* 0x000fc400078e000e */
[----:B------:R-:W-:Y:S02]  /*1c5d0*/  STL [R1+0x10c], R16 ;  /* 0x00010c1001007387 */ /* 0x000fe40000100800 */
[----:B------:R-:W-:Y:S02]  /*1c5e0*/  @!P5 IMAD.MOV R3, RZ, RZ, -R3 ;  /* 0x000000ffff03d224 */ /* 0x000fe400078e0a03 */
[----:B------:R-:W4:Y:S01]  /*1c5f0*/  LDL.LU R14, [R1+0xb04] ;  /* 0x000b0400010e7983 */ /* 0x000f220000300800 */
[----:B0-----:R-:W-:-:S03]  /*1c600*/  IMAD.MOV.U32 R19, RZ, RZ, R13 ;  /* 0x000000ffff137224 */ /* 0x001fc600078e000d */
[----:B------:R0:W-:Y:S04]  /*1c610*/  STL [R1+0x104], R15 ;  /* 0x0001040f01007387 */ /* 0x0001e80000100800 */
[----:B0-----:R-:W2:Y:S04]  /*1c620*/  LDL.LU R15, [R1+0xb08] ;  /* 0x000b0800010f7983 */ /* 0x001ea80000300800 */
[----:B------:R-:W2:Y:S04]  /*1c630*/  LDL.LU R16, [R1+0xb0c] ;  /* 0x000b0c0001107983 */ /* 0x000ea80000300800 */
[----:B------:R0:W-:Y:S04]  /*1c640*/  STL [R1+0x100], R3 ;  /* 0x0001000301007387 */ /* 0x0001e80000100800 */
[----:B------:R-:W2:Y:S01]  /*1c650*/  LDL.LU R13, [R1+0xafc] ;  /* 0x000afc00010d7983 */ /* 0x000ea20000300800 */
[----:B0-----:R-:W-:-:S03]  /*1c660*/  IMAD.MOV.U32 R3, RZ, RZ, R12 ;  /* 0x000000ffff037224 */ /* 0x001fc600078e000c */
[----:B------:R-:W2:Y:S01]  /*1c670*/  LDL.LU R12, [R1+0xb00] ;  /* 0x000b0000010c7983 */ /* 0x000ea20000300800 */
[C---:B------:R-:W-:Y:S02]  /*1c680*/  ISETP.GT.U32.AND P6, PT, R0.reuse, R8, PT ;  /* 0x000000080000720c */ /* 0x040fe40003fc4070 */
[C---:B------:R-:W-:Y:S01]  /*1c690*/  ISETP.GT.U32.AND P2, PT, R0.reuse, R7, PT ;  /* 0x000000070000720c */ /* 0x040fe20003f44070 */
[----:B------:R-:W-:Y:S01]  /*1c6a0*/  @!P1 IMAD.MOV R19, RZ, RZ, -R19 ;  /* 0x000000ffff139224 */ /* 0x000fe200078e0a13 */
[C---:B------:R-:W-:Y:S01]  /*1c6b0*/  ISETP.GT.U32.AND P0, PT, R0.reuse, R10, PT ;  /* 0x0000000a0000720c */ /* 0x040fe20003f04070 */
[----:B------:R-:W-:Y:S01]  /*1c6c0*/  @!P3 IMAD.MOV R3, RZ, RZ, -R3 ;  /* 0x000000ffff03b224 */ /* 0x000fe200078e0a03 */
[----:B------:R-:W-:Y:S02]  /*1c6d0*/  ISETP.GT.U32.AND P5, PT, R0, R9, PT ;  /* 0x000000090000720c */ /* 0x000fe40003fa4070 */
[----:B------:R0:W-:Y:S05]  /*1c6e0*/  STL [R1+0xf8], R19 ;  /* 0x0000f81301007387 */ /* 0x0001ea0000100800 */
[----:B------:R-:W-:-:S05]  /*1c6f0*/  @!P6 IMAD.IADD R8, R8, 0x1, -R0 ;  /* 0x000000010808e824 */ /* 0x000fca00078e0a00 */
[C---:B------:R-:W-:Y:S01]  /*1c700*/  ISETP.GT.U32.AND P6, PT, R0.reuse, R8, PT ;  /* 0x000000080000720c */ /* 0x040fe20003fc4070 */
[----:B0-----:R-:W2:Y:S01]  /*1c710*/  LDL.LU R19, [R1+0x2550] ;  /* 0x0025500001137983 */ /* 0x001ea20000300800 */
[----:B------:R-:W-:-:S03]  /*1c720*/  ISETP.GT.U32.AND P1, PT, R0, R6, PT ;  /* 0x000000060000720c */ /* 0x000fc60003f24070 */
[----:B------:R0:W-:Y:S01]  /*1c730*/  STL [R1+0xf4], R3 ;  /* 0x0000f40301007387 */ /* 0x0001e20000100800 */
[--C-:B------:R-:W-:Y:S02]  /*1c740*/  @!P2 IMAD.IADD R7, R7, 0x1, -R0.reuse ;  /* 0x000000010707a824 */ /* 0x100fe400078e0a00 */
[--C-:B------:R-:W-:Y:S01]  /*1c750*/  @!P0 IMAD.IADD R10, R10, 0x1, -R0.reuse ;  /* 0x000000010a0a8824 */ /* 0x100fe200078e0a00 */
[----:B0-----:R-:W2:Y:S01]  /*1c760*/  LDL.LU R3, [R1+0x254c] ;  /* 0x00254c0001037983 */ /* 0x001ea20000300800 */
[----:B------:R-:W-:-:S03]  /*1c770*/  @!P5 IMAD.IADD R9, R9, 0x1, -R0 ;  /* 0x000000010909d824 */ /* 0x000fc600078e0a00 */
[----:B------:R-:W-:Y:S02]  /*1c780*/  @!P6 IMAD.IADD R8, R8, 0x1, -R0 ;  /* 0x000000010808e824 */ /* 0x000fe400078e0a00 */
[----:B------:R-:W-:Y:S02]  /*1c790*/  @!P4 IMAD.MOV R10, RZ, RZ, -R10 ;  /* 0x000000ffff0ac224 */ /* 0x000fe400078e0a0a */
[----:B------:R-:W-:Y:S02]  /*1c7a0*/  IMAD.MOV R11, RZ, RZ, -R11 ;  /* 0x000000ffff0b7224 */ /* 0x000fe400078e0a0b */
[----:B------:R-:W-:Y:S02]  /*1c7b0*/  @!P1 IMAD.IADD R6, R6, 0x1, -R0 ;  /* 0x0000000106069824 */ /* 0x000fe400078e0a00 */
[----:B------:R-:W-:Y:S01]  /*1c7c0*/  IMAD R4, R0, R11, R4 ;  /* 0x0000000b00047224 */ /* 0x000fe200078e0204 */
[----:B---3--:R-:W-:Y:S02]  /*1c7d0*/  IABS R11, R18 ;  /* 0x00000012000b7213 */ /* 0x008fe40000000000 */
[----:B----4-:R-:W-:Y:S01]  /*1c7e0*/  ISETP.GE.AND P5, PT, R14, RZ, PT ;  /* 0x000000ff0e00720c */ /* 0x010fe20003fa6270 */
[----:B------:R-:W-:Y:S01]  /*1c7f0*/  IMAD.MOV.U32 R14, RZ, RZ, R7 ;  /* 0x000000ffff0e7224 */ /* 0x000fe200078e0007 */
[----:B--2---:R-:W-:-:S02]  /*1c800*/  ISETP.GE.AND P6, PT, R15, RZ, PT ;  /* 0x000000ff0f00720c */ /* 0x004fc40003fc6270 */
[----:B------:R-:W2:Y:S01]  /*1c810*/  LDL.LU R15, [R1+0xb34] ;  /* 0x000b3400010f7983 */ /* 0x000ea20000300800 */
[----:B------:R-:W-:Y:S02]  /*1c820*/  ISETP.GE.AND P3, PT, R13, RZ, PT ;  /* 0x000000ff0d00720c */ /* 0x000fe40003f66270 */
[----:B------:R-:W-:Y:S01]  /*1c830*/  ISETP.GE.AND P2, PT, R12, RZ, PT ;  /* 0x000000ff0c00720c */ /* 0x000fe20003f46270 */
[----:B------:R-:W-:Y:S01]  /*1c840*/  STL [R1+0xf0], R10 ;  /* 0x0000f00a01007387 */ /* 0x000fe20000100800 */
[----:B------:R-:W-:-:S09]  /*1c850*/  ISETP.GE.AND P1, PT, R16, RZ, PT ;  /* 0x000000ff1000720c */ /* 0x000fd20003f26270 */
[----:B------:R-:W-:Y:S01]  /*1c860*/  @!P3 IMAD.MOV R14, RZ, RZ, -R14 ;  /* 0x000000ffff0eb224 */ /* 0x000fe200078e0a0e */
[----:B------:R-:W3:Y:S04]  /*1c870*/  LDL.LU R16, [R1+0xb38] ;  /* 0x000b380001107983 */ /* 0x000ee80000300800 */
[----:B------:R-:W-:Y:S01]  /*1c880*/  STL [R1+0x1ac], R14 ;  /* 0x0001ac0e01007387 */ /* 0x000fe20000100800 */
[----:B------:R-:W-:Y:S01]  /*1c890*/  @!P2 IMAD.MOV R9, RZ, RZ, -R9 ;  /* 0x000000ffff09a224 */ /* 0x000fe200078e0a09 */
[----:B------:R-:W-:Y:S02]  /*1c8a0*/  ISETP.GE.AND P2, PT, R18, RZ, PT ;  /* 0x000000ff1200720c */ /* 0x000fe40003f46270 */
[----:B------:R-:W4:Y:S01]  /*1c8b0*/  LDL.LU R18, [R1+0xb3c] ;  /* 0x000b3c0001127983 */ /* 0x000f220000300800 */
[----:B------:R-:W-:-:S13]  /*1c8c0*/  ISETP.GT.U32.AND P0, PT, R0, R4, PT ;  /* 0x000000040000720c */ /* 0x000fda0003f04070 */
[----:B------:R-:W-:Y:S01]  /*1c8d0*/  @!P0 IMAD.IADD R4, R4, 0x1, -R0 ;  /* 0x0000000104048824 */ /* 0x000fe200078e0a00 */
[----:B------:R-:W-:-:S04]  /*1c8e0*/  ISETP.GT.U32.AND P0, PT, R0, R6, PT ;  /* 0x000000060000720c */ /* 0x000fc80003f04070 */
[----:B------:R-:W-:Y:S01]  /*1c8f0*/  ISETP.GT.U32.AND P4, PT, R0, R4, PT ;  /* 0x000000040000720c */ /* 0x000fe20003f84070 */
[----:B------:R-:W-:Y:S01]  /*1c900*/  IMAD.HI.U32 R13, R3, R11, RZ ;  /* 0x0000000b030d7227 */ /* 0x000fe200078e00ff */
[----:B------:R0:W-:Y:S03]  /*1c910*/  STL [R1+0x1b0], R9 ;  /* 0x0001b00901007387 */ /* 0x0001e60000100800 */
[----:B------:R-:W-:-:S04]  /*1c920*/  IMAD.MOV R13, RZ, RZ, -R13 ;  /* 0x000000ffff0d7224 */ /* 0x000fc800078e0a0d */
[----:B------:R-:W-:Y:S02]  /*1c930*/  @!P0 IMAD.IADD R6, R6, 0x1, -R0 ;  /* 0x0000000106068824 */ /* 0x000fe400078e0a00 */
[----:B------:R-:W-:Y:S02]  /*1c940*/  @!P5 IMAD.MOV R8, RZ, RZ, -R8 ;  /* 0x000000ffff08d224 */ /* 0x000fe400078e0a08 */
[----:B------:R-:W-:Y:S02]  /*1c950*/  @!P4 IMAD.IADD R4, R4, 0x1, -R0 ;  /* 0x000000010404c824 */ /* 0x000fe400078e0a00 */
[----:B------:R-:W-:Y:S02]  /*1c960*/  IMAD R11, R0, R13, R11 ;  /* 0x0000000d000b7224 */ /* 0x000fe400078e020b */
[----:B0-----:R-:W-:Y:S01]  /*1c970*/  IMAD.MOV.U32 R9, RZ, RZ, R6 ;  /* 0x000000ffff097224 */ /* 0x001fe200078e0006 */
[----:B------:R-:W-:Y:S01]  /*1c980*/  IABS R12, R17 ;  /* 0x00000011000c7213 */ /* 0x000fe20000000000 */
[----:B------:R-:W-:Y:S01]  /*1c990*/  IMAD.MOV.U32 R13, RZ, RZ, R4 ;  /* 0x000000ffff0d7224 */ /* 0x000fe200078e0004 */
[----:B------:R-:W-:Y:S01]  /*1c9a0*/  ISETP.GE.AND P5, PT, R17, RZ, PT ;  /* 0x000000ff1100720c */ /* 0x000fe20003fa6270 */
[----:B------:R-:W-:Y:S01]  /*1c9b0*/  @!P6 IMAD.MOV R9, RZ, RZ, -R9 ;  /* 0x000000ffff09e224 */ /* 0x000fe200078e0a09 */
[----:B------:R-:W4:Y:S01]  /*1c9c0*/  LDL R17, [R1+0xb18] ;  /* 0x000b180001117983 */ /* 0x000f220000100800 */
[----:B------:R-:W-:-:S03]  /*1c9d0*/  @!P1 IMAD.MOV R13, RZ, RZ, -R13 ;  /* 0x000000ffff0d9224 */ /* 0x000fc600078e0a0d */
[----:B------:R0:W-:Y:S01]  /*1c9e0*/  STL [R1+0x1f8], R8 ;  /* 0x0001f80801007387 */ /* 0x0001e20000100800 */
[----:B--2---:R-:W-:Y:S02]  /*1c9f0*/  IABS R10, R15 ;  /* 0x0000000f000a7213 */ /* 0x004fe40000000000 */
[----:B------:R-:W-:Y:S02]  /*1ca00*/  ISETP.GE.AND P0, PT, R15, RZ, PT ;  /* 0x000000ff0f00720c */ /* 0x000fe40003f06270 */
[----:B------:R-:W2:Y:S04]  /*1ca10*/  LDL R15, [R1+0xb1c] ;  /* 0x000b1c00010f7983 */ /* 0x000ea80000100800 */
[----:B------:R4:W-:Y:S04]  /*1ca20*/  STL [R1+0x1b8], R9 ;  /* 0x0001b80901007387 */ /* 0x0009e80000100800 */
[----:B------:R1:W-:Y:S01]  /*1ca30*/  STL [R1+0x1b4], R13 ;  /* 0x0001b40d01007387 */ /* 0x0003e20000100800 */
[----:B---3--:R-:W-:-:S02]  /*1ca40*/  ISETP.GE.AND P4, PT, R16, RZ, PT ;  /* 0x000000ff1000720c */ /* 0x008fc40003f86270 */
[----:B0-----:R-:W-:Y:S02]  /*1ca50*/  IABS R8, R16 ;  /* 0x0000001000087213 */ /* 0x001fe40000000000 */
[----:B------:R-:W3:Y:S01]  /*1ca60*/  LDL R16, [R1+0xb20] ;  /* 0x000b200001107983 */ /* 0x000ee20000100800 */
[----:B----4-:R-:W-:Y:S02]  /*1ca70*/  IABS R9, R18 ;  /* 0x0000001200097213 */ /* 0x010fe40000000000 */
[----:B------:R-:W-:Y:S02]  /*1ca80*/  ISETP.GE.AND P1, PT, R18, RZ, PT ;  /* 0x000000ff1200720c */ /* 0x000fe40003f26270 */
[----:B------:R-:W4:Y:S01]  /*1ca90*/  LDL.LU R18, [R1+0xb28] ;  /* 0x000b280001127983 */ /* 0x000f220000300800 */
[----:B------:R-:W-:Y:S01]  /*1caa0*/  ISETP.GT.U32.AND P3, PT, R0, R11, PT ;  /* 0x0000000b0000720c */ /* 0x000fe20003f64070 */
[----:B------:R-:W-:-:S04]  /*1cab0*/  IMAD.HI.U32 R7, R3, R12, RZ ;  /* 0x0000000c03077227 */ /* 0x000fc800078e00ff */
[----:B------:R-:W-:-:S04]  /*1cac0*/  IMAD.MOV R7, RZ, RZ, -R7 ;  /* 0x000000ffff077224 */ /* 0x000fc800078e0a07 */
[----:B------:R-:W-:-:S04]  /*1cad0*/  IMAD R12, R0, R7, R12 ;  /* 0x00000007000c7224 */ /* 0x000fc800078e020c */
[----:B------:R-:W-:Y:S01]  /*1cae0*/  @!P3 IMAD.IADD R11, R11, 0x1, -R0 ;  /* 0x000000010b0bb824 */ /* 0x000fe200078e0a00 */
[----:B------:R-:W-:Y:S01]  /*1caf0*/  ISETP.GT.U32.AND P3, PT, R0, R12, PT ;  /* 0x0000000c0000720c */ /* 0x000fe20003f64070 */
[----:B------:R-:W-:-:S03]  /*1cb00*/  IMAD.HI.U32 R6, R3, R10, RZ ;  /* 0x0000000a03067227 */ /* 0x000fc600078e00ff */
[----:B------:R-:W-:Y:S01]  /*1cb10*/  ISETP.GT.U32.AND P6, PT, R0, R11, PT ;  /* 0x0000000b0000720c */ /* 0x000fe20003fc4070 */
[----:B------:R-:W-:-:S08]  /*1cb20*/  IMAD.MOV R4, RZ, RZ, -R6 ;  /* 0x000000ffff047224 */ /* 0x000fd000078e0a06 */
[----:B------:R-:W-:Y:S02]  /*1cb30*/  @!P3 IMAD.IADD R12, R12, 0x1, -R0 ;  /* 0x000000010c0cb824 */ /* 0x000fe400078e0a00 */
[----:B------:R-:W-:-:S03]  /*1cb40*/  IMAD R10, R0, R4, R10 ;  /* 0x00000004000a7224 */ /* 0x000fc600078e020a */
[----:B------:R-:W-:Y:S01]  /*1cb50*/  ISETP.GT.U32.AND P3, PT, R0, R12, PT ;  /* 0x0000000c0000720c */ /* 0x000fe20003f64070 */
[----:B------:R-:W-:Y:S01]  /*1cb60*/  IMAD.HI.U32 R6, R3, R8, RZ ;  /* 0x0000000803067227 */ /* 0x000fe200078e00ff */
[----:B------:R-:W-:-:S03]  /*1cb70*/  IABS R7, R17 ;  /* 0x0000001100077213 */ /* 0x000fc60000000000 */
[----:B------:R-:W-:Y:S02]  /*1cb80*/  @!P6 IMAD.IADD R11, R11, 0x1, -R0 ;  /* 0x000000010b0be824 */ /* 0x000fe400078e0a00 */
[----:B------:R-:W-:Y:S02]  /*1cb90*/  IMAD.MOV R6, RZ, RZ, -R6 ;  /* 0x000000ffff067224 */ /* 0x000fe400078e0a06 */
[----:B------:R-:W-:-:S04]  /*1cba0*/  IMAD.HI.U32 R14, R3, R7, RZ ;  /* 0x00000007030e7227 */ /* 0x000fc800078e00ff */
[----:B------:R-:W-:Y:S02]  /*1cbb0*/  IMAD.MOV R14, RZ, RZ, -R14 ;  /* 0x000000ffff0e7224 */ /* 0x000fe400078e0a0e */
[----:B------:R-:W-:Y:S02]  /*1cbc0*/  @!P3 IMAD.IADD R12, R12, 0x1, -R0 ;  /* 0x000000010c0cb824 */ /* 0x000fe400078e0a00 */
[C---:B------:R-:W-:Y:S02]  /*1cbd0*/  IMAD R8, R0.reuse, R6, R8 ;  /* 0x0000000600087224 */ /* 0x040fe400078e0208 */
[----:B------:R-:W-:Y:S02]  /*1cbe0*/  IMAD R7, R0, R14, R7 ;  /* 0x0000000e00077224 */ /* 0x000fe400078e0207 */
[----:B------:R-:W-:Y:S01]  /*1cbf0*/  IMAD.MOV.U32 R14, RZ, RZ, R12 ;  /* 0x000000ffff0e7224 */ /* 0x000fe200078e000c */
[----:B--2---:R-:W-:Y:S01]  /*1cc00*/  IABS R4, R15 ;  /* 0x0000000f00047213 */ /* 0x004fe20000000000 */
[----:B------:R-:W-:-:S04]  /*1cc10*/  IMAD.HI.U32 R15, R3, R9, RZ ;  /* 0x00000009030f7227 */ /* 0x000fc800078e00ff */
[----:B-1----:R-:W-:-:S04]  /*1cc20*/  IMAD.HI.U32 R13, R3, R4, RZ ;  /* 0x00000004030d7227 */ /* 0x002fc800078e00ff */
[----:B------:R-:W-:Y:S02]  /*1cc30*/  IMAD.MOV R15, RZ, RZ, -R15 ;  /* 0x000000ffff0f7224 */ /* 0x000fe400078e0a0f */
[----:B------:R-:W-:Y:S02]  /*1cc40*/  IMAD.MOV R13, RZ, RZ, -R13 ;  /* 0x000000ffff0d7224 */ /* 0x000fe400078e0a0d */
[C---:B------:R-:W-:Y:S02]  /*1cc50*/  IMAD R9, R0.reuse, R15, R9 ;  /* 0x0000000f00097224 */ /* 0x040fe400078e0209 */
[----:B------:R-:W-:Y:S01]  /*1cc60*/  IMAD R4, R0, R13, R4 ;  /* 0x0000000d00047224 */ /* 0x000fe200078e0204 */
[----:B---3--:R-:W-:Y:S01]  /*1cc70*/  IABS R6, R16 ;  /* 0x0000001000067213 */ /* 0x008fe20000000000 */
[----:B----4-:R0:W-:Y:S04]  /*1cc80*/  STL [R1+0x2548], R18 ;  /* 0x0025481201007387 */ /* 0x0101e80000100800 */
[----:B------:R-:W2:Y:S04]  /*1cc90*/  LDL.LU R17, [R1+0xb2c] ;  /* 0x000b2c0001117983 */ /* 0x000ea80000300800 */
[----:B------:R-:W3:Y:S01]  /*1cca0*/  LDL R16, [R1+0xb24] ;  /* 0x000b240001107983 */ /* 0x000ee20000100800 */
[----:B0-----:R-:W-:-:S03]  /*1ccb0*/  IMAD.MOV.U32 R18, RZ, RZ, R11 ;  /* 0x000000ffff127224 */ /* 0x001fc600078e000b */
[----:B------:R-:W4:Y:S01]  /*1ccc0*/  LDL.LU R15, [R1+0xb18] ;  /* 0x000b1800010f7983 */ /* 0x000f220000300800 */
[----:B------:R-:W-:-:S03]  /*1ccd0*/  @!P2 IMAD.MOV R18, RZ, RZ, -R18 ;  /* 0x000000ffff12a224 */ /* 0x000fc600078e0a12 */
[----:B------:R-:W3:Y:S04]  /*1cce0*/  LDL R13, [R1+0xb30] ;  /* 0x000b3000010d7983 */ /* 0x000ee80000100800 */
[----:B------:R-:W3:Y:S04]  /*1ccf0*/  LDL.LU R12, [R1+0xb1c] ;  /* 0x000b1c00010c7983 */ /* 0x000ee80000300800 */
[----:B------:R0:W-:Y:S04]  /*1cd00*/  STL [R1+0xec], R18 ;  /* 0x0000ec1201007387 */ /* 0x0001e80000100800 */
[----:B0-----:R-:W3:Y:S01]  /*1cd10*/  LDL.LU R18, [R1+0x2548] ;  /* 0x0025480001127983 */ /* 0x001ee20000300800 */
[----:B------:R-:W-:-:S13]  /*1cd20*/  ISETP.GT.U32.AND P6, PT, R0, R10, PT ;  /* 0x0000000a0000720c */ /* 0x000fda0003fc4070 */
[----:B------:R-:W-:-:S05]  /*1cd30*/  @!P6 IMAD.IADD R10, R10, 0x1, -R0 ;  /* 0x000000010a0ae824 */ /* 0x000fca00078e0a00 */
[----:B------:R-:W-:Y:S01]  /*1cd40*/  ISETP.GT.U32.AND P6, PT, R0, R10, PT ;  /* 0x0000000a0000720c */ /* 0x000fe20003fc4070 */
[----:B------:R-:W-:-:S04]  /*1cd50*/  IMAD.HI.U32 R11, R3, R6, RZ ;  /* 0x00000006030b7227 */ /* 0x000fc800078e00ff */
[----:B------:R-:W-:Y:S02]  /*1cd60*/  IMAD.MOV R11, RZ, RZ, -R11 ;  /* 0x000000ffff0b7224 */ /* 0x000fe400078e0a0b */
[----:B------:R-:W-:Y:S02]  /*1cd70*/  @!P5 IMAD.MOV R14, RZ, RZ, -R14 ;  /* 0x000000ffff0ed224 */ /* 0x000fe400078e0a0e */
[----:B------:R-:W-:-:S04]  /*1cd80*/  IMAD R6, R0, R11, R6 ;  /* 0x0000000b00067224 */ /* 0x000fc800078e0206 */
[----:B------:R-:W-:-:S04]  /*1cd90*/  @!P6 IMAD.IADD R10, R10, 0x1, -R0 ;  /* 0x000000010a0ae824 */ /* 0x000fc800078e0a00 */
[----:B------:R-:W-:Y:S01]  /*1cda0*/  IMAD.MOV.U32 R11, RZ, RZ, R10 ;  /* 0x000000ffff0b7224 */ /* 0x000fe200078e000a */
[----:B------:R2:W-:Y:S03]  /*1cdb0*/  STL [R1+0xe8], R14 ;  /* 0x0000e80e01007387 */ /* 0x0005e60000100800 */
[----:B------:R-:W-:Y:S01]  /*1cdc0*/  @!P0 IMAD.MOV R11, RZ, RZ, -R11 ;  /* 0x000000ffff0b8224 */ /* 0x000fe200078e0a0b */
[----:B--2---:R-:W-:Y:S02]  /*1cdd0*/  IABS R14, R17 ;  /* 0x00000011000e7213 */ /* 0x004fe40000000000 */
[----:B----4-:R-:W-:Y:S01]  /*1cde0*/  ISETP.GE.AND P6, PT, R15, RZ, PT ;  /* 0x000000ff0f00720c */ /* 0x010fe20003fc6270 */
[----:B---3--:R-:W-:Y:S01]  /*1cdf0*/  STL [R1+0x2540], R18 ;  /* 0x0025401201007387 */ /* 0x008fe20000100800 */
[----:B------:R-:W-:-:S03]  /*1ce00*/  IABS R15, R18 ;  /* 0x00000012000f7213 */ /* 0x000fc60000000000 */
[----:B------:R0:W-:Y:S04]  /*1ce10*/  STL [R1+0x2544], R17 ;  /* 0x0025441101007387 */ /* 0x0001e80000100800 */
[----:B0-----:R-:W2:Y:S04]  /*1ce20*/  LDL.LU R17, [R1+0xb20] ;  /* 0x000b200001117983 */ /* 0x001ea80000300800 */
[----:B------:R0:W-:Y:S04]  /*1ce30*/  STL [R1+0xe4], R11 ;  /* 0x0000e40b01007387 */ /* 0x0001e80000100800 */
[----:B------:R-:W3:Y:S01]  /*1ce40*/  LDL.LU R18, [R1+0xb24] ;  /* 0x000b240001127983 */ /* 0x000ee20000300800 */
[----:B------:R-:W-:-:S02]  /*1ce50*/  ISETP.GT.U32.AND P3, PT, R0, R8, PT ;  /* 0x000000080000720c */ /* 0x000fc40003f64070 */
[----:B------:R-:W-:-:S11]  /*1ce60*/  ISETP.GT.U32.AND P2, PT, R0, R9, PT ;  /* 0x000000090000720c */ /* 0x000fd60003f44070 */
[--C-:B------:R-:W-:Y:S01]  /*1ce70*/  @!P3 IMAD.IADD R8, R8, 0x1, -R0.reuse ;  /* 0x000000010808b824 */ /* 0x100fe200078e0a00 */
[----:B------:R-:W-:Y:S01]  /*1ce80*/  ISETP.GT.U32.AND P3, PT, R0, R4, PT ;  /* 0x000000040000720c */ /* 0x000fe20003f64070 */
[----:B------:R-:W-:-:S03]  /*1ce90*/  @!P2 IMAD.IADD R9, R9, 0x1, -R0 ;  /* 0x000000010909a824 */ /* 0x000fc600078e0a00 */
[----:B------:R-:W-:-:S09]  /*1cea0*/  ISETP.GT.U32.AND P2, PT, R0, R8, PT ;  /* 0x000000080000720c */ /* 0x000fd20003f44070 */
[----:B------:R-:W-:-:S04]  /*1ceb0*/  @!P3 IMAD.IADD R4, R4, 0x1, -R0 ;  /* 0x000000010404b824 */ /* 0x000fc800078e0a00 */
[----:B------:R-:W-:Y:S01]  /*1cec0*/  @!P2 IMAD.IADD R8, R8, 0x1, -R0 ;  /* 0x000000010808a824 */ /* 0x000fe200078e0a00 */
[C---:B------:R-:W-:Y:S02]  /*1ced0*/  ISETP.GT.U32.AND P3, PT, R0.reuse, R4, PT ;  /* 0x000000040000720c */ /* 0x040fe40003f64070 */
[----:B------:R-:W-:-:S11]  /*1cee0*/  ISETP.GT.U32.AND P2, PT, R0, R6, PT ;  /* 0x000000060000720c */ /* 0x000fd60003f44070 */
[--C-:B------:R-:W-:Y:S02]  /*1cef0*/  @!P3 IMAD.IADD R4, R4, 0x1, -R0.reuse ;  /* 0x000000010404b824 */ /* 0x100fe400078e0a00 */
[----:B------:R-:W-:Y:S01]  /*1cf00*/  @!P2 IMAD.IADD R6, R6, 0x1, -R0 ;  /* 0x000000010606a824 */ /* 0x000fe200078e0a00 */
[----:B------:R-:W-:Y:S02]  /*1cf10*/  ISETP.GT.U32.AND P5, PT, R0, R7, PT ;  /* 0x000000070000720c */ /* 0x000fe40003fa4070 */
[----:B--2---:R-:W-:Y:S02]  /*1cf20*/  ISETP.GE.AND P3, PT, R17, RZ, PT ;  /* 0x000000ff1100720c */ /* 0x004fe40003f66270 */
[----:B------:R-:W2:Y:S01]  /*1cf30*/  LDL.LU R17, [R1+0x2544] ;  /* 0x0025440001117983 */ /* 0x000ea20000300800 */
[----:B---3--:R-:W-:-:S03]  /*1cf40*/  ISETP.GE.AND P2, PT, R18, RZ, PT ;  /* 0x000000ff1200720c */ /* 0x008fc60003f46270 */
[----:B------:R-:W3:Y:S05]  /*1cf50*/  LDL.LU R18, [R1+0x2540] ;  /* 0x0025400001127983 */ /* 0x000eea0000300800 */
[----:B------:R-:W-:Y:S01]  /*1cf60*/  @!P5 IMAD.IADD R7, R7, 0x1, -R0 ;  /* 0x000000010707d824 */ /* 0x000fe200078e0a00 */
[----:B------:R-:W-:-:S04]  /*1cf70*/  IABS R16, R16 ;  /* 0x0000001000107213 */ /* 0x000fc80000000000 */
[----:B------:R-:W-:Y:S01]  /*1cf80*/  ISETP.GT.U32.AND P0, PT, R0, R7, PT ;  /* 0x000000070000720c */ /* 0x000fe20003f04070 */
[----:B------:R-:W-:-:S04]  /*1cf90*/  IMAD.HI.U32 R10, R3, R16, RZ ;  /* 0x00000010030a7227 */ /* 0x000fc800078e00ff */
[----:B------:R-:W-:-:S04]  /*1cfa0*/  IMAD.MOV R10, RZ, RZ, -R10 ;  /* 0x000000ffff0a7224 */ /* 0x000fc800078e0a0a */
[C---:B------:R-:W-:Y:S01]  /*1cfb0*/  IMAD R16, R0.reuse, R10, R16 ;  /* 0x0000000a00107224 */ /* 0x040fe200078e0210 */
[----:B------:R-:W-:-:S03]  /*1cfc0*/  ISETP.GT.U32.AND P5, PT, R0, R9, PT ;  /* 0x000000090000720c */ /* 0x000fc60003fa4070 */
[----:B------:R-:W-:Y:S01]  /*1cfd0*/  @!P0 IMAD.IADD R7, R7, 0x1, -R0 ;  /* 0x0000000107078824 */ /* 0x000fe200078e0a00 */
[----:B------:R-:W-:Y:S01]  /*1cfe0*/  ISETP.GT.U32.AND P0, PT, R0, R16, PT ;  /* 0x000000100000720c */ /* 0x000fe20003f04070 */
[----:B0-----:R-:W-:Y:S01]  /*1cff0*/  IMAD.HI.U32 R11, R3, R14, RZ ;  /* 0x0000000e030b7227 */ /* 0x001fe200078e00ff */
[----:B------:R-:W-:-:S03]  /*1d000*/  IABS R13, R13 ;  /* 0x0000000d000d7213 */ /* 0x000fc60000000000 */
[----:B------:R-:W-:Y:S02]  /*1d010*/  IMAD.MOV R11, RZ, RZ, -R11 ;  /* 0x000000ffff0b7224 */ /* 0x000fe400078e0a0b */
[----:B------:R-:W-:-:S04]  /*1d020*/  IMAD.HI.U32 R10, R3, R13, RZ ;  /* 0x0000000d030a7227 */ /* 0x000fc800078e00ff */
[----:B------:R-:W-:Y:S02]  /*1d030*/  IMAD R14, R0, R11, R14 ;  /* 0x0000000b000e7224 */ /* 0x000fe400078e020e */
[----:B------:R-:W-:Y:S02]  /*1d040*/  @!P5 IMAD.IADD R9, R9, 0x1, -R0 ;  /* 0x000000010909d824 */ /* 0x000fe400078e0a00 */
[----:B------:R-:W-:Y:S02]  /*1d050*/  IMAD.MOV.U32 R11, RZ, RZ, R8 ;  /* 0x000000ffff0b7224 */ /* 0x000fe400078e0008 */
[----:B------:R-:W-:Y:S02]  /*1d060*/  @!P0 IMAD.IADD R16, R16, 0x1, -R0 ;  /* 0x0000000110108824 */ /* 0x000fe400078e0a00 */
[----:B------:R-:W-:Y:S01]  /*1d070*/  IMAD.MOV R10, RZ, RZ, -R10 ;  /* 0x000000ffff0a7224 */ /* 0x000fe200078e0a0a */
[----:B------:R-:W-:Y:S01]  /*1d080*/  ISETP.GE.AND P5, PT, R12, RZ, PT ;  /* 0x000000ff0c00720c */ /* 0x000fe20003fa6270 */
[----:B------:R-:W-:-:S02]  /*1d090*/  @!P4 IMAD.MOV R11, RZ, RZ, -R11 ;  /* 0x000000ffff0bc224 */ /* 0x000fc400078e0a0b */
[----:B------:R-:W-:Y:S01]  /*1d0a0*/  @!P1 IMAD.MOV R9, RZ, RZ, -R9 ;  /* 0x000000ffff099224 */ /* 0x000fe200078e0a09 */
[C---:B------:R-:W-:Y:S01]  /*1d0b0*/  ISETP.GT.U32.AND P1, PT, R0.reuse, R16, PT ;  /* 0x000000100000720c */ /* 0x040fe20003f24070 */
[----:B------:R-:W-:Y:S02]  /*1d0c0*/  IMAD R13, R0, R10, R13 ;  /* 0x0000000a000d7224 */ /* 0x000fe400078e020d */
[----:B------:R-:W4:Y:S04]  /*1d0d0*/  LDL.LU R10, [R1+0xb40] ;  /* 0x000b4000010a7983 */ /* 0x000f280000300800 */
[----:B------:R-:W4:Y:S04]  /*1d0e0*/  LDL R8, [R1+0xb44] ;  /* 0x000b440001087983 */ /* 0x000f280000100800 */
[----:B------:R-:W-:Y:S04]  /*1d0f0*/  STL [R1+0xdc], R11 ;  /* 0x0000dc0b01007387 */ /* 0x000fe80000100800 */
[----:B------:R0:W-:Y:S01]  /*1d100*/  STL [R1+0xd4], R9 ;  /* 0x0000d40901007387 */ /* 0x0001e20000100800 */
[----:B------:R-:W-:-:S02]  /*1d110*/  @!P5 IMAD.MOV R4, RZ, RZ, -R4 ;  /* 0x000000ffff04d224 */ /* 0x000fc400078e0a04 */
[----:B------:R-:W-:Y:S02]  /*1d120*/  @!P1 IMAD.IADD R16, R16, 0x1, -R0 ;  /* 0x0000000110109824 */ /* 0x000fe400078e0a00 */
[----:B0-----:R-:W-:-:S04]  /*1d130*/  IMAD.MOV.U32 R9, RZ, RZ, R7 ;  /* 0x000000ffff097224 */ /* 0x001fc800078e0007 */
[----:B------:R-:W-:-:S05]  /*1d140*/  @!P6 IMAD.MOV R9, RZ, RZ, -R9 ;  /* 0x000000ffff09e224 */ /* 0x000fca00078e0a09 */
[----:B------:R-:W-:Y:S04]  /*1d150*/  STL [R1+0xd0], R9 ;  /* 0x0000d00901007387 */ /* 0x000fe80000100800 */
[----:B------:R-:W4:Y:S01]  /*1d160*/  LDL R11, [R1+0xb4c] ;  /* 0x000b4c00010b7983 */ /* 0x000f220000100800 */
[----:B---3--:R-:W-:-:S03]  /*1d170*/  ISETP.GE.AND P5, PT, R18, RZ, PT ;  /* 0x000000ff1200720c */ /* 0x008fc60003fa6270 */
[----:B------:R-:W3:Y:S04]  /*1d180*/  LDL R18, [R1+0xb48] ;  /* 0x000b480001127983 */ /* 0x000ee80000100800 */
[----:B------:R-:W-:Y:S04]  /*1d190*/  STL [R1+0x18c], R4 ;  /* 0x00018c0401007387 */ /* 0x000fe80000100800 */
[----:B------:R0:W-:Y:S04]  /*1d1a0*/  STL [R1+0x253c], R16 ;  /* 0x00253c1001007387 */ /* 0x0001e80000100800 */
[----:B0-----:R-:W3:Y:S01]  /*1d1b0*/  LDL.LU R16, [R1+0xb30] ;  /* 0x000b300001107983 */ /* 0x001ee20000300800 */
[----:B------:R-:W-:Y:S01]  /*1d1c0*/  IMAD.HI.U32 R12, R3, R15, RZ ;  /* 0x0000000f030c7227 */ /* 0x000fe200078e00ff */
[----:B------:R-:W-:-:S02]  /*1d1d0*/  ISETP.GT.U32.AND P0, PT, R0, R6, PT ;  /* 0x000000060000720c */ /* 0x000fc40003f04070 */
[----:B--2---:R-:W-:Y:S01]  /*1d1e0*/  ISETP.GE.AND P1, PT, R17, RZ, PT ;  /* 0x000000ff1100720c */ /* 0x004fe20003f26270 */
[----:B------:R-:W-:Y:S01]  /*1d1f0*/  IMAD.MOV R12, RZ, RZ, -R12 ;  /* 0x000000ffff0c7224 */ /* 0x000fe200078e0a0c */
[----:B------:R-:W2:Y:S03]  /*1d200*/  LDL R9, [R1+0xb50] ;  /* 0x000b500001097983 */ /* 0x000ea60000100800 */
[C---:B------:R-:W-:Y:S01]  /*1d210*/  IMAD R15, R0.reuse, R12, R15 ;  /* 0x0000000c000f7224 */ /* 0x040fe200078e020f */
[----:B------:R-:W2:Y:S04]  /*1d220*/  LDL R17, [R1+0xb54] ;  /* 0x000b540001117983 */ /* 0x000ea80000100800 */
[----:B------:R-:W-:Y:S01]  /*1d230*/  ISETP.GT.U32.AND P4, PT, R0, R15, PT ;  /* 0x0000000f0000720c */ /* 0x000fe20003f84070 */
[----:B------:R-:W-:Y:S01]  /*1d240*/  @!P0 IMAD.IADD R6, R6, 0x1, -R0 ;  /* 0x0000000106068824 */ /* 0x000fe200078e0a00 */
[----:B----4-:R-:W-:-:S05]  /*1d250*/  IABS R12, R10 ;  /* 0x0000000a000c7213 */ /* 0x010fca0000000000 */
[----:B------:R-:W-:-:S04]  /*1d260*/  IMAD.HI.U32 R7, R3, R12, RZ ;  /* 0x0000000c03077227 */ /* 0x000fc800078e00ff */
[----:B------:R-:W-:Y:S02]  /*1d270*/  IMAD.MOV R7, RZ, RZ, -R7 ;  /* 0x000000ffff077224 */ /* 0x000fe400078e0a07 */
[----:B------:R-:W-:Y:S02]  /*1d280*/  @!P3 IMAD.MOV R6, RZ, RZ, -R6 ;  /* 0x000000ffff06b224 */ /* 0x000fe400078e0a06 */
[----:B------:R-:W-:Y:S02]  /*1d290*/  IMAD R12, R0, R7, R12 ;  /* 0x00000007000c7224 */ /* 0x000fe400078e020c */
[----:B------:R-:W-:Y:S01]  /*1d2a0*/  @!P4 IMAD.IADD R15, R15, 0x1, -R0 ;  /* 0x000000010f0fc824 */ /* 0x000fe200078e0a00 */
[----:B---3--:R-:W-:Y:S02]  /*1d2b0*/  IABS R7, R18 ;  /* 0x0000001200077213 */ /* 0x008fe40000000000 */
[----:B------:R-:W3:Y:S04]  /*1d2c0*/  LDL.LU R18, [R1+0xb5c] ;  /* 0x000b5c0001127983 */ /* 0x000ee80000300800 */
[----:B------:R2:W-:Y:S01]  /*1d2d0*/  STL [R1+0x188], R6 ;  /* 0x0001880601007387 */ /* 0x0005e20000100800 */
[----:B------:R-:W-:-:S03]  /*1d2e0*/  ISETP.GE.AND P4, PT, R16, RZ, PT ;  /* 0x000000ff1000720c */ /* 0x000fc60003f86270 */
[----:B------:R-:W4:Y:S01]  /*1d2f0*/  LDL.LU R16, [R1+0xb44] ;  /* 0x000b440001107983 */ /* 0x000f220000300800 */
[----:B------:R-:W-:Y:S02]  /*1d300*/  ISETP.GT.U32.AND P6, PT, R0, R14, PT ;  /* 0x0000000e0000720c */ /* 0x000fe40003fc4070 */
[----:B------:R-:W-:-:S05]  /*1d310*/  IABS R8, R8 ;  /* 0x0000000800087213 */ /* 0x000fca0000000000 */
[----:B------:R-:W-:-:S06]  /*1d320*/  IMAD.HI.U32 R4, R3, R8, RZ ;  /* 0x0000000803047227 */ /* 0x000fcc00078e00ff */
[----:B------:R-:W-:-:S05]  /*1d330*/  @!P6 IMAD.IADD R14, R14, 0x1, -R0 ;  /* 0x000000010e0ee824 */ /* 0x000fca00078e0a00 */
[----:B------:R-:W-:Y:S01]  /*1d340*/  ISETP.GT.U32.AND P3, PT, R0, R14, PT ;  /* 0x0000000e0000720c */ /* 0x000fe20003f64070 */
[----:B------:R-:W-:-:S04]  /*1d350*/  IMAD.MOV R4, RZ, RZ, -R4 ;  /* 0x000000ffff047224 */ /* 0x000fc800078e0a04 */
[----:B------:R-:W-:Y:S01]  /*1d360*/  IMAD R8, R0, R4, R8 ;  /* 0x0000000400087224 */ /* 0x000fe200078e0208 */
[----:B------:R-:W-:-:S07]  /*1d370*/  IABS R11, R11 ;  /* 0x0000000b000b7213 */ /* 0x000fce0000000000 */
[----:B------:R-:W-:Y:S01]  /*1d380*/  @!P3 IMAD.IADD R14, R14, 0x1, -R0 ;  /* 0x000000010e0eb824 */ /* 0x000fe200078e0a00 */
[----:B------:R-:W-:Y:S02]  /*1d390*/  ISETP.GT.U32.AND P3, PT, R0, R8, PT ;  /* 0x000000080000720c */ /* 0x000fe40003f64070 */
[----:B--2---:R-:W-:Y:S02]  /*1d3a0*/  IABS R6, R9 ;  /* 0x0000000900067213 */ /* 0x004fe40000000000 */
[----:B------:R-:W-:Y:S01]  /*1d3b0*/  IABS R9, R17 ;  /* 0x0000001100097213 */ /* 0x000fe20000000000 */
[----:B------:R-:W-:-:S04]  /*1d3c0*/  IMAD.HI.U32 R17, R3, R11, RZ ;  /* 0x0000000b03117227 */ /* 0x000fc800078e00ff */
[----:B------:R-:W-:-:S04]  /*1d3d0*/  IMAD.MOV R17, RZ, RZ, -R17 ;  /* 0x000000ffff117224 */ /* 0x000fc800078e0a11 */
[----:B------:R-:W-:Y:S02]  /*1d3e0*/  @!P3 IMAD.IADD R8, R8, 0x1, -R0 ;  /* 0x000000010808b824 */ /* 0x000fe400078e0a00 */
[----:B------:R-:W-:Y:S01]  /*1d3f0*/  IMAD R11, R0, R17, R11 ;  /* 0x00000011000b7224 */ /* 0x000fe200078e020b */
[----:B----4-:R-:W-:Y:S02]  /*1d400*/  ISETP.GE.AND P3, PT, R16, RZ, PT ;  /* 0x000000ff1000720c */ /* 0x010fe40003f66270 */
[----:B------:R-:W2:Y:S04]  /*1d410*/  LDL.LU R16, [R1+0x253c] ;  /* 0x00253c0001107983 */ /* 0x000ea80000300800 */
[----:B------:R-:W4:Y:S01]  /*1d420*/  LDL R17, [R1+0xb58] ;  /* 0x000b580001117983 */ /* 0x000f220000100800 */
[----:B------:R-:W-:-:S13]  /*1d430*/  ISETP.GT.U32.AND P0, PT, R0, R13, PT ;  /* 0x0000000d0000720c */ /* 0x000fda0003f04070 */
[----:B------:R-:W-:-:S05]  /*1d440*/  @!P0 IMAD.IADD R13, R13, 0x1, -R0 ;  /* 0x000000010d0d8824 */ /* 0x000fca00078e0a00 */
[C---:B------:R-:W-:Y:S01]  /*1d450*/  ISETP.GT.U32.AND P0, PT, R0.reuse, R13, PT ;  /* 0x0000000d0000720c */ /* 0x040fe20003f04070 */
[----:B------:R-:W-:Y:S01]  /*1d460*/  IMAD.HI.U32 R4, R3, R7, RZ ;  /* 0x0000000703047227 */ /* 0x000fe200078e00ff */
[----:B------:R-:W-:-:S03]  /*1d470*/  ISETP.GT.U32.AND P6, PT, R0, R15, PT ;  /* 0x0000000f0000720c */ /* 0x000fc60003fc4070 */
[----:B------:R-:W-:-:S08]  /*1d480*/  IMAD.MOV R4, RZ, RZ, -R4 ;  /* 0x000000ffff047224 */ /* 0x000fd000078e0a04 */
[----:B------:R-:W-:Y:S01]  /*1d490*/  @!P0 IMAD.IADD R13, R13, 0x1, -R0 ;  /* 0x000000010d0d8824 */ /* 0x000fe200078e0a00 */
[----:B------:R-:W-:Y:S01]  /*1d4a0*/  ISETP.GE.AND P0, PT, R10, RZ, PT ;  /* 0x000000ff0a00720c */ /* 0x000fe20003f06270 */
[----:B------:R-:W-:-:S04]  /*1d4b0*/  IMAD.HI.U32 R10, R3, R6, RZ ;  /* 0x00000006030a7227 */ /* 0x000fc800078e00ff */
[----:B------:R-:W-:Y:S02]  /*1d4c0*/  IMAD.MOV R10, RZ, RZ, -R10 ;  /* 0x000000ffff0a7224 */ /* 0x000fe400078e0a0a */
[----:B------:R-:W-:Y:S02]  /*1d4d0*/  IMAD R7, R0, R4, R7 ;  /* 0x0000000400077224 */ /* 0x000fe400078e0207 */
[----:B------:R-:W-:-:S04]  /*1d4e0*/  IMAD.HI.U32 R4, R3, R9, RZ ;  /* 0x0000000903047227 */ /* 0x000fc800078e00ff */
[C---:B------:R-:W-:Y:S02]  /*1d4f0*/  IMAD R6, R0.reuse, R10, R6 ;  /* 0x0000000a00067224 */ /* 0x040fe400078e0206 */
[----:B------:R-:W-:Y:S02]  /*1d500*/  @!P6 IMAD.IADD R15, R15, 0x1, -R0 ;  /* 0x000000010f0fe824 */ /* 0x000fe400078e0a00 */
[----:B------:R-:W-:Y:S01]  /*1d510*/  IMAD.MOV R4, RZ, RZ, -R4 ;  /* 0x000000ffff047224 */ /* 0x000fe200078e0a04 */
[----:B------:R0:W-:Y:S04]  /*1d520*/  STL [R1+0x2538], R6 ;  /* 0x0025380601007387 */ /* 0x0001e80000100800 */
[----:B---3--:R1:W-:Y:S01]  /*1d530*/  STL [R1+0x2534], R18 ;  /* 0x0025341201007387 */ /* 0x0083e20000100800 */
[----:B------:R-:W-:Y:S01]  /*1d540*/  IMAD R9, R0, R4, R9 ;  /* 0x0000000400097224 */ /* 0x000fe200078e0209 */
[----:B------:R-:W-:Y:S01]  /*1d550*/  IABS R4, R18 ;  /* 0x0000001200047213 */ /* 0x000fe20000000000 */
[----:B0-----:R-:W-:-:S02]  /*1d560*/  IMAD.MOV.U32 R6, RZ, RZ, R15 ;  /* 0x000000ffff067224 */ /* 0x001fc400078e000f */
[----:B--2---:R-:W-:Y:S01]  /*1d570*/  @!P2 IMAD.MOV R16, RZ, RZ, -R16 ;  /* 0x000000ffff10a224 */ /* 0x004fe200078e0a10 */
[----:B----4-:R-:W-:Y:S02]  /*1d580*/  IABS R10, R17 ;  /* 0x00000011000a7213 */ /* 0x010fe40000000000 */
[----:B------:R-:W2:Y:S04]  /*1d590*/  LDL.LU R17, [R1+0xb48] ;  /* 0x000b480001117983 */ /* 0x000ea80000300800 */
[----:B------:R0:W-:Y:S04]  /*1d5a0*/  STL [R1+0xcc], R16 ;  /* 0x0000cc1001007387 */ /* 0x0001e80000100800 */
[----:B------:R-:W3:Y:S04]  /*1d5b0*/  LDL.LU R15, [R1+0xb4c] ;  /* 0x000b4c00010f7983 */ /* 0x000ee80000300800 */
[----:B-1----:R-:W4:Y:S01]  /*1d5c0*/  LDL.LU R18, [R1+0xb50] ;  /* 0x000b500001127983 */ /* 0x002f220000300800 */
[----:B------:R-:W-:Y:S01]  /*1d5d0*/  @!P5 IMAD.MOV R6, RZ, RZ, -R6 ;  /* 0x000000ffff06d224 */ /* 0x000fe200078e0a06 */
[----:B------:R-:W-:-:S04]  /*1d5e0*/  ISETP.GT.U32.AND P6, PT, R0, R12, PT ;  /* 0x0000000c0000720c */ /* 0x000fc80003fc4070 */
[----:B------:R1:W-:Y:S01]  /*1d5f0*/  STL [R1+0xc4], R6 ;  /* 0x0000c40601007387 */ /* 0x0003e20000100800 */
[----:B------:R-:W-:-:S03]  /*1d600*/  @!P1 IMAD.MOV R14, RZ, RZ, -R14 ;  /* 0x000000ffff0e9224 */ /* 0x000fc600078e0a0e */
[----:B0-----:R-:W3:Y:S01]  /*1d610*/  LDL.LU R16, [R1+0xb60] ;  /* 0x000b600001107983 */ /* 0x001ee20000300800 */
[----:B-1----:R-:W-:-:S04]  /*1d620*/  IMAD.MOV.U32 R6, RZ, RZ, R13 ;  /* 0x000000ffff067224 */ /* 0x002fc800078e000d */
[----:B------:R-:W-:Y:S01]  /*1d630*/  @!P4 IMAD.MOV R6, RZ, RZ, -R6 ;  /* 0x000000ffff06c224 */ /* 0x000fe200078e0a06 */
[----:B------:R-:W-:Y:S04]  /*1d640*/  STL [R1+0xc0], R14 ;  /* 0x0000c00e01007387 */ /* 0x000fe80000100800 */
[----:B------:R0:W-:Y:S01]  /*1d650*/  STL [R1+0x174], R6 ;  /* 0x0001740601007387 */ /* 0x0001e20000100800 */
[----:B------:R-:W-:Y:S01]  /*1d660*/  @!P6 IMAD.IADD R12, R12, 0x1, -R0 ;  /* 0x000000010c0ce824 */ /* 0x000fe200078e0a00 */
[C---:B------:R-:W-:Y:S02]  /*1d670*/  ISETP.GT.U32.AND P6, PT, R0.reuse, R7, PT ;  /* 0x000000070000720c */ /* 0x040fe40003fc4070 */
[----:B0-----:R-:W3:Y:S02]  /*1d680*/  LDL.LU R6, [R1+0x2538] ;  /* 0x0025380001067983 */ /* 0x001ee40000300800 */
[----:B------:R-:W-:-:S09]  /*1d690*/  ISETP.GT.U32.AND P2, PT, R0, R12, PT ;  /* 0x0000000c0000720c */ /* 0x000fd20003f44070 */
[----:B------:R-:W-:Y:S01]  /*1d6a0*/  @!P6 IMAD.IADD R7, R7, 0x1, -R0 ;  /* 0x000000010707e824 */ /* 0x000fe200078e0a00 */
[C---:B------:R-:W-:Y:S02]  /*1d6b0*/  ISETP.GT.U32.AND P6, PT, R0.reuse, R8, PT ;  /* 0x000000080000720c */ /* 0x040fe40003fc4070 */
[C---:B------:R-:W-:Y:S02]  /*1d6c0*/  ISETP.GT.U32.AND P1, PT, R0.reuse, R11, PT ;  /* 0x0000000b0000720c */ /* 0x040fe40003f24070 */
[----:B------:R-:W-:Y:S01]  /*1d6d0*/  ISETP.GT.U32.AND P5, PT, R0, R7, PT ;  /* 0x000000070000720c */ /* 0x000fe20003fa4070 */
[----:B------:R-:W-:-:S04]  /*1d6e0*/  IMAD.HI.U32 R14, R3, R10, RZ ;  /* 0x0000000a030e7227 */ /* 0x000fc800078e00ff */
[----:B------:R-:W-:-:S04]  /*1d6f0*/  IMAD.HI.U32 R13, R3, R4, RZ ;  /* 0x00000004030d7227 */ /* 0x000fc800078e00ff */
[--C-:B------:R-:W-:Y:S02]  /*1d700*/  @!P6 IMAD.IADD R8, R8, 0x1, -R0.reuse ;  /* 0x000000010808e824 */ /* 0x100fe400078e0a00 */
[--C-:B------:R-:W-:Y:S02]  /*1d710*/  @!P2 IMAD.IADD R12, R12, 0x1, -R0.reuse ;  /* 0x000000010c0ca824 */ /* 0x100fe400078e0a00 */
[----:B------:R-:W-:Y:S02]  /*1d720*/  @!P1 IMAD.IADD R11, R11, 0x1, -R0 ;  /* 0x000000010b0b9824 */ /* 0x000fe400078e0a00 */
[----:B------:R-:W-:Y:S02]  /*1d730*/  IMAD.MOV R14, RZ, RZ, -R14 ;  /* 0x000000ffff0e7224 */ /* 0x000fe400078e0a0e */
[----:B------:R-:W-:Y:S02]  /*1d740*/  IMAD.MOV R13, RZ, RZ, -R13 ;  /* 0x000000ffff0d7224 */ /* 0x000fe400078e0a0d */
[----:B------:R-:W-:-:S02]  /*1d750*/  @!P0 IMAD.MOV R12, RZ, RZ, -R12 ;  /* 0x000000ffff0c8224 */ /* 0x000fc400078e0a0c */
[C---:B------:R-:W-:Y:S02]  /*1d760*/  IMAD R10, R0.reuse, R14, R10 ;  /* 0x0000000e000a7224 */ /* 0x040fe400078e020a */
[----:B------:R-:W-:Y:S02]  /*1d770*/  IMAD R4, R0, R13, R4 ;  /* 0x0000000d00047224 */ /* 0x000fe400078e0204 */
[----:B------:R-:W-:Y:S01]  /*1d780*/  @!P5 IMAD.IADD R7, R7, 0x1, -R0 ;  /* 0x000000010707d824 */ /* 0x000fe200078e0a00 */
[----:B--2---:R-:W-:Y:S02]  /*1d790*/  ISETP.GE.AND P6, PT, R17, RZ, PT ;  /* 0x000000ff1100720c */ /* 0x004fe40003fc6270 */
[----:B------:R-:W2:Y:S04]  /*1d7a0*/  LDL.LU R17, [R1+0xb64] ;  /* 0x000b640001117983 */ /* 0x000ea80000300800 */
[----:B------:R-:W2:Y:S01]  /*1d7b0*/  LDL.LU R14, [R1+0xb58] ;  /* 0x000b5800010e7983 */ /* 0x000ea20000300800 */
[----:B----4-:R-:W-:Y:S01]  /*1d7c0*/  ISETP.GE.AND P1, PT, R18, RZ, PT ;  /* 0x000000ff1200720c */ /* 0x010fe20003f26270 */
[----:B------:R-:W-:-:S02]  /*1d7d0*/  IMAD.MOV.U32 R18, RZ, RZ, R8 ;  /* 0x000000ffff127224 */ /* 0x000fc400078e0008 */
[----:B------:R-:W4:Y:S02]  /*1d7e0*/  LDL.LU R13, [R1+0xb54] ;  /* 0x000b5400010d7983 */ /* 0x000f240000300800 */
[----:B------:R-:W-:Y:S01]  /*1d7f0*/  @!P3 IMAD.MOV R18, RZ, RZ, -R18 ;  /* 0x000000ffff12b224 */ /* 0x000fe200078e0a12 */
[----:B---3--:R-:W-:Y:S01]  /*1d800*/  ISETP.GE.AND P5, PT, R15, RZ, PT ;  /* 0x000000ff0f00720c */ /* 0x008fe20003fa6270 */
[----:B------:R-:W-:Y:S04]  /*1d810*/  STL [R1+0xbc], R12 ;  /* 0x0000bc0c01007387 */ /* 0x000fe80000100800 */
[----:B------:R-:W3:Y:S04]  /*1d820*/  LDL.LU R15, [R1+0xb68] ;  /* 0x000b6800010f7983 */ /* 0x000ee80000300800 */
[----:B------:R0:W-:Y:S04]  /*1d830*/  STL [R1+0x154], R18 ;  /* 0x0001541201007387 */ /* 0x0001e80000100800 */
[----:B0-----:R-:W3:Y:S01]  /*1d840*/  LDL.LU R18, [R1+0x2534] ;  /* 0x0025340001127983 */ /* 0x001ee20000300800 */
[----:B------:R-:W-:-:S02]  /*1d850*/  ISETP.GT.U32.AND P4, PT, R0, R6, PT ;  /* 0x000000060000720c */ /* 0x000fc40003f84070 */
[----:B------:R-:W-:-:S11]  /*1d860*/  ISETP.GT.U32.AND P2, PT, R0, R9, PT ;  /* 0x000000090000720c */ /* 0x000fd60003f44070 */
[--C-:B------:R-:W-:Y:S01]  /*1d870*/  @!P4 IMAD.IADD R6, R6, 0x1, -R0.reuse ;  /* 0x000000010606c824 */ /* 0x100fe200078e0a00 */
[C---:B------:R-:W-:Y:S02]  /*1d880*/  ISETP.GT.U32.AND P4, PT, R0.reuse, R11, PT ;  /* 0x0000000b0000720c */ /* 0x040fe40003f84070 */
[C---:B------:R-:W-:Y:S01]  /*1d890*/  ISETP.GT.U32.AND P3, PT, R0.reuse, R10, PT ;  /* 0x0000000a0000720c */ /* 0x040fe20003f64070 */
[----:B------:R-:W-:Y:S01]  /*1d8a0*/  @!P2 IMAD.IADD R9, R9, 0x1, -R0 ;  /* 0x000000010909a824 */ /* 0x000fe200078e0a00 */
[----:B------:R-:W-:-:S09]  /*1d8b0*/  ISETP.GT.U32.AND P2, PT, R0, R6, PT ;  /* 0x000000060000720c */ /* 0x000fd20003f44070 */
[--C-:B------:R-:W-:Y:S01]  /*1d8c0*/  @!P4 IMAD.IADD R11, R11, 0x1, -R0.reuse ;  /* 0x000000010b0bc824 */ /* 0x100fe200078e0a00 */
[C---:B------:R-:W-:Y:S02]  /*1d8d0*/  ISETP.GT.U32.AND P4, PT, R0.reuse, R4, PT ;  /* 0x000000040000720c */ /* 0x040fe40003f84070 */
[----:B------:R-:W-:Y:S01]  /*1d8e0*/  ISETP.GT.U32.AND P0, PT, R0, R9, PT ;  /* 0x000000090000720c */ /* 0x000fe20003f04070 */
[--C-:B------:R-:W-:Y:S02]  /*1d8f0*/  @!P3 IMAD.IADD R10, R10, 0x1, -R0.reuse ;  /* 0x000000010a0ab824 */ /* 0x100fe400078e0a00 */
[----:B------:R-:W-:Y:S02]  /*1d900*/  IMAD.MOV.U32 R12, RZ, RZ, R7 ;  /* 0x000000ffff0c7224 */ /* 0x000fe400078e0007 */
[----:B------:R-:W-:Y:S02]  /*1d910*/  @!P2 IMAD.IADD R6, R6, 0x1, -R0 ;  /* 0x000000010606a824 */ /* 0x000fe400078e0a00 */
[----:B------:R-:W-:-:S04]  /*1d920*/  @!P6 IMAD.MOV R12, RZ, RZ, -R12 ;  /* 0x000000ffff0ce224 */ /* 0x000fc800078e0a0c */
[--C-:B------:R-:W-:Y:S01]  /*1d930*/  @!P4 IMAD.IADD R4, R4, 0x1, -R0.reuse ;  /* 0x000000010404c824 */ /* 0x100fe200078e0a00 */
[----:B------:R-:W-:Y:S01]  /*1d940*/  ISETP.GT.U32.AND P4, PT, R0, R10, PT ;  /* 0x0000000a0000720c */ /* 0x000fe20003f84070 */
[----:B------:R-:W-:Y:S01]  /*1d950*/  @!P5 IMAD.MOV R11, RZ, RZ, -R11 ;  /* 0x000000ffff0bd224 */ /* 0x000fe200078e0a0b */
[----:B------:R0:W-:Y:S01]  /*1d960*/  STL [R1+0x170], R12 ;  /* 0x0001700c01007387 */ /* 0x0001e20000100800 */
[----:B------:R-:W-:Y:S01]  /*1d970*/  @!P0 IMAD.IADD R9, R9, 0x1, -R0 ;  /* 0x0000000109098824 */ /* 0x000fe200078e0a00 */
[----:B------:R-:W-:Y:S02]  /*1d980*/  IABS R8, R16 ;  /* 0x0000001000087213 */ /* 0x000fe40000000000 */
[----:B------:R-:W-:-:S07]  /*1d990*/  ISETP.GE.AND P3, PT, R16, RZ, PT ;  /* 0x000000ff1000720c */ /* 0x000fce0003f66270 */
[----:B------:R-:W-:Y:S01]  /*1d9a0*/  @!P4 IMAD.IADD R10, R10, 0x1, -R0 ;  /* 0x000000010a0ac824 */ /* 0x000fe200078e0a00 */
[----:B--2---:R-:W-:Y:S02]  /*1d9b0*/  ISETP.GE.AND P2, PT, R14, RZ, PT ;  /* 0x000000ff0e00720c */ /* 0x004fe40003f46270 */
[----:B----4-:R-:W-:Y:S02]  /*1d9c0*/  ISETP.GE.AND P6, PT, R13, RZ, PT ;  /* 0x000000ff0d00720c */ /* 0x010fe40003fc6270 */
[----:B0-----:R-:W-:-:S09]  /*1d9d0*/  IABS R12, R17 ;  /* 0x00000011000c7213 */ /* 0x001fd20000000000 */
[----:B------:R-:W-:Y:S02]  /*1d9e0*/  @!P2 IMAD.MOV R10, RZ, RZ, -R10 ;  /* 0x000000ffff0aa224 */ /* 0x000fe400078e0a0a */
[----:B------:R-:W-:Y:S01]  /*1d9f0*/  @!P6 IMAD.MOV R9, RZ, RZ, -R9 ;  /* 0x000000ffff09e224 */ /* 0x000fe200078e0a09 */
[----:B---3--:R-:W-:Y:S02]  /*1da00*/  ISETP.GE.AND P0, PT, R18, RZ, PT ;  /* 0x000000ff1200720c */ /* 0x008fe40003f06270 */
[----:B------:R-:W2:Y:S04]  /*1da10*/  LDL.LU R18, [R1+0xb6c] ;  /* 0x000b6c0001127983 */ /* 0x000ea80000300800 */
[----:B------:R-:W3:Y:S04]  /*1da20*/  LDL.LU R16, [R1+0xb90] ;  /* 0x000b900001107983 */ /* 0x000ee80000300800 */
[----:B------:R0:W-:Y:S01]  /*1da30*/  STL [R1+0x15c], R11 ;  /* 0x00015c0b01007387 */ /* 0x0001e20000100800 */
[----:B------:R-:W-:Y:S01]  /*1da40*/  ISETP.GE.AND P6, PT, R17, RZ, PT ;  /* 0x000000ff1100720c */ /* 0x000fe20003fc6270 */
[----:B0-----:R-:W-:-:S04]  /*1da50*/  IMAD.MOV.U32 R11, RZ, RZ, R6 ;  /* 0x000000ffff0b7224 */ /* 0x001fc800078e0006 */
[----:B------:R-:W-:Y:S01]  /*1da60*/  @!P1 IMAD.MOV R11, RZ, RZ, -R11 ;  /* 0x000000ffff0b9224 */ /* 0x000fe200078e0a0b */
[----:B------:R-:W-:-:S04]  /*1da70*/  IABS R6, R15 ;  /* 0x0000000f00067213 */ /* 0x000fc80000000000 */
[----:B------:R2:W-:Y:S01]  /*1da80*/  STL [R1+0x16c], R11 ;  /* 0x00016c0b01007387 */ /* 0x0005e20000100800 */
[----:B------:R-:W-:-:S03]  /*1da90*/  ISETP.GE.AND P4, PT, R15, RZ, PT ;  /* 0x000000ff0f00720c */ /* 0x000fc60003f86270 */
[----:B------:R-:W4:Y:S04]  /*1daa0*/  LDL.LU R17, [R1+0xb74] ;  /* 0x000b740001117983 */ /* 0x000f280000300800 */
[----:B------:R3:W-:Y:S04]  /*1dab0*/  STL [R1+0x168], R9 ;  /* 0x0001680901007387 */ /* 0x0007e80000100800 */
[----:B------:R-:W-:Y:S04]  /*1dac0*/  STL [R1+0x164], R10 ;  /* 0x0001640a01007387 */ /* 0x000fe80000100800 */
[----:B------:R-:W4:Y:S04]  /*1dad0*/  LDL.LU R14, [R1+0xb70] ;  /* 0x000b7000010e7983 */ /* 0x000f280000300800 */
[----:B------:R-:W4:Y:S01]  /*1dae0*/  LDL.LU R15, [R1+0xb78] ;  /* 0x000b7800010f7983 */ /* 0x000f220000300800 */
[----:B------:R-:W-:-:S04]  /*1daf0*/  IMAD.MOV.U32 R7, RZ, RZ, R8 ;  /* 0x000000ffff077224 */ /* 0x000fc800078e0008 */
[----:B------:R-:W-:-:S04]  /*1db00*/  IMAD.HI.U32 R8, R3, R7, RZ ;  /* 0x0000000703087227 */ /* 0x000fc800078e00ff */
[----:B------:R-:W-:-:S04]  /*1db10*/  IMAD.MOV R8, RZ, RZ, -R8 ;  /* 0x000000ffff087224 */ /* 0x000fc800078e0a08 */
[----:B------:R-:W-:-:S05]  /*1db20*/  IMAD R7, R0, R8, R7 ;  /* 0x0000000800077224 */ /* 0x000fca00078e0207 */
[C---:B------:R-:W-:Y:S02]  /*1db30*/  ISETP.GT.U32.AND P1, PT, R0.reuse, R7, PT ;  /* 0x000000070000720c */ /* 0x040fe40003f24070 */
[----:B------:R-:W-:-:S11]  /*1db40*/  ISETP.GT.U32.AND P5, PT, R0, R4, PT ;  /* 0x000000040000720c */ /* 0x000fd60003fa4070 */
[----:B------:R-:W-:-:S05]  /*1db50*/  @!P1 IMAD.IADD R7, R7, 0x1, -R0 ;  /* 0x0000000107079824 */ /* 0x000fca00078e0a00 */
[----:B------:R-:W-:Y:S01]  /*1db60*/  ISETP.GT.U32.AND P2, PT, R0, R7, PT ;  /* 0x000000070000720c */ /* 0x000fe20003f44070 */
[----:B------:R-:W-:-:S04]  /*1db70*/  @!P5 IMAD.IADD R4, R4, 0x1, -R0 ;  /* 0x000000010404d824 */ /* 0x000fc800078e0a00 */
[----:B------:R-:W-:-:S08]  /*1db80*/  @!P0 IMAD.MOV R4, RZ, RZ, -R4 ;  /* 0x000000ffff048224 */ /* 0x000fd000078e0a04 */
[----:B------:R-:W-:Y:S01]  /*1db90*/  @!P2 IMAD.IADD R7, R7, 0x1, -R0 ;  /* 0x000000010707a824 */ /* 0x000fe200078e0a00 */
[----:B--2---:R-:W-:Y:S02]  /*1dba0*/  IABS R11, R18 ;  /* 0x00000012000b7213 */ /* 0x004fe40000000000 */
[----:B------:R-:W-:Y:S02]  /*1dbb0*/  ISETP.GE.AND P2, PT, R18, RZ, PT ;  /* 0x000000ff1200720c */ /* 0x000fe40003f46270 */
[----:B---3--:R-:W-:Y:S02]  /*1dbc0*/  IABS R9, R16 ;  /* 0x0000001000097213 */ /* 0x008fe40000000000 */
[----:B------:R-:W-:Y:S01]  /*1dbd0*/  ISETP.GE.AND P1, PT, R16, RZ, PT ;  /* 0x000000ff1000720c */ /* 0x000fe20003f26270 */
[----:B----4-:R0:W-:Y:S04]  /*1dbe0*/  STL [R1+0x2530], R15 ;  /* 0x0025300f01007387 */ /* 0x0101e80000100800 */
[----:B------:R-:W-:Y:S04]  /*1dbf0*/  STL [R1+0x160], R4 ;  /* 0x0001600401007387 */ /* 0x000fe80000100800 */
[----:B------:R-:W2:Y:S04]  /*1dc00*/  LDL.LU R16, [R1+0xb7c] ;  /* 0x000b7c0001107983 */ /* 0x000ea80000300800 */
[----:B------:R-:W3:Y:S01]  /*1dc10*/  LDL.LU R18, [R1+0xb80] ;  /* 0x000b800001127983 */ /* 0x000ee20000300800 */
[----:B0-----:R-:W-:-:S04]  /*1dc20*/  IMAD.MOV.U32 R15, RZ, RZ, R7 ;  /* 0x000000ffff0f7224 */ /* 0x001fc800078e0007 */
[----:B------:R-:W-:-:S05]  /*1dc30*/  @!P3 IMAD.MOV R15, RZ, RZ, -R15 ;  /* 0x000000ffff0fb224 */ /* 0x000fca00078e0a0f */
[----:B------:R0:W-:Y:S04]  /*1dc40*/  STL [R1+0x130], R15 ;  /* 0x0001300f01007387 */ /* 0x0001e80000100800 */
[----:B0-----:R-:W4:Y:S01]  /*1dc50*/  LDL.LU R15, [R1+0x2530] ;  /* 0x00253000010f7983 */ /* 0x001f220000300800 */
[----:B------:R-:W-:-:S04]  /*1dc60*/  IMAD.HI.U32 R8, R3, R12, RZ ;  /* 0x0000000c03087227 */ /* 0x000fc800078e00ff */
[----:B------:R-:W-:-:S04]  /*1dc70*/  IMAD.MOV R8, RZ, RZ, -R8 ;  /* 0x000000ffff087224 */ /* 0x000fc800078e0a08 */
[----:B------:R-:W-:-:S05]  /*1dc80*/  IMAD R12, R0, R8, R12 ;  /* 0x00000008000c7224 */ /* 0x000fca00078e020c */
[----:B------:R-:W-:Y:S01]  /*1dc90*/  ISETP.GT.U32.AND P5, PT, R0, R12, PT ;  /* 0x0000000c0000720c */ /* 0x000fe20003fa4070 */
[----:B------:R-:W-:-:S04]  /*1dca0*/  IMAD.HI.U32 R8, R3, R6, RZ ;  /* 0x0000000603087227 */ /* 0x000fc800078e00ff */
[----:B------:R-:W-:Y:S02]  /*1dcb0*/  IMAD.MOV R8, RZ, RZ, -R8 ;  /* 0x000000ffff087224 */ /* 0x000fe400078e0a08 */
[----:B------:R-:W-:-:S06]  /*1dcc0*/  IMAD.HI.U32 R13, R3, R9, RZ ;  /* 0x00000009030d7227 */ /* 0x000fcc00078e00ff */
[----:B------:R-:W-:Y:S02]  /*1dcd0*/  @!P5 IMAD.IADD R12, R12, 0x1, -R0 ;  /* 0x000000010c0cd824 */ /* 0x000fe400078e0a00 */
[----:B------:R-:W-:-:S03]  /*1dce0*/  IMAD R6, R0, R8, R6 ;  /* 0x0000000800067224 */ /* 0x000fc600078e0206 */
        /* <DEDUP_REMOVED lines=8> */
[C---:B------:R-:W-:Y:S02]  /*1dd70*/  ISETP.GT.U32.AND P5, PT, R0.reuse, R9, PT ;  /* 0x000000090000720c */ /* 0x040fe40003fa4070 */
[----:B------:R-:W-:Y:S01]  /*1dd80*/  ISETP.GT.U32.AND P3, PT, R0, R11, PT ;  /* 0x0000000b0000720c */ /* 0x000fe20003f64070 */
[----:B------:R-:W-:-:S05]  /*1dd90*/  @!P0 IMAD.IADD R6, R6, 0x1, -R0 ;  /* 0x0000000106068824 */ /* 0x000fca00078e0a00 */
[----:B------:R-:W-:-:S05]  /*1dda0*/  ISETP.GT.U32.AND P0, PT, R0, R6, PT ;  /* 0x000000060000720c */ /* 0x000fca0003f04070 */
[--C-:B------:R-:W-:Y:S02]  /*1ddb0*/  @!P5 IMAD.IADD R9, R9, 0x1, -R0.reuse ;  /* 0x000000010909d824 */ /* 0x100fe400078e0a00 */
[----:B------:R-:W-:Y:S02]  /*1ddc0*/  @!P3 IMAD.IADD R11, R11, 0x1, -R0 ;  /* 0x000000010b0bb824 */ /* 0x000fe400078e0a00 */
[----:B------:R-:W-:Y:S01]  /*1ddd0*/  IMAD.MOV.U32 R13, RZ, RZ, R12 ;  /* 0x000000ffff0d7224 */ /* 0x000fe200078e000c */
[C---:B------:R-:W-:Y:S02]  /*1dde0*/  ISETP.GT.U32.AND P5, PT, R0.reuse, R9, PT ;  /* 0x000000090000720c */ /* 0x040fe40003fa4070 */
[----:B------:R-:W-:Y:S01]  /*1ddf0*/  ISETP.GT.U32.AND P3, PT, R0, R11, PT ;  /* 0x0000000b0000720c */ /* 0x000fe20003f64070 */
[----:B------:R-:W-:Y:S02]  /*1de00*/  @!P6 IMAD.MOV R13, RZ, RZ, -R13 ;  /* 0x000000ffff0de224 */ /* 0x000fe400078e0a0d */
[----:B------:R-:W-:-:S03]  /*1de10*/  @!P0 IMAD.IADD R6, R6, 0x1, -R0 ;  /* 0x0000000106068824 */ /* 0x000fc600078e0a00 */
[----:B------:R0:W-:Y:S01]  /*1de20*/  STL [R1+0x14c], R13 ;  /* 0x00014c0d01007387 */ /* 0x0001e20000100800 */
[----:B------:R-:W-:-:S04]  /*1de30*/  IABS R8, R17 ;  /* 0x0000001100087213 */ /* 0x000fc80000000000 */
[----:B------:R-:W-:Y:S02]  /*1de40*/  @!P5 IMAD.IADD R9, R9, 0x1, -R0 ;  /* 0x000000010909d824 */ /* 0x000fe400078e0a00 */
[----:B0-----:R-:W-:Y:S02]  /*1de50*/  IMAD.MOV.U32 R13, RZ, RZ, R6 ;  /* 0x000000ffff0d7224 */ /* 0x001fe400078e0006 */
[----:B------:R-:W-:Y:S02]  /*1de60*/  @!P3 IMAD.IADD R11, R11, 0x1, -R0 ;  /* 0x000000010b0bb824 */ /* 0x000fe400078e0a00 */
[----:B------:R-:W-:Y:S02]  /*1de70*/  @!P4 IMAD.MOV R13, RZ, RZ, -R13 ;  /* 0x000000ffff0dc224 */ /* 0x000fe400078e0a0d */
[----:B------:R-:W-:Y:S01]  /*1de80*/  IMAD.HI.U32 R7, R3, R8, RZ ;  /* 0x0000000803077227 */ /* 0x000fe200078e00ff */
[----:B------:R-:W-:Y:S02]  /*1de90*/  IABS R4, R14 ;  /* 0x0000000e00047213 */ /* 0x000fe40000000000 */
[----:B------:R-:W-:Y:S01]  /*1dea0*/  ISETP.GE.AND P6, PT, R14, RZ, PT ;  /* 0x000000ff0e00720c */ /* 0x000fe20003fc6270 */
[----:B------:R-:W-:Y:S01]  /*1deb0*/  IMAD.MOV R7, RZ, RZ, -R7 ;  /* 0x000000ffff077224 */ /* 0x000fe200078e0a07 */
[----:B------:R-:W-:Y:S01]  /*1dec0*/  ISETP.GE.AND P5, PT, R17, RZ, PT ;  /* 0x000000ff1100720c */ /* 0x000fe20003fa6270 */
[----:B------:R-:W-:-:S02]  /*1ded0*/  IMAD.MOV.U32 R17, RZ, RZ, R19 ;  /* 0x000000ffff117224 */ /* 0x000fc400078e0013 */
[----:B------:R-:W-:Y:S01]  /*1dee0*/  IMAD R8, R0, R7, R8 ;  /* 0x0000000700087224 */ /* 0x000fe200078e0208 */
[----:B---3--:R-:W-:Y:S01]  /*1def0*/  IABS R6, R18 ;  /* 0x0000001200067213 */ /* 0x008fe20000000000 */
[----:B------:R0:W-:Y:S04]  /*1df00*/  STL [R1+0x252c], R18 ;  /* 0x00252c1201007387 */ /* 0x0001e80000100800 */
[----:B------:R1:W-:Y:S04]  /*1df10*/  STL [R1+0x150], R13 ;  /* 0x0001500d01007387 */ /* 0x0003e80000100800 */
[----:B------:R-:W3:Y:S01]  /*1df20*/  LDL.LU R14, [R1+0xb84] ;  /* 0x000b8400010e7983 */ /* 0x000ee20000300800 */
[----:B0-----:R-:W-:-:S03]  /*1df30*/  IMAD.MOV.U32 R18, RZ, RZ, R9 ;  /* 0x000000ffff127224 */ /* 0x001fc600078e0009 */
[----:B------:R-:W3:Y:S01]  /*1df40*/  LDL.LU R19, [R1+0xbb4] ;  /* 0x000bb40001137983 */ /* 0x000ee20000300800 */
[----:B-1----:R-:W-:Y:S02]  /*1df50*/  IMAD.MOV.U32 R13, RZ, RZ, R11 ;  /* 0x000000ffff0d7224 */ /* 0x002fe400078e000b */
[----:B------:R-:W-:Y:S02]  /*1df60*/  IMAD.MOV.U32 R11, RZ, RZ, R18 ;  /* 0x000000ffff0b7224 */ /* 0x000fe400078e0012 */
[----:B------:R-:W-:Y:S02]  /*1df70*/  @!P2 IMAD.MOV R13, RZ, RZ, -R13 ;  /* 0x000000ffff0da224 */ /* 0x000fe400078e0a0d */
[----:B------:R-:W-:Y:S01]  /*1df80*/  @!P1 IMAD.MOV R11, RZ, RZ, -R11 ;  /* 0x000000ffff0b9224 */ /* 0x000fe200078e0a0b */
[----:B------:R0:W-:Y:S01]  /*1df90*/  STL [R1+0x148], R18 ;  /* 0x0001481201007387 */ /* 0x0001e20000100800 */
[----:B--2---:R-:W-:Y:S02]  /*1dfa0*/  IABS R7, R16 ;  /* 0x0000001000077213 */ /* 0x004fe40000000000 */
[----:B------:R-:W-:Y:S01]  /*1dfb0*/  ISETP.GE.AND P2, PT, R16, RZ, PT ;  /* 0x000000ff1000720c */ /* 0x000fe20003f46270 */
[----:B------:R-:W-:Y:S01]  /*1dfc0*/  IMAD.MOV.U32 R16, RZ, RZ, R17 ;  /* 0x000000ffff107224 */ /* 0x000fe200078e0011 */
[----:B----4-:R-:W-:Y:S01]  /*1dfd0*/  IABS R12, R15 ;  /* 0x0000000f000c7213 */ /* 0x010fe20000000000 */
[----:B0-----:R-:W2:Y:S04]  /*1dfe0*/  LDL.LU R18, [R1+0x252c] ;  /* 0x00252c0001127983 */ /* 0x001ea80000300800 */
[----:B------:R0:W-:Y:S01]  /*1dff0*/  @!P1 STL [R1+0x148], R11 ;  /* 0x0001480b01009387 */ /* 0x0001e20000100800 */
[----:B------:R-:W-:-:S03]  /*1e000*/  ISETP.GE.AND P1, PT, R15, RZ, PT ;  /* 0x000000ff0f00720c */ /* 0x000fc60003f26270 */
[----:B------:R1:W-:Y:S04]  /*1e010*/  STL [R1+0x134], R13 ;  /* 0x0001340d01007387 */ /* 0x0003e80000100800 */
[----:B------:R-:W4:Y:S04]  /*1e020*/  LDL.LU R17, [R1+0xb8c] ;  /* 0x000b8c0001117983 */ /* 0x000f280000300800 */
[----:B------:R-:W4:Y:S01]  /*1e030*/  LDL R15, [R1+0xb88] ;  /* 0x000b8800010f7983 */ /* 0x000f220000100800 */
[----:B------:R-:W-:-:S04]  /*1e040*/  IMAD.HI.U32 R10, R3, R4, RZ ;  /* 0x00000004030a7227 */ /* 0x000fc800078e00ff */
[----:B------:R-:W-:-:S04]  /*1e050*/  IMAD.MOV R10, RZ, RZ, -R10 ;  /* 0x000000ffff0a7224 */ /* 0x000fc800078e0a0a */
[C---:B------:R-:W-:Y:S01]  /*1e060*/  IMAD R4, R0.reuse, R10, R4 ;  /* 0x0000000a00047224 */ /* 0x040fe200078e0204 */
[----:B------:R-:W-:Y:S01]  /*1e070*/  ISETP.GT.U32.AND P4, PT, R0, R8, PT ;  /* 0x000000080000720c */ /* 0x000fe20003f84070 */
[----:B------:R-:W-:-:S03]  /*1e080*/  IMAD.HI.U32 R10, R3, R12, RZ ;  /* 0x0000000c030a7227 */ /* 0x000fc600078e00ff */
[----:B------:R-:W-:Y:S01]  /*1e090*/  ISETP.GT.U32.AND P0, PT, R0, R4, PT ;  /* 0x000000040000720c */ /* 0x000fe20003f04070 */
[----:B------:R-:W-:-:S04]  /*1e0a0*/  IMAD.MOV R10, RZ, RZ, -R10 ;  /* 0x000000ffff0a7224 */ /* 0x000fc800078e0a0a */
[----:B------:R-:W-:-:S04]  /*1e0b0*/  IMAD R12, R0, R10, R12 ;  /* 0x0000000a000c7224 */ /* 0x000fc800078e020c */
[----:B------:R-:W-:Y:S01]  /*1e0c0*/  @!P4 IMAD.IADD R8, R8, 0x1, -R0 ;  /* 0x000000010808c824 */ /* 0x000fe200078e0a00 */
[----:B------:R-:W-:-:S03]  /*1e0d0*/  ISETP.GT.U32.AND P3, PT, R0, R12, PT ;  /* 0x0000000c0000720c */ /* 0x000fc60003f64070 */
[----:B------:R-:W-:Y:S01]  /*1e0e0*/  @!P0 IMAD.IADD R4, R4, 0x1, -R0 ;  /* 0x0000000104048824 */ /* 0x000fe200078e0a00 */
[----:B------:R-:W-:-:S04]  /*1e0f0*/  ISETP.GT.U32.AND P4, PT, R0, R8, PT ;  /* 0x000000080000720c */ /* 0x000fc80003f84070 */
[----:B------:R-:W-:-:S05]  /*1e100*/  ISETP.GT.U32.AND P0, PT, R0, R4, PT ;  /* 0x000000040000720c */ /* 0x000fca0003f04070 */
[----:B------:R-:W-:-:S04]  /*1e110*/  @!P3 IMAD.IADD R12, R12, 0x1, -R0 ;  /* 0x000000010c0cb824 */ /* 0x000fc800078e0a00 */
[----:B------:R-:W-:Y:S01]  /*1e120*/  @!P4 IMAD.IADD R8, R8, 0x1, -R0 ;  /* 0x000000010808c824 */ /* 0x000fe200078e0a00 */
[----:B------:R-:W-:-:S03]  /*1e130*/  ISETP.GT.U32.AND P3, PT, R0, R12, PT ;  /* 0x0000000c0000720c */ /* 0x000fc60003f64070 */
[----:B------:R-:W-:Y:S02]  /*1e140*/  @!P0 IMAD.IADD R4, R4, 0x1, -R0 ;  /* 0x0000000104048824 */ /* 0x000fe400078e0a00 */
[----:B0-----:R-:W-:Y:S02]  /*1e150*/  IMAD.MOV.U32 R11, RZ, RZ, R8 ;  /* 0x000000ffff0b7224 */ /* 0x001fe400078e0008 */
[----:B-1----:R-:W-:Y:S02]  /*1e160*/  IMAD.MOV.U32 R13, RZ, RZ, R4 ;  /* 0x000000ffff0d7224 */ /* 0x002fe400078e0004 */
[----:B------:R-:W-:Y:S02]  /*1e170*/  @!P5 IMAD.MOV R11, RZ, RZ, -R11 ;  /* 0x000000ffff0bd224 */ /* 0x000fe400078e0a0b */
[----:B------:R-:W-:Y:S02]  /*1e180*/  @!P6 IMAD.MOV R13, RZ, RZ, -R13 ;  /* 0x000000ffff0de224 */ /* 0x000fe400078e0a0d */
[----:B------:R-:W-:-:S04]  /*1e190*/  IMAD.HI.U32 R10, R3, R7, RZ ;  /* 0x00000007030a7227 */ /* 0x000fc800078e00ff */
[----:B------:R-:W-:Y:S02]  /*1e1a0*/  @!P3 IMAD.IADD R12, R12, 0x1, -R0 ;  /* 0x000000010c0cb824 */ /* 0x000fe400078e0a00 */
[----:B------:R-:W-:Y:S02]  /*1e1b0*/  IMAD.MOV R10, RZ, RZ, -R10 ;  /* 0x000000ffff0a7224 */ /* 0x000fe400078e0a0a */
[----:B------:R-:W-:Y:S02]  /*1e1c0*/  @!P1 IMAD.MOV R12, RZ, RZ, -R12 ;  /* 0x000000ffff0c9224 */ /* 0x000fe400078e0a0c */
[----:B------:R-:W-:Y:S01]  /*1e1d0*/  IMAD R7, R0, R10, R7 ;  /* 0x0000000a00077224 */ /* 0x000fe200078e0207 */
[----:B---3--:R-:W-:Y:S02]  /*1e1e0*/  IABS R10, R19 ;  /* 0x00000013000a7213 */ /* 0x008fe40000000000 */
[----:B------:R-:W-:Y:S02]  /*1e1f0*/  ISETP.GE.AND P3, PT, R19, RZ, PT ;  /* 0x000000ff1300720c */ /* 0x000fe40003f66270 */
[----:B--2---:R-:W-:-:S02]  /*1e200*/  ISETP.GE.AND P0, PT, R18, RZ, PT ;  /* 0x000000ff1200720c */ /* 0x004fc40003f06270 */
[----:B------:R-:W2:Y:S04]  /*1e210*/  LDL.LU R18, [R1+0xb98] ;  /* 0x000b980001127983 */ /* 0x000ea80000300800 */
[----:B------:R-:W-:Y:S04]  /*1e220*/  STL [R1+0x140], R13 ;  /* 0x0001400d01007387 */ /* 0x000fe80000100800 */
[----:B------:R0:W-:Y:S01]  /*1e230*/  STL [R1+0x144], R11 ;  /* 0x0001440b01007387 */ /* 0x0001e20000100800 */
[----:B----4-:R-:W-:-:S05]  /*1e240*/  IABS R8, R15 ;  /* 0x0000000f00087213 */ /* 0x010fca0000000000 */
[C---:B0-----:R-:W-:Y:S01]  /*1e250*/  IMAD.HI.U32 R11, R3.reuse, R8, RZ ;  /* 0x00000008030b7227 */ /* 0x041fe200078e00ff */
[----:B------:R-:W-:Y:S03]  /*1e260*/  STL [R1+0x138], R12 ;  /* 0x0001380c01007387 */ /* 0x000fe60000100800 */
[----:B------:R-:W-:Y:S01]  /*1e270*/  IMAD.MOV R11, RZ, RZ, -R11 ;  /* 0x000000ffff0b7224 */ /* 0x000fe200078e0a0b */
[----:B------:R-:W3:Y:S03]  /*1e280*/  LDL.LU R19, [R1+0xb9c] ;  /* 0x000b9c0001137983 */ /* 0x000ee60000300800 */
[----:B------:R-:W-:Y:S01]  /*1e290*/  IMAD R8, R0, R11, R8 ;  /* 0x0000000b00087224 */ /* 0x000fe200078e0208 */
[----:B------:R-:W4:Y:S04]  /*1e2a0*/  LDL.LU R15, [R1+0xba0] ;  /* 0x000ba000010f7983 */ /* 0x000f280000300800 */
[----:B------:R-:W4:Y:S01]  /*1e2b0*/  LDL.LU R11, [R1+0xb88] ;  /* 0x000b8800010b7983 */ /* 0x000f220000300800 */
[----:B------:R-:W-:-:S04]  /*1e2c0*/  IMAD.HI.U32 R9, R3, R6, RZ ;  /* 0x0000000603097227 */ /* 0x000fc800078e00ff */
[----:B------:R-:W-:Y:S01]  /*1e2d0*/  IMAD.MOV R9, RZ, RZ, -R9 ;  /* 0x000000ffff097224 */ /* 0x000fe200078e0a09 */
[----:B------:R-:W-:-:S03]  /*1e2e0*/  ISETP.GT.U32.AND P4, PT, R0, R7, PT ;  /* 0x000000070000720c */ /* 0x000fc60003f84070 */
[----:B------:R-:W-:Y:S01]  /*1e2f0*/  IMAD R6, R0, R9, R6 ;  /* 0x0000000900067224 */ /* 0x000fe200078e0206 */
[----:B------:R-:W-:-:S04]  /*1e300*/  IABS R9, R14 ;  /* 0x0000000e00097213 */ /* 0x000fc80000000000 */
[----:B------:R-:W-:Y:S01]  /*1e310*/  ISETP.GT.U32.AND P5, PT, R0, R6, PT ;  /* 0x000000060000720c */ /* 0x000fe20003fa4070 */
[----:B------:R-:W-:-:S04]  /*1e320*/  IMAD.MOV.U32 R4, RZ, RZ, R9 ;  /* 0x000000ffff047224 */ /* 0x000fc800078e0009 */
[----:B------:R-:W-:-:S04]  /*1e330*/  IMAD.HI.U32 R9, R3, R4, RZ ;  /* 0x0000000403097227 */ /* 0x000fc800078e00ff */
[--C-:B------:R-:W-:Y:S02]  /*1e340*/  @!P4 IMAD.IADD R7, R7, 0x1, -R0.reuse ;  /* 0x000000010707c824 */ /* 0x100fe400078e0a00 */
[----:B------:R-:W-:Y:S02]  /*1e350*/  IMAD.MOV R9, RZ, RZ, -R9 ;  /* 0x000000ffff097224 */ /* 0x000fe400078e0a09 */
[----:B------:R-:W-:Y:S01]  /*1e360*/  @!P5 IMAD.IADD R6, R6, 0x1, -R0 ;  /* 0x000000010606d824 */ /* 0x000fe200078e0a00 */
[----:B------:R-:W-:Y:S01]  /*1e370*/  ISETP.GT.U32.AND P4, PT, R0, R7, PT ;  /* 0x000000070000720c */ /* 0x000fe20003f84070 */
[----:B------:R-:W-:-:S04]  /*1e380*/  IMAD.HI.U32 R13, R3, R10, RZ ;  /* 0x0000000a030d7227 */ /* 0x000fc800078e00ff */
[C---:B------:R-:W-:Y:S01]  /*1e390*/  IMAD R4, R0.reuse, R9, R4 ;  /* 0x0000000900047224 */ /* 0x040fe200078e0204 */
[----:B------:R-:W-:Y:S01]  /*1e3a0*/  ISETP.GT.U32.AND P5, PT, R0, R6, PT ;  /* 0x000000060000720c */ /* 0x000fe20003fa4070 */
[----:B------:R-:W-:-:S03]  /*1e3b0*/  IMAD.MOV R13, RZ, RZ, -R13 ;  /* 0x000000ffff0d7224 */ /* 0x000fc600078e0a0d */
[C---:B------:R-:W-:Y:S01]  /*1e3c0*/  ISETP.GT.U32.AND P1, PT, R0.reuse, R4, PT ;  /* 0x000000040000720c */ /* 0x040fe20003f24070 */
[----:B------:R-:W-:Y:S02]  /*1e3d0*/  IMAD R10, R0, R13, R10 ;  /* 0x0000000d000a7224 */ /* 0x000fe400078e020a */
[----:B------:R-:W-:-:S03]  /*1e3e0*/  @!P4 IMAD.IADD R7, R7, 0x1, -R0 ;  /* 0x000000010707c824 */ /* 0x000fc600078e0a00 */
[----:B------:R-:W-:Y:S02]  /*1e3f0*/  ISETP.GT.U32.AND P4, PT, R0, R10, PT ;  /* 0x0000000a0000720c */ /* 0x000fe40003f84070 */
[----:B------:R-:W-:Y:S01]  /*1e400*/  IABS R9, R17 ;  /* 0x0000001100097213 */ /* 0x000fe20000000000 */
[--C-:B------:R-:W-:Y:S01]  /*1e410*/  @!P5 IMAD.IADD R6, R6, 0x1, -R0.reuse ;  /* 0x000000010606d824 */ /* 0x100fe200078e0a00 */
[----:B------:R-:W-:Y:S02]  /*1e420*/  ISETP.GT.U32.AND P5, PT, R0, R8, PT ;  /* 0x000000080000720c */ /* 0x000fe40003fa4070 */
[----:B------:R-:W-:Y:S01]  /*1e430*/  ISETP.GE.AND P6, PT, R14, RZ, PT ;  /* 0x000000ff0e00720c */ /* 0x000fe20003fc6270 */
[----:B------:R-:W-:Y:S02]  /*1e440*/  @!P1 IMAD.IADD R4, R4, 0x1, -R0 ;  /* 0x0000000104049824 */ /* 0x000fe400078e0a00 */
[----:B------:R-:W-:-:S04]  /*1e450*/  IMAD.HI.U32 R14, R3, R9, RZ ;  /* 0x00000009030e7227 */ /* 0x000fc800078e00ff */
[----:B------:R-:W-:Y:S01]  /*1e460*/  @!P2 IMAD.MOV R7, RZ, RZ, -R7 ;  /* 0x000000ffff07a224 */ /* 0x000fe200078e0a07 */
[----:B------:R-:W-:Y:S01]  /*1e470*/  ISETP.GT.U32.AND P2, PT, R0, R4, PT ;  /* 0x000000040000720c */ /* 0x000fe20003f44070 */
[----:B------:R-:W-:Y:S02]  /*1e480*/  IMAD.MOV R14, RZ, RZ, -R14 ;  /* 0x000000ffff0e7224 */ /* 0x000fe400078e0a0e */
[----:B------:R-:W-:Y:S02]  /*1e490*/  @!P4 IMAD.IADD R10, R10, 0x1, -R0 ;  /* 0x000000010a0ac824 */ /* 0x000fe400078e0a00 */
[----:B------:R-:W-:Y:S02]  /*1e4a0*/  IMAD R9, R0, R14, R9 ;  /* 0x0000000e00097224 */ /* 0x000fe400078e0209 */
[----:B------:R-:W-:Y:S02]  /*1e4b0*/  IMAD.MOV.U32 R14, RZ, RZ, R6 ;  /* 0x000000ffff0e7224 */ /* 0x000fe400078e0006 */
[----:B------:R-:W-:Y:S01]  /*1e4c0*/  @!P5 IMAD.IADD R8, R8, 0x1, -R0 ;  /* 0x000000010808d824 */ /* 0x000fe200078e0a00 */
[C---:B------:R-:W-:Y:S01]  /*1e4d0*/  ISETP.GT.U32.AND P5, PT, R0.reuse, R10, PT ;  /* 0x0000000a0000720c */ /* 0x040fe20003fa4070 */
[----:B------:R-:W-:Y:S01]  /*1e4e0*/  @!P0 IMAD.MOV R14, RZ, RZ, -R14 ;  /* 0x000000ffff0e8224 */ /* 0x000fe200078e0a0e */
[----:B------:R-:W-:Y:S01]  /*1e4f0*/  ISETP.GE.AND P4, PT, R17, RZ, PT ;  /* 0x000000ff1100720c */ /* 0x000fe20003f86270 */
[----:B------:R-:W-:Y:S01]  /*1e500*/  STL [R1+0x128], R7 ;  /* 0x0001280701007387 */ /* 0x000fe20000100800 */
[----:B------:R-:W-:Y:S01]  /*1e510*/  IMAD.MOV.U32 R17, RZ, RZ, R20 ;  /* 0x000000ffff117224 */ /* 0x000fe200078e0014 */
[----:B------:R-:W-:Y:S01]  /*1e520*/  ISETP.GT.U32.AND P0, PT, R0, R8, PT ;  /* 0x000000080000720c */ /* 0x000fe20003f04070 */
[----:B------:R-:W-:Y:S01]  /*1e530*/  @!P2 IMAD.IADD R4, R4, 0x1, -R0 ;  /* 0x000000010404a824 */ /* 0x000fe200078e0a00 */
[----:B------:R-:W4:Y:S01]  /*1e540*/  LDL.LU R20, [R1+0xba4] ;  /* 0x000ba40001147983 */ /* 0x000f220000300800 */
[----:B------:R-:W-:-:S02]  /*1e550*/  IABS R13, R16 ;  /* 0x00000010000d7213 */ /* 0x000fc40000000000 */
[----:B------:R-:W-:Y:S01]  /*1e560*/  ISETP.GT.U32.AND P2, PT, R0, R9, PT ;  /* 0x000000090000720c */ /* 0x000fe20003f44070 */
[----:B------:R0:W-:Y:S02]  /*1e570*/  STL [R1+0x124], R14 ;  /* 0x0001240e01007387 */ /* 0x0001e40000100800 */
[----:B------:R-:W-:Y:S02]  /*1e580*/  @!P5 IMAD.IADD R10, R10, 0x1, -R0 ;  /* 0x000000010a0ad824 */ /* 0x000fe400078e0a00 */
[----:B0-----:R-:W-:Y:S02]  /*1e590*/  IMAD.MOV.U32 R14, RZ, RZ, R16 ;  /* 0x000000ffff0e7224 */ /* 0x001fe400078e0010 */
[----:B------:R-:W-:-:S04]  /*1e5a0*/  IMAD.MOV.U32 R16, RZ, RZ, R4 ;  /* 0x000000ffff107224 */ /* 0x000fc800078e0004 */
[----:B------:R-:W-:Y:S02]  /*1e5b0*/  @!P6 IMAD.MOV R16, RZ, RZ, -R16 ;  /* 0x000000ffff10e224 */ /* 0x000fe400078e0a10 */
[--C-:B------:R-:W-:Y:S02]  /*1e5c0*/  @!P0 IMAD.IADD R8, R8, 0x1, -R0.reuse ;  /* 0x0000000108088824 */ /* 0x100fe400078e0a00 */
[----:B------:R-:W-:Y:S01]  /*1e5d0*/  @!P2 IMAD.IADD R9, R9, 0x1, -R0 ;  /* 0x000000010909a824 */ /* 0x000fe200078e0a00 */
[----:B--2---:R-:W-:Y:S02]  /*1e5e0*/  IABS R12, R18 ;  /* 0x00000012000c7213 */ /* 0x004fe40000000000 */
[----:B------:R-:W-:Y:S01]  /*1e5f0*/  ISETP.GE.AND P2, PT, R18, RZ, PT ;  /* 0x000000ff1200720c */ /* 0x000fe20003f46270 */
[----:B---3--:R0:W-:Y:S01]  /*1e600*/  STL [R1+0x2528], R19 ;  /* 0x0025281301007387 */ /* 0x0081e20000100800 */
[----:B----4-:R-:W-:Y:S01]  /*1e610*/  ISETP.GE.AND P1, PT, R11, RZ, PT ;  /* 0x000000ff0b00720c */ /* 0x010fe20003f26270 */
[----:B------:R-:W-:-:S04]  /*1e620*/  IMAD.HI.U32 R11, R3, R12, RZ ;  /* 0x0000000c030b7227 */ /* 0x000fc800078e00ff */
[----:B------:R-:W-:Y:S01]  /*1e630*/  IMAD.MOV R6, RZ, RZ, -R11 ;  /* 0x000000ffff067224 */ /* 0x000fe200078e0a0b */
[----:B------:R-:W-:Y:S01]  /*1e640*/  IABS R11, R19 ;  /* 0x00000013000b7213 */ /* 0x000fe20000000000 */
[----:B0-----:R-:W-:Y:S01]  /*1e650*/  IMAD.MOV.U32 R19, RZ, RZ, R10 ;  /* 0x000000ffff137224 */ /* 0x001fe200078e000a */
[----:B------:R0:W-:Y:S03]  /*1e660*/  STL [R1+0x120], R16 ;  /* 0x0001201001007387 */ /* 0x0001e60000100800 */
[----:B------:R-:W-:Y:S02]  /*1e670*/  @!P3 IMAD.MOV R19, RZ, RZ, -R19 ;  /* 0x000000ffff13b224 */ /* 0x000fe400078e0a13 */
[----:B------:R-:W-:Y:S01]  /*1e680*/  IMAD.MOV.U32 R10, RZ, RZ, R8 ;  /* 0x000000ffff0a7224 */ /* 0x000fe200078e0008 */
[----:B0-----:R-:W2:Y:S04]  /*1e690*/  LDL.LU R16, [R1+0xbac] ;  /* 0x000bac0001107983 */ /* 0x001ea80000300800 */
[----:B------:R-:W3:Y:S04]  /*1e6a0*/  LDL.LU R18, [R1+0xbb0] ;  /* 0x000bb00001127983 */ /* 0x000ee80000300800 */
[----:B------:R-:W4:Y:S04]  /*1e6b0*/  LDL R8, [R1+0xba8] ;  /* 0x000ba80001087983 */ /* 0x000f280000100800 */
[----:B------:R0:W-:Y:S04]  /*1e6c0*/  STL [R1+0x11c], R19 ;  /* 0x00011c1301007387 */ /* 0x0001e80000100800 */
[----:B0-----:R-:W3:Y:S01]  /*1e6d0*/  LDL.LU R19, [R1+0x2528] ;  /* 0x0025280001137983 */ /* 0x001ee20000300800 */
[----:B------:R-:W-:-:S04]  /*1e6e0*/  IMAD.HI.U32 R7, R3, R13, RZ ;  /* 0x0000000d03077227 */ /* 0x000fc800078e00ff */
[----:B------:R-:W-:-:S04]  /*1e6f0*/  IMAD.MOV R7, RZ, RZ, -R7 ;  /* 0x000000ffff077224 */ /* 0x000fc800078e0a07 */
[C---:B------:R-:W-:Y:S02]  /*1e700*/  IMAD R13, R0.reuse, R7, R13 ;  /* 0x00000007000d7224 */ /* 0x040fe400078e020d */
[----:B------:R-:W-:-:S03]  /*1e710*/  IMAD R12, R0, R6, R12 ;  /* 0x00000006000c7224 */ /* 0x000fc600078e020c */
[C---:B------:R-:W-:Y:S02]  /*1e720*/  ISETP.GT.U32.AND P6, PT, R0.reuse, R13, PT ;  /* 0x0000000d0000720c */ /* 0x040fe40003fc4070 */
[----:B------:R-:W-:Y:S02]  /*1e730*/  ISETP.GT.U32.AND P5, PT, R0, R12, PT ;  /* 0x0000000c0000720c */ /* 0x000fe40003fa4070 */
[----:B------:R-:W-:Y:S01]  /*1e740*/  IABS R7, R15 ;  /* 0x0000000f00077213 */ /* 0x000fe20000000000 */
[----:B------:R-:W-:-:S08]  /*1e750*/  IMAD.HI.U32 R6, R3, R11, RZ ;  /* 0x0000000b03067227 */ /* 0x000fd000078e00ff */
[----:B------:R-:W-:Y:S02]  /*1e760*/  @!P6 IMAD.IADD R13, R13, 0x1, -R0 ;  /* 0x000000010d0de824 */ /* 0x000fe400078e0a00 */
[----:B------:R-:W-:-:S03]  /*1e770*/  IMAD.HI.U32 R4, R3, R7, RZ ;  /* 0x0000000703047227 */ /* 0x000fc600078e00ff */
[----:B------:R-:W-:Y:S01]  /*1e780*/  ISETP.GT.U32.AND P3, PT, R0, R13, PT ;  /* 0x0000000d0000720c */ /* 0x000fe20003f64070 */
[----:B------:R-:W-:Y:S02]  /*1e790*/  @!P5 IMAD.IADD R12, R12, 0x1, -R0 ;  /* 0x000000010c0cd824 */ /* 0x000fe400078e0a00 */
[----:B------:R-:W-:Y:S01]  /*1e7a0*/  IMAD.MOV R6, RZ, RZ, -R6 ;  /* 0x000000ffff067224 */ /* 0x000fe200078e0a06 */
[----:B------:R-:W-:Y:S01]  /*1e7b0*/  ISETP.GE.AND P0, PT, R14, RZ, PT ;  /* 0x000000ff0e00720c */ /* 0x000fe20003f06270 */
[----:B------:R-:W-:Y:S01]  /*1e7c0*/  IMAD.MOV R4, RZ, RZ, -R4 ;  /* 0x000000ffff047224 */ /* 0x000fe200078e0a04 */
[C---:B------:R-:W-:Y:S01]  /*1e7d0*/  ISETP.GT.U32.AND P6, PT, R0.reuse, R9, PT ;  /* 0x000000090000720c */ /* 0x040fe20003fc4070 */
[----:B------:R-:W-:Y:S01]  /*1e7e0*/  @!P1 IMAD.MOV R10, RZ, RZ, -R10 ;  /* 0x000000ffff0a9224 */ /* 0x000fe200078e0a0a */
[C---:B------:R-:W-:Y:S01]  /*1e7f0*/  ISETP.GT.U32.AND P5, PT, R0.reuse, R12, PT ;  /* 0x0000000c0000720c */ /* 0x040fe20003fa4070 */
[C---:B------:R-:W-:Y:S01]  /*1e800*/  IMAD R11, R0.reuse, R6, R11 ;  /* 0x00000006000b7224 */ /* 0x040fe200078e020b */
[----:B------:R-:W-:Y:S01]  /*1e810*/  IABS R14, R20 ;  /* 0x00000014000e7213 */ /* 0x000fe20000000000 */
[----:B------:R-:W-:Y:S01]  /*1e820*/  IMAD R7, R0, R4, R7 ;  /* 0x0000000400077224 */ /* 0x000fe200078e0207 */
[----:B------:R0:W-:Y:S01]  /*1e830*/  STL [R1+0x114], R10 ;  /* 0x0001140a01007387 */ /* 0x0001e20000100800 */
[----:B------:R-:W-:-:S03]  /*1e840*/  @!P3 IMAD.IADD R13, R13, 0x1, -R0 ;  /* 0x000000010d0db824 */ /* 0x000fc600078e0a00 */
[----:B------:R-:W-:Y:S01]  /*1e850*/  ISETP.GT.U32.AND P3, PT, R0, R7, PT ;  /* 0x000000070000720c */ /* 0x000fe20003f64070 */
[----:B0-----:R-:W-:Y:S02]  /*1e860*/  IMAD.MOV.U32 R10, RZ, RZ, R14 ;  /* 0x000000ffff0a7224 */ /* 0x001fe400078e000e */
[--C-:B------:R-:W-:Y:S02]  /*1e870*/  @!P6 IMAD.IADD R9, R9, 0x1, -R0.reuse ;  /* 0x000000010909e824 */ /* 0x100fe400078e0a00 */
[----:B------:R-:W-:Y:S01]  /*1e880*/  @!P5 IMAD.IADD R12, R12, 0x1, -R0 ;  /* 0x000000010c0cd824 */ /* 0x000fe200078e0a00 */
[----:B------:R-:W-:Y:S01]  /*1e890*/  ISETP.GE.AND P5, PT, R15, RZ, PT ;  /* 0x000000ff0f00720c */ /* 0x000fe20003fa6270 */
[----:B------:R-:W-:-:S06]  /*1e8a0*/  @!P4 IMAD.MOV R9, RZ, RZ, -R9 ;  /* 0x000000ffff09c224 */ /* 0x000fcc00078e0a09 */
[----:B------:R-:W-:Y:S01]  /*1e8b0*/  @!P3 IMAD.IADD R7, R7, 0x1, -R0 ;  /* 0x000000010707b824 */ /* 0x000fe200078e0a00 */
[----:B------:R-:W-:Y:S01]  /*1e8c0*/  ISETP.GE.AND P3, PT, R20, RZ, PT ;  /* 0x000000ff1400720c */ /* 0x000fe20003f66270 */
[----:B------:R-:W-:Y:S01]  /*1e8d0*/  IMAD.MOV.U32 R20, RZ, RZ, R21 ;  /* 0x000000ffff147224 */ /* 0x000fe200078e0015 */
[----:B--2---:R-:W-:-:S05]  /*1e8e0*/  IABS R6, R16 ;  /* 0x0000001000067213 */ /* 0x004fca0000000000 */
[----:B------:R-:W-:Y:S01]  /*1e8f0*/  IMAD.HI.U32 R14, R3, R6, RZ ;  /* 0x00000006030e7227 */ /* 0x000fe200078e00ff */
[----:B----4-:R-:W-:-:S03]  /*1e900*/  IABS R8, R8 ;  /* 0x0000000800087213 */ /* 0x010fc60000000000 */
[----:B------:R-:W-:Y:S02]  /*1e910*/  IMAD.MOV R14, RZ, RZ, -R14 ;  /* 0x000000ffff0e7224 */ /* 0x000fe400078e0a0e */
[----:B------:R-:W-:Y:S01]  /*1e920*/  IMAD.HI.U32 R15, R3, R8, RZ ;  /* 0x00000008030f7227 */ /* 0x000fe200078e00ff */
[----:B---3--:R-:W-:Y:S02]  /*1e930*/  ISETP.GE.AND P1, PT, R19, RZ, PT ;  /* 0x000000ff1300720c */ /* 0x008fe40003f26270 */
[----:B------:R-:W2:Y:S04]  /*1e940*/  LDL.LU R19, [R1+0xbb8] ;  /* 0x000bb80001137983 */ /* 0x000ea80000300800 */
[----:B------:R0:W-:Y:S01]  /*1e950*/  STL [R1+0x2524], R16 ;  /* 0x0025241001007387 */ /* 0x0001e20000100800 */
[----:B------:R-:W-:-:S02]  /*1e960*/  IMAD R6, R0, R14, R6 ;  /* 0x0000000e00067224 */ /* 0x000fc400078e0206 */
[----:B------:R-:W-:Y:S02]  /*1e970*/  IMAD.MOV R15, RZ, RZ, -R15 ;  /* 0x000000ffff0f7224 */ /* 0x000fe400078e0a0f */
[----:B0-----:R-:W-:-:S04]  /*1e980*/  IMAD.MOV.U32 R16, RZ, RZ, R17 ;  /* 0x000000ffff107224 */ /* 0x001fc800078e0011 */
[----:B------:R-:W-:Y:S02]  /*1e990*/  IMAD.MOV.U32 R14, RZ, RZ, R16 ;  /* 0x000000ffff0e7224 */ /* 0x000fe400078e0010 */
[----:B------:R-:W-:Y:S01]  /*1e9a0*/  IMAD.MOV.U32 R16, RZ, RZ, R13 ;  /* 0x000000ffff107224 */ /* 0x000fe200078e000d */
[----:B------:R-:W-:Y:S03]  /*1e9b0*/  STL [R1+0x108], R9 ;  /* 0x0001080901007387 */ /* 0x000fe60000100800 */
[----:B------:R-:W-:Y:S01]  /*1e9c0*/  @!P0 IMAD.MOV R16, RZ, RZ, -R16 ;  /* 0x000000ffff108224 */ /* 0x000fe200078e0a10 */
[----:B------:R-:W3:Y:S01]  /*1e9d0*/  LDL.LU R17, [R1+0xbc0] ;  /* 0x000bc00001117983 */ /* 0x000ee20000300800 */
[----:B------:R-:W-:-:S03]  /*1e9e0*/  IMAD R8, R0, R15, R8 ;  /* 0x0000000f00087224 */ /* 0x000fc600078e0208 */
[----:B------:R-:W4:Y:S04]  /*1e9f0*/  LDL.LU R21, [R1+0xbc4] ;  /* 0x000bc40001157983 */ /* 0x000f280000300800 */
[----:B------:R-:W3:Y:S04]  /*1ea00*/  LDL.LU R15, [R1+0xba8] ;  /* 0x000ba800010f7983 */ /* 0x000ee80000300800 */
[----:B------:R0:W-:Y:S02]  /*1ea10*/  STL [R1+0xb8], R16 ;  /* 0x0000b81001007387 */ /* 0x0001e40000100800 */
[----:B0-----:R-:W-:-:S04]  /*1ea20*/  IMAD.MOV.U32 R16, RZ, RZ, R12 ;  /* 0x000000ffff107224 */ /* 0x001fc800078e000c */
[----:B------:R-:W-:-:S05]  /*1ea30*/  @!P2 IMAD.MOV R16, RZ, RZ, -R16 ;  /* 0x000000ffff10a224 */ /* 0x000fca00078e0a10 */
[----:B------:R0:W-:Y:S04]  /*1ea40*/  STL [R1+0xb0], R16 ;  /* 0x0000b01001007387 */ /* 0x0001e80000100800 */
[----:B0-----:R-:W4:Y:S01]  /*1ea50*/  LDL.LU R16, [R1+0x2524] ;  /* 0x0025240001107983 */ /* 0x001f220000300800 */
[----:B------:R-:W-:Y:S01]  /*1ea60*/  ISETP.GT.U32.AND P6, PT, R0, R11, PT ;  /* 0x0000000b0000720c */ /* 0x000fe20003fc4070 */
[----:B------:R-:W-:-:S04]  /*1ea70*/  IMAD.HI.U32 R4, R3, R10, RZ ;  /* 0x0000000a03047227 */ /* 0x000fc800078e00ff */
[----:B------:R-:W-:-:S04]  /*1ea80*/  IMAD.MOV R4, RZ, RZ, -R4 ;  /* 0x000000ffff047224 */ /* 0x000fc800078e0a04 */
[----:B------:R-:W-:-:S04]  /*1ea90*/  IMAD R10, R0, R4, R10 ;  /* 0x00000004000a7224 */ /* 0x000fc800078e020a */
[----:B------:R-:W-:Y:S01]  /*1eaa0*/  @!P6 IMAD.IADD R11, R11, 0x1, -R0 ;  /* 0x000000010b0be824 */ /* 0x000fe200078e0a00 */
[----:B------:R-:W-:-:S04]  /*1eab0*/  ISETP.GT.U32.AND P6, PT, R0, R10, PT ;  /* 0x0000000a0000720c */ /* 0x000fc80003fc4070 */
[----:B------:R-:W-:Y:S01]  /*1eac0*/  ISETP.GT.U32.AND P4, PT, R0, R11, PT ;  /* 0x0000000b0000720c */ /* 0x000fe20003f84070 */
[----:B------:R-:W-:-:S08]  /*1ead0*/  IMAD.MOV.U32 R12, RZ, RZ, R14 ;  /* 0x000000ffff0c7224 */ /* 0x000fd000078e000e */
[----:B------:R-:W-:Y:S01]  /*1eae0*/  @!P6 IMAD.IADD R10, R10, 0x1, -R0 ;  /* 0x000000010a0ae824 */ /* 0x000fe200078e0a00 */
[----:B------:R-:W-:-:S03]  /*1eaf0*/  ISETP.GT.U32.AND P6, PT, R0, R7, PT ;  /* 0x000000070000720c */ /* 0x000fc60003fc4070 */
[----:B------:R-:W-:Y:S01]  /*1eb00*/  @!P4 IMAD.IADD R11, R11, 0x1, -R0 ;  /* 0x000000010b0bc824 */ /* 0x000fe200078e0a00 */
[----:B------:R-:W-:-:S03]  /*1eb10*/  ISETP.GT.U32.AND P4, PT, R0, R8, PT ;  /* 0x000000080000720c */ /* 0x000fc60003f84070 */
[----:B------:R-:W-:-:S04]  /*1eb20*/  IMAD.MOV.U32 R14, RZ, RZ, R11 ;  /* 0x000000ffff0e7224 */ /* 0x000fc800078e000b */
[----:B------:R-:W-:Y:S01]  /*1eb30*/  @!P1 IMAD.MOV R14, RZ, RZ, -R14 ;  /* 0x000000ffff0e9224 */ /* 0x000fe200078e0a0e */
[C---:B------:R-:W-:Y:S01]  /*1eb40*/  ISETP.GT.U32.AND P1, PT, R0.reuse, R6, PT ;  /* 0x000000060000720c */ /* 0x040fe20003f24070 */
[----:B------:R-:W-:Y:S01]  /*1eb50*/  @!P6 IMAD.IADD R7, R7, 0x1, -R0 ;  /* 0x000000010707e824 */ /* 0x000fe200078e0a00 */
[----:B------:R-:W-:-:S03]  /*1eb60*/  ISETP.GT.U32.AND P0, PT, R0, R10, PT ;  /* 0x0000000a0000720c */ /* 0x000fc60003f04070 */
[--C-:B------:R-:W-:Y:S01]  /*1eb70*/  @!P4 IMAD.IADD R8, R8, 0x1, -R0.reuse ;  /* 0x000000010808c824 */ /* 0x100fe200078e0a00 */
[----:B------:R-:W-:Y:S07]  /*1eb80*/  STL [R1+0xac], R14 ;  /* 0x0000ac0e01007387 */ /* 0x000fee0000100800 */
[--C-:B------:R-:W-:Y:S01]  /*1eb90*/  @!P1 IMAD.IADD R6, R6, 0x1, -R0.reuse ;  /* 0x0000000106069824 */ /* 0x100fe200078e0a00 */
[----:B------:R-:W-:Y:S01]  /*1eba0*/  ISETP.GT.U32.AND P1, PT, R0, R8, PT ;  /* 0x000000080000720c */ /* 0x000fe20003f24070 */
[----:B------:R-:W-:Y:S01]  /*1ebb0*/  @!P0 IMAD.IADD R10, R10, 0x1, -R0 ;  /* 0x000000010a0a8824 */ /* 0x000fe200078e0a00 */
[----:B------:R-:W-:-:S03]  /*1ebc0*/  IABS R4, R18 ;  /* 0x0000001200047213 */ /* 0x000fc60000000000 */
[----:B------:R-:W-:Y:S01]  /*1ebd0*/  @!P3 IMAD.MOV R10, RZ, RZ, -R10 ;  /* 0x000000ffff0ab224 */ /* 0x000fe200078e0a0a */
[----:B------:R-:W-:Y:S01]  /*1ebe0*/  ISETP.GE.AND P4, PT, R18, RZ, PT ;  /* 0x000000ff1200720c */ /* 0x000fe20003f86270 */
[----:B------:R-:W-:-:S06]  /*1ebf0*/  IMAD.HI.U32 R13, R3, R4, RZ ;  /* 0x00000004030d7227 */ /* 0x000fcc00078e00ff */
[----:B------:R-:W-:Y:S02]  /*1ec00*/  @!P1 IMAD.IADD R8, R8, 0x1, -R0 ;  /* 0x0000000108089824 */ /* 0x000fe400078e0a00 */
[----:B------:R-:W-:-:S04]  /*1ec10*/  IMAD.MOV R13, RZ, RZ, -R13 ;  /* 0x000000ffff0d7224 */ /* 0x000fc800078e0a0d */
[----:B------:R-:W-:-:S05]  /*1ec20*/  IMAD R4, R0, R13, R4 ;  /* 0x0000000d00047224 */ /* 0x000fca00078e0204 */
[----:B------:R-:W-:-:S13]  /*1ec30*/  ISETP.GT.U32.AND P0, PT, R0, R4, PT ;  /* 0x000000040000720c */ /* 0x000fda0003f04070 */
[----:B------:R-:W-:Y:S01]  /*1ec40*/  @!P0 IMAD.IADD R4, R4, 0x1, -R0 ;  /* 0x0000000104048824 */ /* 0x000fe200078e0a00 */
[----:B------:R-:W-:Y:S02]  /*1ec50*/  ISETP.GT.U32.AND P0, PT, R0, R6, PT ;  /* 0x000000060000720c */ /* 0x000fe40003f04070 */
[----:B------:R-:W-:-:S11]  /*1ec60*/  IABS R13, R20 ;  /* 0x00000014000d7213 */ /* 0x000fd60000000000 */
[----:B------:R-:W-:Y:S01]  /*1ec70*/  @!P0 IMAD.IADD R6, R6, 0x1, -R0 ;  /* 0x0000000106068824 */ /* 0x000fe200078e0a00 */
[----:B--2---:R-:W-:Y:S02]  /*1ec80*/  IABS R9, R19 ;  /* 0x0000001300097213 */ /* 0x004fe40000000000 */
[----:B------:R-:W-:-:S03]  /*1ec90*/  ISETP.GE.AND P1, PT, R19, RZ, PT ;  /* 0x000000ff1300720c */ /* 0x000fc60003f26270 */
[----:B------:R-:W-:-:S04]  /*1eca0*/  IMAD.HI.U32 R11, R3, R9, RZ ;  /* 0x00000009030b7227 */ /* 0x000fc800078e00ff */
[----:B------:R-:W-:-:S04]  /*1ecb0*/  IMAD.MOV R11, RZ, RZ, -R11 ;  /* 0x000000ffff0b7224 */ /* 0x000fc800078e0a0b */
[----:B------:R-:W-:Y:S01]  /*1ecc0*/  IMAD R9, R0, R11, R9 ;  /* 0x0000000b00097224 */ /* 0x000fe200078e0209 */
[----:B----4-:R-:W-:Y:S01]  /*1ecd0*/  ISETP.GE.AND P6, PT, R16, RZ, PT ;  /* 0x000000ff1000720c */ /* 0x010fe20003fc6270 */
[----:B------:R-:W-:-:S04]  /*1ece0*/  IMAD.MOV.U32 R16, RZ, RZ, R7 ;  /* 0x000000ffff107224 */ /* 0x000fc800078e0007 */
[----:B------:R-:W-:-:S05]  /*1ecf0*/  @!P5 IMAD.MOV R16, RZ, RZ, -R16 ;  /* 0x000000ffff10d224 */ /* 0x000fca00078e0a10 */
[----:B------:R0:W-:Y:S04]  /*1ed00*/  STL [R1+0xa8], R16 ;  /* 0x0000a81001007387 */ /* 0x0001e80000100800 */
[----:B0-----:R-:W2:Y:S04]  /*1ed10*/  LDL.LU R16, [R1+0xbcc] ;  /* 0x000bcc0001107983 */ /* 0x001ea80000300800 */
[----:B------:R-:W4:Y:S04]  /*1ed20*/  LDL.LU R18, [R1+0xbd0] ;  /* 0x000bd00001127983 */ /* 0x000f280000300800 */
[----:B------:R0:W-:Y:S04]  /*1ed30*/  STL [R1+0xa4], R10 ;  /* 0x0000a40a01007387 */ /* 0x0001e80000100800 */
[----:B------:R-:W4:Y:S01]  /*1ed40*/  LDL.LU R19, [R1+0xbd4] ;  /* 0x000bd40001137983 */ /* 0x000f220000300800 */
[----:B------:R-:W-:-:S02]  /*1ed50*/  IABS R11, R12 ;  /* 0x0000000c000b7213 */ /* 0x000fc40000000000 */
[----:B---3--:R-:W-:-:S03]  /*1ed60*/  ISETP.GE.AND P2, PT, R15, RZ, PT ;  /* 0x000000ff0f00720c */ /* 0x008fc60003f46270 */
[----:B------:R-:W-:Y:S01]  /*1ed70*/  IMAD.HI.U32 R7, R3, R11, RZ ;  /* 0x0000000b03077227 */ /* 0x000fe200078e00ff */
[----:B------:R-:W-:-:S03]  /*1ed80*/  IABS R15, R17 ;  /* 0x00000011000f7213 */ /* 0x000fc60000000000 */
[----:B------:R-:W-:-:S04]  /*1ed90*/  IMAD.MOV R7, RZ, RZ, -R7 ;  /* 0x000000ffff077224 */ /* 0x000fc800078e0a07 */
[----:B------:R-:W-:Y:S02]  /*1eda0*/  IMAD R11, R0, R7, R11 ;  /* 0x00000007000b7224 */ /* 0x000fe400078e020b */
[----:B------:R-:W-:Y:S02]  /*1edb0*/  IMAD.MOV.U32 R7, RZ, RZ, R12 ;  /* 0x000000ffff077224 */ /* 0x000fe400078e000c */
[----:B------:R-:W-:-:S04]  /*1edc0*/  IMAD.HI.U32 R12, R3, R15, RZ ;  /* 0x0000000f030c7227 */ /* 0x000fc800078e00ff */
[----:B------:R-:W-:Y:S02]  /*1edd0*/  @!P2 IMAD.MOV R8, RZ, RZ, -R8 ;  /* 0x000000ffff08a224 */ /* 0x000fe400078e0a08 */
[----:B------:R-:W-:Y:S02]  /*1ede0*/  IMAD.MOV R12, RZ, RZ, -R12 ;  /* 0x000000ffff0c7224 */ /* 0x000fe400078e0a0c */
[----:B------:R-:W-:Y:S01]  /*1edf0*/  @!P6 IMAD.MOV R6, RZ, RZ, -R6 ;  /* 0x000000ffff06e224 */ /* 0x000fe200078e0a06 */
[----:B------:R2:W-:Y:S01]  /*1ee00*/  STL [R1+0xa0], R8 ;  /* 0x0000a00801007387 */ /* 0x0005e20000100800 */
[C---:B------:R-:W-:Y:S02]  /*1ee10*/  IMAD R15, R0.reuse, R12, R15 ;  /* 0x0000000c000f7224 */ /* 0x040fe400078e020f */
[----:B------:R-:W-:Y:S01]  /*1ee20*/  IMAD.MOV.U32 R12, RZ, RZ, R20 ;  /* 0x000000ffff0c7224 */ /* 0x000fe200078e0014 */
[----:B------:R1:W-:Y:S04]  /*1ee30*/  STL [R1+0x98], R6 ;  /* 0x0000980601007387 */ /* 0x0003e80000100800 */
[----:B------:R-:W3:Y:S01]  /*1ee40*/  LDL.LU R20, [R1+0xbdc] ;  /* 0x000bdc0001147983 */ /* 0x000ee20000300800 */
[----:B------:R-:W-:-:S02]  /*1ee50*/  ISETP.GT.U32.AND P0, PT, R0, R11, PT ;  /* 0x0000000b0000720c */ /* 0x000fc40003f04070 */
[----:B------:R-:W-:-:S11]  /*1ee60*/  ISETP.GT.U32.AND P5, PT, R0, R4, PT ;  /* 0x000000040000720c */ /* 0x000fd60003fa4070 */
[----:B------:R-:W-:-:S05]  /*1ee70*/  @!P0 IMAD.IADD R11, R11, 0x1, -R0 ;  /* 0x000000010b0b8824 */ /* 0x000fca00078e0a00 */
[----:B------:R-:W-:Y:S01]  /*1ee80*/  ISETP.GT.U32.AND P6, PT, R0, R11, PT ;  /* 0x0000000b0000720c */ /* 0x000fe20003fc4070 */
[----:B------:R-:W-:-:S04]  /*1ee90*/  @!P5 IMAD.IADD R4, R4, 0x1, -R0 ;  /* 0x000000010404d824 */ /* 0x000fc800078e0a00 */
[----:B------:R-:W-:Y:S01]  /*1eea0*/  @!P4 IMAD.MOV R4, RZ, RZ, -R4 ;  /* 0x000000ffff04c224 */ /* 0x000fe200078e0a04 */
[----:B------:R-:W-:-:S04]  /*1eeb0*/  IABS R14, R21 ;  /* 0x00000015000e7213 */ /* 0x000fc80000000000 */
[----:B------:R4:W-:Y:S03]  /*1eec0*/  STL [R1+0x94], R4 ;  /* 0x0000940401007387 */ /* 0x0009e60000100800 */
[----:B------:R-:W-:Y:S01]  /*1eed0*/  @!P6 IMAD.IADD R11, R11, 0x1, -R0 ;  /* 0x000000010b0be824 */ /* 0x000fe200078e0a00 */
[----:B------:R-:W-:Y:S02]  /*1eee0*/  ISETP.GE.AND P6, PT, R21, RZ, PT ;  /* 0x000000ff1500720c */ /* 0x000fe40003fc6270 */
[----:B------:R-:W3:Y:S01]  /*1eef0*/  LDL.LU R21, [R1+0xbe0] ;  /* 0x000be00001157983 */ /* 0x000ee20000300800 */
[----:B------:R-:W-:Y:S02]  /*1ef00*/  ISETP.GT.U32.AND P3, PT, R0, R9, PT ;  /* 0x000000090000720c */ /* 0x000fe40003f64070 */
[----:B------:R-:W-:Y:S01]  /*1ef10*/  ISETP.GE.AND P5, PT, R7, RZ, PT ;  /* 0x000000ff0700720c */ /* 0x000fe20003fa6270 */
[----:B------:R-:W-:-:S10]  /*1ef20*/  IMAD.HI.U32 R7, R3, R13, RZ ;  /* 0x0000000d03077227 */ /* 0x000fd400078e00ff */
[----:B------:R-:W-:-:S05]  /*1ef30*/  @!P3 IMAD.IADD R9, R9, 0x1, -R0 ;  /* 0x000000010909b824 */ /* 0x000fca00078e0a00 */
[C---:B------:R-:W-:Y:S01]  /*1ef40*/  ISETP.GT.U32.AND P0, PT, R0.reuse, R9, PT ;  /* 0x000000090000720c */ /* 0x040fe20003f04070 */
[----:B0-----:R-:W-:Y:S01]  /*1ef50*/  IMAD.HI.U32 R10, R3, R14, RZ ;  /* 0x0000000e030a7227 */ /* 0x001fe200078e00ff */
[----:B------:R-:W-:-:S03]  /*1ef60*/  ISETP.GT.U32.AND P2, PT, R0, R15, PT ;  /* 0x0000000f0000720c */ /* 0x000fc60003f44070 */
[----:B------:R-:W-:Y:S02]  /*1ef70*/  IMAD.MOV R7, RZ, RZ, -R7 ;  /* 0x000000ffff077224 */ /* 0x000fe400078e0a07 */
[----:B------:R-:W-:Y:S02]  /*1ef80*/  IMAD.MOV R10, RZ, RZ, -R10 ;  /* 0x000000ffff0a7224 */ /* 0x000fe400078e0a0a */
[C---:B------:R-:W-:Y:S02]  /*1ef90*/  IMAD R13, R0.reuse, R7, R13 ;  /* 0x00000007000d7224 */ /* 0x040fe400078e020d */
[C---:B------:R-:W-:Y:S02]  /*1efa0*/  IMAD R14, R0.reuse, R10, R14 ;  /* 0x0000000a000e7224 */ /* 0x040fe400078e020e */
[--C-:B------:R-:W-:Y:S01]  /*1efb0*/  @!P0 IMAD.IADD R9, R9, 0x1, -R0.reuse ;  /* 0x0000000109098824 */ /* 0x100fe200078e0a00 */
[C---:B------:R-:W-:Y:S02]  /*1efc0*/  ISETP.GT.U32.AND P0, PT, R0.reuse, R13, PT ;  /* 0x0000000d0000720c */ /* 0x040fe40003f04070 */
[----:B------:R-:W-:Y:S01]  /*1efd0*/  ISETP.GT.U32.AND P4, PT, R0, R14, PT ;  /* 0x0000000e0000720c */ /* 0x000fe20003f84070 */
[----:B------:R-:W-:-:S05]  /*1efe0*/  @!P2 IMAD.IADD R15, R15, 0x1, -R0 ;  /* 0x000000010f0fa824 */ /* 0x000fca00078e0a00 */
[----:B------:R-:W-:-:S05]  /*1eff0*/  ISETP.GT.U32.AND P2, PT, R0, R15, PT ;  /* 0x0000000f0000720c */ /* 0x000fca0003f44070 */
[--C-:B------:R-:W-:Y:S02]  /*1f000*/  @!P0 IMAD.IADD R13, R13, 0x1, -R0.reuse ;  /* 0x000000010d0d8824 */ /* 0x100fe400078e0a00 */
[--C-:B------:R-:W-:Y:S01]  /*1f010*/  @!P4 IMAD.IADD R14, R14, 0x1, -R0.reuse ;  /* 0x000000010e0ec824 */ /* 0x100fe200078e0a00 */
[----:B------:R-:W-:Y:S02]  /*1f020*/  ISETP.GE.AND P3, PT, R17, RZ, PT ;  /* 0x000000ff1100720c */ /* 0x000fe40003f66270 */
[C---:B------:R-:W-:Y:S01]  /*1f030*/  ISETP.GT.U32.AND P0, PT, R0.reuse, R13, PT ;  /* 0x0000000d0000720c */ /* 0x040fe20003f04070 */
[----:B------:R-:W-:Y:S01]  /*1f040*/  @!P1 IMAD.MOV R9, RZ, RZ, -R9 ;  /* 0x000000ffff099224 */ /* 0x000fe200078e0a09 */
[----:B------:R-:W3:Y:S01]  /*1f050*/  LDL.LU R17, [R1+0xbe4] ;  /* 0x000be40001117983 */ /* 0x000ee20000300800 */
[----:B------:R-:W-:Y:S01]  /*1f060*/  ISETP.GT.U32.AND P4, PT, R0, R14, PT ;  /* 0x0000000e0000720c */ /* 0x000fe20003f84070 */
[--C-:B------:R-:W-:Y:S02]  /*1f070*/  @!P2 IMAD.IADD R15, R15, 0x1, -R0.reuse ;  /* 0x000000010f0fa824 */ /* 0x100fe400078e0a00 */
[----:B------:R0:W-:Y:S07]  /*1f080*/  STL [R1+0x90], R9 ;  /* 0x0000900901007387 */ /* 0x0001ee0000100800 */
[----:B------:R-:W-:-:S03]  /*1f090*/  @!P0 IMAD.IADD R13, R13, 0x1, -R0 ;  /* 0x000000010d0d8824 */ /* 0x000fc600078e0a00 */
[----:B------:R-:W-:Y:S01]  /*1f0a0*/  @!P4 IMAD.IADD R14, R14, 0x1, -R0 ;  /* 0x000000010e0ec824 */ /* 0x000fe200078e0a00 */
[----:B------:R-:W-:Y:S01]  /*1f0b0*/  ISETP.GE.AND P1, PT, R12, RZ, PT ;  /* 0x000000ff0c00720c */ /* 0x000fe20003f26270 */
[----:B------:R-:W-:Y:S02]  /*1f0c0*/  @!P3 IMAD.MOV R15, RZ, RZ, -R15 ;  /* 0x000000ffff0fb224 */ /* 0x000fe400078e0a0f */
[----:B------:R-:W-:-:S10]  /*1f0d0*/  @!P6 IMAD.MOV R14, RZ, RZ, -R14 ;  /* 0x000000ffff0ee224 */ /* 0x000fd400078e0a0e */
[----:B------:R-:W-:Y:S01]  /*1f0e0*/  @!P1 IMAD.MOV R13, RZ, RZ, -R13 ;  /* 0x000000ffff0d9224 */ /* 0x000fe200078e0a0d */
[----:B--2---:R-:W-:-:S05]  /*1f0f0*/  IABS R8, R16 ;  /* 0x0000001000087213 */ /* 0x004fca0000000000 */
[----:B-1----:R-:W-:Y:S01]  /*1f100*/  IMAD.HI.U32 R6, R3, R8, RZ ;  /* 0x0000000803067227 */ /* 0x002fe200078e00ff */
[----:B----4-:R-:W-:-:S03]  /*1f110*/  IABS R7, R18 ;  /* 0x0000001200077213 */ /* 0x010fc60000000000 */
[----:B------:R-:W-:Y:S01]  /*1f120*/  IMAD.MOV R6, RZ, RZ, -R6 ;  /* 0x000000ffff067224 */ /* 0x000fe200078e0a06 */
[----:B------:R-:W-:-:S03]  /*1f130*/  IABS R10, R19 ;  /* 0x00000013000a7213 */ /* 0x000fc60000000000 */
[----:B------:R-:W-:Y:S02]  /*1f140*/  IMAD R8, R0, R6, R8 ;  /* 0x0000000600087224 */ /* 0x000fe400078e0208 */
[----:B------:R-:W-:-:S03]  /*1f150*/  IMAD.HI.U32 R4, R3, R7, RZ ;  /* 0x0000000703047227 */ /* 0x000fc600078e00ff */
[----:B------:R-:W-:Y:S01]  /*1f160*/  ISETP.GT.U32.AND P2, PT, R0, R8, PT ;  /* 0x000000080000720c */ /* 0x000fe20003f44070 */
[----:B0-----:R-:W-:Y:S01]  /*1f170*/  IMAD.HI.U32 R9, R3, R10, RZ ;  /* 0x0000000a03097227 */ /* 0x001fe200078e00ff */
[----:B------:R-:W-:-:S03]  /*1f180*/  IABS R6, R2 ;  /* 0x0000000200067213 */ /* 0x000fc60000000000 */
[----:B------:R-:W-:Y:S02]  /*1f190*/  IMAD.MOV R4, RZ, RZ, -R4 ;  /* 0x000000ffff047224 */ /* 0x000fe400078e0a04 */
[----:B------:R-:W-:Y:S01]  /*1f1a0*/  IMAD.MOV R9, RZ, RZ, -R9 ;  /* 0x000000ffff097224 */ /* 0x000fe200078e0a09 */
[----:B------:R-:W-:Y:S01]  /*1f1b0*/  ISETP.GE.AND P0, PT, R16, RZ, PT ;  /* 0x000000ff1000720c */ /* 0x000fe20003f06270 */
[----:B------:R-:W-:Y:S02]  /*1f1c0*/  IMAD R7, R0, R4, R7 ;  /* 0x0000000400077224 */ /* 0x000fe400078e0207 */
[----:B------:R-:W-:-:S04]  /*1f1d0*/  IMAD.HI.U32 R16, R3, R6, RZ ;  /* 0x0000000603107227 */ /* 0x000fc800078e00ff */
[C---:B------:R-:W-:Y:S01]  /*1f1e0*/  IMAD R10, R0.reuse, R9, R10 ;  /* 0x00000009000a7224 */ /* 0x040fe200078e020a */
[----:B------:R-:W-:Y:S01]  /*1f1f0*/  ISETP.GT.U32.AND P4, PT, R0, R7, PT ;  /* 0x000000070000720c */ /* 0x000fe20003f84070 */
[----:B------:R-:W-:Y:S02]  /*1f200*/  IMAD.MOV R16, RZ, RZ, -R16 ;  /* 0x000000ffff107224 */ /* 0x000fe400078e0a10 */
[----:B------:R-:W-:Y:S01]  /*1f210*/  @!P2 IMAD.IADD R8, R8, 0x1, -R0 ;  /* 0x000000010808a824 */ /* 0x000fe200078e0a00 */
[C---:B------:R-:W-:Y:S01]  /*1f220*/  ISETP.GT.U32.AND P2, PT, R0.reuse, R10, PT ;  /* 0x0000000a0000720c */ /* 0x040fe20003f44070 */
[----:B------:R-:W-:Y:S02]  /*1f230*/  IMAD R6, R0, R16, R6 ;  /* 0x0000001000067224 */ /* 0x000fe400078e0206 */
[----:B------:R-:W-:Y:S02]  /*1f240*/  IMAD.MOV.U32 R16, RZ, RZ, R2 ;  /* 0x000000ffff107224 */ /* 0x000fe400078e0002 */
[----:B------:R-:W-:-:S04]  /*1f250*/  IMAD.MOV.U32 R2, RZ, RZ, R11 ;  /* 0x000000ffff027224 */ /* 0x000fc800078e000b */
[----:B------:R-:W-:Y:S02]  /*1f260*/  @!P5 IMAD.MOV R2, RZ, RZ, -R2 ;  /* 0x000000ffff02d224 */ /* 0x000fe400078e0a02 */
[--C-:B------:R-:W-:Y:S01]  /*1f270*/  @!P4 IMAD.IADD R7, R7, 0x1, -R0.reuse ;  /* 0x000000010707c824 */ /* 0x100fe200078e0a00 */
[----:B------:R-:W-:Y:S01]  /*1f280*/  ISETP.GE.AND P4, PT, R18, RZ, PT ;  /* 0x000000ff1200720c */ /* 0x000fe20003f86270 */
[----:B------:R-:W-:Y:S01]  /*1f290*/  @!P2 IMAD.IADD R10, R10, 0x1, -R0 ;  /* 0x000000010a0aa824 */ /* 0x000fe200078e0a00 */
[----:B------:R-:W2:Y:S01]  /*1f2a0*/  LDL.LU R18, [R1+0xbe8] ;  /* 0x000be80001127983 */ /* 0x000ea20000300800 */
[----:B------:R-:W-:-:S03]  /*1f2b0*/  ISETP.GT.U32.AND P2, PT, R0, R8, PT ;  /* 0x000000080000720c */ /* 0x000fc60003f44070 */
[----:B------:R0:W-:Y:S01]  /*1f2c0*/  STL [R1+0x8c], R2 ;  /* 0x00008c0201007387 */ /* 0x0001e20000100800 */
[----:B------:R-:W-:-:S03]  /*1f2d0*/  ISETP.GE.AND P1, PT, R19, RZ, PT ;  /* 0x000000ff1300720c */ /* 0x000fc60003f26270 */
[----:B0-----:R-:W4:Y:S04]  /*1f2e0*/  LDL.LU R2, [R1+0x2520] ;  /* 0x0025200001027983 */ /* 0x001f280000300800 */
[----:B------:R0:W-:Y:S04]  /*1f2f0*/  STL [R1+0x84], R15 ;  /* 0x0000840f01007387 */ /* 0x0001e80000100800 */
[----:B------:R-:W-:Y:S04]  /*1f300*/  STL [R1+0x80], R14 ;  /* 0x0000800e01007387 */ /* 0x000fe80000100800 */
[----:B------:R-:W4:Y:S01]  /*1f310*/  LDL.LU R19, [R1+0xbec] ;  /* 0x000bec0001137983 */ /* 0x000f220000300800 */
[----:B------:R-:W-:-:S04]  /*1f320*/  @!P2 IMAD.IADD R8, R8, 0x1, -R0 ;  /* 0x000000010808a824 */ /* 0x000fc800078e0a00 */
[----:B------:R-:W-:Y:S01]  /*1f330*/  @!P0 IMAD.MOV R8, RZ, RZ, -R8 ;  /* 0x000000ffff088224 */ /* 0x000fe200078e0a08 */
[----:B------:R1:W-:Y:S01]  /*1f340*/  STL [R1+0x7c], R13 ;  /* 0x00007c0d01007387 */ /* 0x0003e20000100800 */
[----:B---3--:R-:W-:Y:S02]  /*1f350*/  IABS R4, R20 ;  /* 0x0000001400047213 */ /* 0x008fe40000000000 */
[----:B------:R-:W-:Y:S01]  /*1f360*/  ISETP.GE.AND P0, PT, R20, RZ, PT ;  /* 0x000000ff1400720c */ /* 0x000fe20003f06270 */
[----:B------:R2:W-:Y:S04]  /*1f370*/  STL [R1+0x78], R8 ;  /* 0x0000780801007387 */ /* 0x0005e80000100800 */
[----:B------:R-:W3:Y:S01]  /*1f380*/  LDL.LU R20, [R1+0xc1c] ;  /* 0x000c1c0001147983 */ /* 0x000ee20000300800 */
[----:B------:R-:W-:-:S04]  /*1f390*/  IMAD.HI.U32 R9, R3, R4, RZ ;  /* 0x0000000403097227 */ /* 0x000fc800078e00ff */
[----:B------:R-:W-:-:S04]  /*1f3a0*/  IMAD.MOV R9, RZ, RZ, -R9 ;  /* 0x000000ffff097224 */ /* 0x000fc800078e0a09 */
[----:B------:R-:W-:-:S05]  /*1f3b0*/  IMAD R4, R0, R9, R4 ;  /* 0x0000000900047224 */ /* 0x000fca00078e0204 */
[----:B------:R-:W-:Y:S02]  /*1f3c0*/  ISETP.GT.U32.AND P2, PT, R0, R4, PT ;  /* 0x000000040000720c */ /* 0x000fe40003f44070 */
[----:B------:R-:W-:-:S11]  /*1f3d0*/  IABS R12, R21 ;  /* 0x00000015000c7213 */ /* 0x000fd60000000000 */
[----:B------:R-:W-:Y:S01]  /*1f3e0*/  @!P2 IMAD.IADD R4, R4, 0x1, -R0 ;  /* 0x000000010404a824 */ /* 0x000fe200078e0a00 */
[----:B------:R-:W-:Y:S02]  /*1f3f0*/  ISETP.GE.AND P2, PT, R21, RZ, PT ;  /* 0x000000ff1500720c */ /* 0x000fe40003f46270 */
[----:B------:R-:W3:Y:S01]  /*1f400*/  LDL.LU R21, [R1+0xbf0] ;  /* 0x000bf00001157983 */ /* 0x000ee20000300800 */
[C---:B------:R-:W-:Y:S01]  /*1f410*/  ISETP.GT.U32.AND P6, PT, R0.reuse, R6, PT ;  /* 0x000000060000720c */ /* 0x040fe20003fc4070 */
[----:B------:R-:W-:Y:S01]  /*1f420*/  IMAD.HI.U32 R11, R3, R12, RZ ;  /* 0x0000000c030b7227 */ /* 0x000fe200078e00ff */
[C---:B------:R-:W-:Y:S01]  /*1f430*/  ISETP.GT.U32.AND P5, PT, R0.reuse, R7, PT ;  /* 0x000000070000720c */ /* 0x040fe20003fa4070 */
[----:B0-----:R-:W3:Y:S01]  /*1f440*/  LDL.LU R15, [R1+0xbf4] ;  /* 0x000bf400010f7983 */ /* 0x001ee20000300800 */
[----:B------:R-:W-:Y:S01]  /*1f450*/  ISETP.GT.U32.AND P3, PT, R0, R10, PT ;  /* 0x0000000a0000720c */ /* 0x000fe20003f64070 */
[----:B------:R-:W-:-:S08]  /*1f460*/  IMAD.MOV R11, RZ, RZ, -R11 ;  /* 0x000000ffff0b7224 */ /* 0x000fd000078e0a0b */
[----:B------:R-:W-:Y:S01]  /*1f470*/  @!P6 IMAD.IADD R6, R6, 0x1, -R0 ;  /* 0x000000010606e824 */ /* 0x000fe200078e0a00 */
[----:B------:R-:W-:Y:S01]  /*1f480*/  IABS R9, R17 ;  /* 0x0000001100097213 */ /* 0x000fe20000000000 */
[----:B------:R-:W-:-:S03]  /*1f490*/  IMAD R12, R0, R11, R12 ;  /* 0x0000000b000c7224 */ /* 0x000fc600078e020c */
[----:B------:R-:W-:Y:S01]  /*1f4a0*/  ISETP.GT.U32.AND P6, PT, R0, R6, PT ;  /* 0x000000060000720c */ /* 0x000fe20003fc4070 */
[--C-:B------:R-:W-:Y:S01]  /*1f4b0*/  @!P5 IMAD.IADD R7, R7, 0x1, -R0.reuse ;  /* 0x000000010707d824 */ /* 0x100fe200078e0a00 */
[----:B------:R-:W-:Y:S01]  /*1f4c0*/  ISETP.GE.AND P5, PT, R16, RZ, PT ;  /* 0x000000ff1000720c */ /* 0x000fe20003fa6270 */
[----:B------:R-:W-:Y:S01]  /*1f4d0*/  @!P3 IMAD.IADD R10, R10, 0x1, -R0 ;  /* 0x000000010a0ab824 */ /* 0x000fe200078e0a00 */
[----:B------:R-:W-:Y:S01]  /*1f4e0*/  ISETP.GT.U32.AND P3, PT, R0, R12, PT ;  /* 0x0000000c0000720c */ /* 0x000fe20003f64070 */
[----:B------:R-:W-:Y:S01]  /*1f4f0*/  IMAD.HI.U32 R11, R3, R9, RZ ;  /* 0x00000009030b7227 */ /* 0x000fe200078e00ff */
[----:B------:R-:W3:Y:S03]  /*1f500*/  LDL.LU R16, [R1+0xbf8] ;  /* 0x000bf80001107983 */ /* 0x000ee60000300800 */
[----:B------:R-:W-:Y:S02]  /*1f510*/  IMAD.MOV R11, RZ, RZ, -R11 ;  /* 0x000000ffff0b7224 */ /* 0x000fe400078e0a0b */
[----:B-1----:R-:W-:-:S02]  /*1f520*/  IMAD.MOV.U32 R13, RZ, RZ, R7 ;  /* 0x000000ffff0d7224 */ /* 0x002fc400078e0007 */
[----:B------:R-:W-:Y:S02]  /*1f530*/  @!P6 IMAD.IADD R6, R6, 0x1, -R0 ;  /* 0x000000010606e824 */ /* 0x000fe400078e0a00 */
[----:B------:R-:W-:Y:S02]  /*1f540*/  IMAD R9, R0, R11, R9 ;  /* 0x0000000b00097224 */ /* 0x000fe400078e0209 */
[----:B------:R-:W-:Y:S02]  /*1f550*/  IMAD.MOV.U32 R11, RZ, RZ, R6 ;  /* 0x000000ffff0b7224 */ /* 0x000fe400078e0006 */
[----:B------:R-:W-:Y:S02]  /*1f560*/  @!P4 IMAD.MOV R13, RZ, RZ, -R13 ;  /* 0x000000ffff0dc224 */ /* 0x000fe400078e0a0d */
[----:B------:R-:W-:Y:S02]  /*1f570*/  @!P1 IMAD.MOV R10, RZ, RZ, -R10 ;  /* 0x000000ffff0a9224 */ /* 0x000fe400078e0a0a */
[----:B------:R-:W-:Y:S01]  /*1f580*/  @!P3 IMAD.IADD R12, R12, 0x1, -R0 ;  /* 0x000000010c0cb824 */ /* 0x000fe200078e0a00 */
[----:B------:R-:W-:Y:S01]  /*1f590*/  ISETP.GT.U32.AND P3, PT, R0, R4, PT ;  /* 0x000000040000720c */ /* 0x000fe20003f64070 */
[----:B------:R-:W-:Y:S01]  /*1f5a0*/  @!P5 IMAD.MOV R11, RZ, RZ, -R11 ;  /* 0x000000ffff0bd224 */ /* 0x000fe200078e0a0b */
[----:B------:R-:W-:Y:S01]  /*1f5b0*/  STL [R1+0x70], R13 ;  /* 0x0000700d01007387 */ /* 0x000fe20000100800 */
[----:B------:R-:W-:-:S03]  /*1f5c0*/  ISETP.GE.AND P1, PT, R17, RZ, PT ;  /* 0x000000ff1100720c */ /* 0x000fc60003f26270 */
[----:B------:R-:W-:Y:S01]  /*1f5d0*/  STL [R1+0x68], R10 ;  /* 0x0000680a01007387 */ /* 0x000fe20000100800 */
[----:B------:R-:W-:-:S03]  /*1f5e0*/  ISETP.GT.U32.AND P4, PT, R0, R12, PT ;  /* 0x0000000c0000720c */ /* 0x000fc60003f84070 */
[----:B------:R-:W-:Y:S04]  /*1f5f0*/  STL [R1+0x60], R11 ;  /* 0x0000600b01007387 */ /* 0x000fe80000100800 */
[----:B------:R-:W3:Y:S01]  /*1f600*/  LDL.LU R17, [R1+0xbfc] ;  /* 0x000bfc0001117983 */ /* 0x000ee20000300800 */
[----:B------:R-:W-:Y:S01]  /*1f610*/  @!P3 IMAD.IADD R4, R4, 0x1, -R0 ;  /* 0x000000010404b824 */ /* 0x000fe200078e0a00 */
[----:B------:R-:W-:-:S04]  /*1f620*/  ISETP.GT.U32.AND P6, PT, R0, R9, PT ;  /* 0x000000090000720c */ /* 0x000fc80003fc4070 */
[----:B------:R-:W-:-:S04]  /*1f630*/  @!P4 IMAD.IADD R12, R12, 0x1, -R0 ;  /* 0x000000010c0cc824 */ /* 0x000fc800078e0a00 */
[----:B------:R-:W-:-:S05]  /*1f640*/  @!P2 IMAD.MOV R12, RZ, RZ, -R12 ;  /* 0x000000ffff0ca224 */ /* 0x000fca00078e0a0c */
[----:B------:R-:W-:Y:S01]  /*1f650*/  @!P6 IMAD.IADD R9, R9, 0x1, -R0 ;  /* 0x000000010909e824 */ /* 0x000fe200078e0a00 */
[----:B--2---:R-:W-:Y:S02]  /*1f660*/  IABS R8, R18 ;  /* 0x0000001200087213 */ /* 0x004fe40000000000 */
[----:B------:R-:W-:Y:S02]  /*1f670*/  ISETP.GE.AND P5, PT, R18, RZ, PT ;  /* 0x000000ff1200720c */ /* 0x000fe40003fa6270 */
[----:B------:R-:W2:Y:S01]  /*1f680*/  LDL.LU R18, [R1+0xc00] ;  /* 0x000c000001127983 */ /* 0x000ea20000300800 */
[----:B------:R-:W-:-:S04]  /*1f690*/  IMAD.HI.U32 R7, R3, R8, RZ ;  /* 0x0000000803077227 */ /* 0x000fc800078e00ff */
[----:B------:R-:W-:Y:S01]  /*1f6a0*/  IMAD.MOV R7, RZ, RZ, -R7 ;  /* 0x000000ffff077224 */ /* 0x000fe200078e0a07 */
[----:B----4-:R-:W-:Y:S02]  /*1f6b0*/  IABS R14, R19 ;  /* 0x00000013000e7213 */ /* 0x010fe40000000000 */
[----:B------:R-:W-:Y:S01]  /*1f6c0*/  ISETP.GE.AND P3, PT, R19, RZ, PT ;  /* 0x000000ff1300720c */ /* 0x000fe20003f66270 */
[----:B------:R-:W-:-:S04]  /*1f6d0*/  IMAD.MOV.U32 R19, RZ, RZ, R4 ;  /* 0x000000ffff137224 */ /* 0x000fc800078e0004 */
[----:B------:R-:W-:-:S05]  /*1f6e0*/  @!P0 IMAD.MOV R19, RZ, RZ, -R19 ;  /* 0x000000ffff138224 */ /* 0x000fca00078e0a13 */
[----:B------:R0:W-:Y:S04]  /*1f6f0*/  STL [R1+0x5c], R19 ;  /* 0x00005c1301007387 */ /* 0x0001e80000100800 */
[----:B------:R1:W-:Y:S01]  /*1f700*/  STL [R1+0x58], R12 ;  /* 0x0000580c01007387 */ /* 0x0003e20000100800 */
[----:B------:R-:W-:-:S03]  /*1f710*/  IMAD R8, R0, R7, R8 ;  /* 0x0000000700087224 */ /* 0x000fc600078e0208 */
[----:B0-----:R-:W4:Y:S01]  /*1f720*/  LDL.LU R19, [R1+0xc04] ;  /* 0x000c040001137983 */ /* 0x001f220000300800 */
[----:B---3--:R-:W-:Y:S02]  /*1f730*/  ISETP.GE.AND P6, PT, R20, RZ, PT ;  /* 0x000000ff1400720c */ /* 0x008fe40003fc6270 */
[----:B------:R-:W-:Y:S02]  /*1f740*/  IABS R7, R20 ;  /* 0x0000001400077213 */ /* 0x000fe40000000000 */
[----:B------:R-:W-:Y:S01]  /*1f750*/  ISETP.GT.U32.AND P4, PT, R0, R8, PT ;  /* 0x000000080000720c */ /* 0x000fe20003f84070 */
[----:B------:R-:W3:Y:S01]  /*1f760*/  LDL.LU R20, [R1+0xc08] ;  /* 0x000c080001147983 */ /* 0x000ee20000300800 */
[----:B------:R-:W-:-:S04]  /*1f770*/  IMAD.HI.U32 R6, R3, R14, RZ ;  /* 0x0000000e03067227 */ /* 0x000fc800078e00ff */
[----:B------:R-:W-:-:S07]  /*1f780*/  IMAD.MOV R6, RZ, RZ, -R6 ;  /* 0x000000ffff067224 */ /* 0x000fce00078e0a06 */
[----:B------:R-:W-:Y:S01]  /*1f790*/  @!P4 IMAD.IADD R8, R8, 0x1, -R0 ;  /* 0x000000010808c824 */ /* 0x000fe200078e0a00 */
[C---:B------:R-:W-:Y:S01]  /*1f7a0*/  ISETP.GT.U32.AND P4, PT, R0.reuse, R9, PT ;  /* 0x000000090000720c */ /* 0x040fe20003f84070 */
[----:B------:R-:W-:-:S05]  /*1f7b0*/  IMAD R14, R0, R6, R14 ;  /* 0x00000006000e7224 */ /* 0x000fca00078e020e */
[----:B------:R-:W-:-:S07]  /*1f7c0*/  ISETP.GT.U32.AND P2, PT, R0, R14, PT ;  /* 0x0000000e0000720c */ /* 0x000fce0003f44070 */
[----:B------:R-:W-:-:S04]  /*1f7d0*/  @!P4 IMAD.IADD R9, R9, 0x1, -R0 ;  /* 0x000000010909c824 */ /* 0x000fc800078e0a00 */
[----:B------:R-:W-:Y:S01]  /*1f7e0*/  @!P1 IMAD.MOV R9, RZ, RZ, -R9 ;  /* 0x000000ffff099224 */ /* 0x000fe200078e0a09 */
[----:B------:R-:W-:Y:S01]  /*1f7f0*/  IABS R6, R21 ;  /* 0x0000001500067213 */ /* 0x000fe20000000000 */
[----:B------:R-:W-:Y:S01]  /*1f800*/  @!P2 IMAD.IADD R14, R14, 0x1, -R0 ;  /* 0x000000010e0ea824 */ /* 0x000fe200078e0a00 */
[----:B------:R-:W-:Y:S02]  /*1f810*/  ISETP.GE.AND P2, PT, R21, RZ, PT ;  /* 0x000000ff1500720c */ /* 0x000fe40003f46270 */
[----:B------:R-:W-:Y:S04]  /*1f820*/  STL [R1+0x54], R9 ;  /* 0x0000540901007387 */ /* 0x000fe80000100800 */
[----:B------:R-:W3:Y:S01]  /*1f830*/  LDL.LU R21, [R1+0xc0c] ;  /* 0x000c0c0001157983 */ /* 0x000ee20000300800 */
[----:B------:R-:W-:-:S04]  /*1f840*/  IMAD.HI.U32 R11, R3, R7, RZ ;  /* 0x00000007030b7227 */ /* 0x000fc800078e00ff */
[----:B------:R-:W-:-:S04]  /*1f850*/  IMAD.MOV R11, RZ, RZ, -R11 ;  /* 0x000000ffff0b7224 */ /* 0x000fc800078e0a0b */
[----:B------:R-:W-:Y:S02]  /*1f860*/  IMAD R7, R0, R11, R7 ;  /* 0x0000000b00077224 */ /* 0x000fe400078e0207 */
[----:B------:R-:W-:-:S03]  /*1f870*/  IMAD.HI.U32 R4, R3, R6, RZ ;  /* 0x0000000603047227 */ /* 0x000fc600078e00ff */
[----:B------:R-:W-:Y:S01]  /*1f880*/  ISETP.GT.U32.AND P4, PT, R0, R7, PT ;  /* 0x000000070000720c */ /* 0x000fe20003f84070 */
[----:B------:R-:W-:Y:S01]  /*1f890*/  IMAD.MOV R4, RZ, RZ, -R4 ;  /* 0x000000ffff047224 */ /* 0x000fe200078e0a04 */
[----:B------:R-:W-:-:S03]  /*1f8a0*/  IABS R13, R16 ;  /* 0x00000010000d7213 */ /* 0x000fc60000000000 */
[C---:B------:R-:W-:Y:S02]  /*1f8b0*/  IMAD R6, R0.reuse, R4, R6 ;  /* 0x0000000400067224 */ /* 0x040fe400078e0206 */
[----:B------:R-:W-:Y:S01]  /*1f8c0*/  IMAD.HI.U32 R4, R3, R13, RZ ;  /* 0x0000000d03047227 */ /* 0x000fe200078e00ff */
[----:B------:R-:W-:-:S03]  /*1f8d0*/  ISETP.GT.U32.AND P0, PT, R0, R8, PT ;  /* 0x000000080000720c */ /* 0x000fc60003f04070 */
[----:B------:R-:W-:Y:S02]  /*1f8e0*/  IMAD.MOV R4, RZ, RZ, -R4 ;  /* 0x000000ffff047224 */ /* 0x000fe400078e0a04 */
[----:B------:R-:W-:Y:S01]  /*1f8f0*/  @!P4 IMAD.IADD R7, R7, 0x1, -R0 ;  /* 0x000000010707c824 */ /* 0x000fe200078e0a00 */
[C---:B------:R-:W-:Y:S01]  /*1f900*/  ISETP.GT.U32.AND P4, PT, R0.reuse, R14, PT ;  /* 0x0000000e0000720c */ /* 0x040fe20003f84070 */
[C---:B------:R-:W-:Y:S01]  /*1f910*/  IMAD R13, R0.reuse, R4, R13 ;  /* 0x00000004000d7224 */ /* 0x040fe200078e020d */
[----:B------:R-:W-:Y:S02]  /*1f920*/  IABS R10, R15 ;  /* 0x0000000f000a7213 */ /* 0x000fe40000000000 */
[----:B------:R-:W-:Y:S02]  /*1f930*/  IABS R11, R17 ;  /* 0x00000011000b7213 */ /* 0x000fe40000000000 */
[----:B------:R-:W-:-:S03]  /*1f940*/  ISETP.GT.U32.AND P1, PT, R0, R7, PT ;  /* 0x000000070000720c */ /* 0x000fc60003f24070 */
[----:B------:R-:W-:-:S04]  /*1f950*/  IMAD.HI.U32 R4, R3, R11, RZ ;  /* 0x0000000b03047227 */ /* 0x000fc800078e00ff */
[----:B-1----:R-:W-:-:S04]  /*1f960*/  IMAD.HI.U32 R12, R3, R10, RZ ;  /* 0x0000000a030c7227 */ /* 0x002fc800078e00ff */
[----:B------:R-:W-:Y:S02]  /*1f970*/  IMAD.MOV R4, RZ, RZ, -R4 ;  /* 0x000000ffff047224 */ /* 0x000fe400078e0a04 */
[----:B------:R-:W-:Y:S01]  /*1f980*/  @!P0 IMAD.IADD R8, R8, 0x1, -R0 ;  /* 0x0000000108088824 */ /* 0x000fe200078e0a00 */
[C---:B------:R-:W-:Y:S01]  /*1f990*/  ISETP.GT.U32.AND P0, PT, R0.reuse, R6, PT ;  /* 0x000000060000720c */ /* 0x040fe20003f04070 */
[----:B------:R-:W-:Y:S02]  /*1f9a0*/  IMAD.MOV R12, RZ, RZ, -R12 ;  /* 0x000000ffff0c7224 */ /* 0x000fe400078e0a0c */
[----:B------:R-:W-:Y:S02]  /*1f9b0*/  IMAD R11, R0, R4, R11 ;  /* 0x00000004000b7224 */ /* 0x000fe400078e020b */
[----:B------:R-:W-:Y:S01]  /*1f9c0*/  @!P4 IMAD.IADD R14, R14, 0x1, -R0 ;  /* 0x000000010e0ec824 */ /* 0x000fe200078e0a00 */
[C---:B------:R-:W-:Y:S01]  /*1f9d0*/  ISETP.GT.U32.AND P4, PT, R0.reuse, R13, PT ;  /* 0x0000000d0000720c */ /* 0x040fe20003f84070 */
[----:B------:R-:W-:-:S02]  /*1f9e0*/  IMAD R10, R0, R12, R10 ;  /* 0x0000000c000a7224 */ /* 0x000fc400078e020a */
[----:B------:R-:W-:Y:S02]  /*1f9f0*/  @!P5 IMAD.MOV R8, RZ, RZ, -R8 ;  /* 0x000000ffff08d224 */ /* 0x000fe400078e0a08 */
[--C-:B------:R-:W-:Y:S01]  /*1fa00*/  @!P1 IMAD.IADD R7, R7, 0x1, -R0.reuse ;  /* 0x0000000107079824 */ /* 0x100fe200078e0a00 */
[C---:B------:R-:W-:Y:S02]  /*1fa10*/  ISETP.GT.U32.AND P1, PT, R0.reuse, R11, PT ;  /* 0x0000000b0000720c */ /* 0x040fe40003f24070 */
[----:B------:R-:W-:Y:S01]  /*1fa20*/  ISETP.GT.U32.AND P5, PT, R0, R10, PT ;  /* 0x0000000a0000720c */ /* 0x000fe20003fa4070 */
[----:B------:R0:W-:Y:S01]  /*1fa30*/  STL [R1+0x50], R8 ;  /* 0x0000500801007387 */ /* 0x0001e20000100800 */
[----:B------:R-:W-:-:S03]  /*1fa40*/  @!P0 IMAD.IADD R6, R6, 0x1, -R0 ;  /* 0x0000000106068824 */ /* 0x000fc600078e0a00 */
[----:B------:R-:W-:Y:S02]  /*1fa50*/  @!P4 IMAD.IADD R13, R13, 0x1, -R0 ;  /* 0x000000010d0dc824 */ /* 0x000fe400078e0a00 */
[----:B------:R-:W-:-:S04]  /*1fa60*/  ISETP.GT.U32.AND P0, PT, R0, R6, PT ;  /* 0x000000060000720c */ /* 0x000fc80003f04070 */
[--C-:B------:R-:W-:Y:S01]  /*1fa70*/  @!P1 IMAD.IADD R11, R11, 0x1, -R0.reuse ;  /* 0x000000010b0b9824 */ /* 0x100fe200078e0a00 */
[----:B------:R-:W-:Y:S01]  /*1fa80*/  ISETP.GT.U32.AND P1, PT, R0, R13, PT ;  /* 0x0000000d0000720c */ /* 0x000fe20003f24070 */
[----:B------:R-:W-:Y:S01]  /*1fa90*/  @!P5 IMAD.IADD R10, R10, 0x1, -R0 ;  /* 0x000000010a0ad824 */ /* 0x000fe200078e0a00 */
[----:B------:R-:W-:-:S06]  /*1faa0*/  ISETP.GE.AND P5, PT, R16, RZ, PT ;  /* 0x000000ff1000720c */ /* 0x000fcc0003fa6270 */
[----:B------:R-:W-:-:S05]  /*1fab0*/  @!P0 IMAD.IADD R6, R6, 0x1, -R0 ;  /* 0x0000000106068824 */ /* 0x000fca00078e0a00 */
[----:B------:R-:W-:Y:S02]  /*1fac0*/  @!P1 IMAD.IADD R13, R13, 0x1, -R0 ;  /* 0x000000010d0d9824 */ /* 0x000fe400078e0a00 */
[----:B------:R-:W-:Y:S02]  /*1fad0*/  @!P2 IMAD.MOV R6, RZ, RZ, -R6 ;  /* 0x000000ffff06a224 */ /* 0x000fe400078e0a06 */
[----:B------:R-:W-:Y:S01]  /*1fae0*/  @!P5 IMAD.MOV R13, RZ, RZ, -R13 ;  /* 0x000000ffff0dd224 */ /* 0x000fe200078e0a0d */
[C---:B------:R-:W-:Y:S02]  /*1faf0*/  ISETP.GT.U32.AND P4, PT, R0.reuse, R10, PT ;  /* 0x0000000a0000720c */ /* 0x040fe40003f84070 */
[----:B------:R-:W-:Y:S01]  /*1fb00*/  ISETP.GE.AND P0, PT, R15, RZ, PT ;  /* 0x000000ff0f00720c */ /* 0x000fe20003f06270 */
[----:B------:R-:W-:Y:S01]  /*1fb10*/  @!P3 IMAD.MOV R14, RZ, RZ, -R14 ;  /* 0x000000ffff0eb224 */ /* 0x000fe200078e0a0e */
[----:B------:R-:W-:Y:S01]  /*1fb20*/  ISETP.GT.U32.AND P3, PT, R0, R11, PT ;  /* 0x0000000b0000720c */ /* 0x000fe20003f64070 */
[----:B------:R-:W-:-:S03]  /*1fb30*/  @!P6 IMAD.MOV R7, RZ, RZ, -R7 ;  /* 0x000000ffff07e224 */ /* 0x000fc600078e0a07 */
[----:B------:R-:W-:Y:S05]  /*1fb40*/  STL [R1+0x4c], R14 ;  /* 0x00004c0e01007387 */ /* 0x000fea0000100800 */
[----:B------:R-:W-:Y:S01]  /*1fb50*/  @!P4 IMAD.IADD R10, R10, 0x1, -R0 ;  /* 0x000000010a0ac824 */ /* 0x000fe200078e0a00 */
[----:B------:R1:W-:Y:S03]  /*1fb60*/  STL [R1+0x48], R7 ;  /* 0x0000480701007387 */ /* 0x0003e60000100800 */
[----:B------:R-:W-:Y:S01]  /*1fb70*/  @!P0 IMAD.MOV R10, RZ, RZ, -R10 ;  /* 0x000000ffff0a8224 */ /* 0x000fe200078e0a0a */
[----:B------:R-:W-:Y:S01]  /*1fb80*/  STL [R1+0x44], R6 ;  /* 0x0000440601007387 */ /* 0x000fe20000100800 */
[----:B------:R-:W-:Y:S01]  /*1fb90*/  ISETP.GE.AND P6, PT, R17, RZ, PT ;  /* 0x000000ff1100720c */ /* 0x000fe20003fc6270 */
[----:B------:R-:W-:-:S02]  /*1fba0*/  @!P3 IMAD.IADD R11, R11, 0x1, -R0 ;  /* 0x000000010b0bb824 */ /* 0x000fc400078e0a00 */
[----:B------:R1:W-:Y:S04]  /*1fbb0*/  STL [R1+0x3c], R10 ;  /* 0x00003c0a01007387 */ /* 0x0003e80000100800 */
[----:B------:R-:W-:Y:S06]  /*1fbc0*/  STL [R1+0x38], R13 ;  /* 0x0000380d01007387 */ /* 0x000fec0000100800 */
[----:B------:R-:W-:-:S05]  /*1fbd0*/  @!P6 IMAD.MOV R11, RZ, RZ, -R11 ;  /* 0x000000ffff0be224 */ /* 0x000fca00078e0a0b */
[----:B------:R-:W-:Y:S01]  /*1fbe0*/  STL [R1+0x34], R11 ;  /* 0x0000340b01007387 */ /* 0x000fe20000100800 */
[----:B--2---:R-:W-:-:S05]  /*1fbf0*/  IABS R12, R18 ;  /* 0x00000012000c7213 */ /* 0x004fca0000000000 */
[----:B0-----:R-:W-:-:S04]  /*1fc00*/  IMAD.HI.U32 R8, R3, R12, RZ ;  /* 0x0000000c03087227 */ /* 0x001fc800078e00ff */
[----:B------:R-:W-:-:S04]  /*1fc10*/  IMAD.MOV R8, RZ, RZ, -R8 ;  /* 0x000000ffff087224 */ /* 0x000fc800078e0a08 */
[----:B------:R-:W-:-:S05]  /*1fc20*/  IMAD R12, R0, R8, R12 ;  /* 0x00000008000c7224 */ /* 0x000fca00078e020c */
[----:B------:R-:W-:Y:S02]  /*1fc30*/  ISETP.GT.U32.AND P2, PT, R0, R12, PT ;  /* 0x0000000c0000720c */ /* 0x000fe40003f44070 */
[----:B----4-:R-:W-:-:S05]  /*1fc40*/  IABS R9, R19 ;  /* 0x0000001300097213 */ /* 0x010fca0000000000 */
[----:B------:R-:W-:Y:S01]  /*1fc50*/  IMAD.HI.U32 R4, R3, R9, RZ ;  /* 0x0000000903047227 */ /* 0x000fe200078e00ff */
[----:B---3--:R-:W-:-:S03]  /*1fc60*/  IABS R8, R20 ;  /* 0x0000001400087213 */ /* 0x008fc60000000000 */
[----:B------:R-:W-:-:S04]  /*1fc70*/  IMAD.MOV R4, RZ, RZ, -R4 ;  /* 0x000000ffff047224 */ /* 0x000fc800078e0a04 */
[----:B------:R-:W-:Y:S02]  /*1fc80*/  IMAD R9, R0, R4, R9 ;  /* 0x0000000400097224 */ /* 0x000fe400078e0209 */
[----:B------:R-:W-:-:S04]  /*1fc90*/  IMAD.HI.U32 R4, R3, R8, RZ ;  /* 0x0000000803047227 */ /* 0x000fc800078e00ff */
[----:B------:R-:W-:-:S04]  /*1fca0*/  IMAD.MOV R4, RZ, RZ, -R4 ;  /* 0x000000ffff047224 */ /* 0x000fc800078e0a04 */
[C---:B------:R-:W-:Y:S01]  /*1fcb0*/  IMAD R8, R0.reuse, R4, R8 ;  /* 0x0000000400087224 */ /* 0x040fe200078e0208 */
[----:B------:R-:W-:-:S04]  /*1fcc0*/  ISETP.GT.U32.AND P1, PT, R0, R9, PT ;  /* 0x000000090000720c */ /* 0x000fc80003f24070 */
[----:B------:R-:W-:Y:S01]  /*1fcd0*/  ISETP.GT.U32.AND P5, PT, R0, R8, PT ;  /* 0x000000080000720c */ /* 0x000fe20003fa4070 */
[----:B------:R-:W-:-:S08]  /*1fce0*/  @!P2 IMAD.IADD R12, R12, 0x1, -R0 ;  /* 0x000000010c0ca824 */ /* 0x000fd000078e0a00 */
[----:B------:R-:W-:Y:S01]  /*1fcf0*/  @!P1 IMAD.IADD R9, R9, 0x1, -R0 ;  /* 0x0000000109099824 */ /* 0x000fe200078e0a00 */
[----:B------:R-:W-:-:S03]  /*1fd00*/  ISETP.GT.U32.AND P2, PT, R0, R12, PT ;  /* 0x0000000c0000720c */ /* 0x000fc60003f44070 */
[----:B------:R-:W-:Y:S01]  /*1fd10*/  @!P5 IMAD.IADD R8, R8, 0x1, -R0 ;  /* 0x000000010808d824 */ /* 0x000fe200078e0a00 */
[C---:B------:R-:W-:Y:S02]  /*1fd20*/  ISETP.GT.U32.AND P1, PT, R0.reuse, R9, PT ;  /* 0x000000090000720c */ /* 0x040fe40003f24070 */
[----:B-1----:R-:W-:Y:S02]  /*1fd30*/  IABS R7, R21 ;  /* 0x0000001500077213 */ /* 0x002fe40000000000 */
[----:B------:R-:W-:Y:S02]  /*1fd40*/  ISETP.GT.U32.AND P5, PT, R0, R8, PT ;  /* 0x000000080000720c */ /* 0x000fe40003fa4070 */
[----:B------:R-:W-:Y:S01]  /*1fd50*/  ISETP.GE.AND P4, PT, R18, RZ, PT ;  /* 0x000000ff1200720c */ /* 0x000fe20003f86270 */
[----:B------:R-:W-:Y:S01]  /*1fd60*/  IMAD.HI.U32 R10, R3, R7, RZ ;  /* 0x00000007030a7227 */ /* 0x000fe200078e00ff */
[----:B------:R-:W-:Y:S02]  /*1fd70*/  ISETP.GE.AND P3, PT, R19, RZ, PT ;  /* 0x000000ff1300720c */ /* 0x000fe40003f66270 */
[----:B------:R-:W-:Y:S01]  /*1fd80*/  ISETP.GE.AND P0, PT, R20, RZ, PT ;  /* 0x000000ff1400720c */ /* 0x000fe20003f06270 */
[----:B------:R-:W-:-:S02]  /*1fd90*/  IMAD.MOV R10, RZ, RZ, -R10 ;  /* 0x000000ffff0a7224 */ /* 0x000fc400078e0a0a */
[--C-:B------:R-:W-:Y:S02]  /*1fda0*/  @!P2 IMAD.IADD R12, R12, 0x1, -R0.reuse ;  /* 0x000000010c0ca824 */ /* 0x100fe400078e0a00 */
[--C-:B------:R-:W-:Y:S02]  /*1fdb0*/  @!P1 IMAD.IADD R9, R9, 0x1, -R0.reuse ;  /* 0x0000000109099824 */ /* 0x100fe400078e0a00 */
[----:B------:R-:W-:Y:S01]  /*1fdc0*/  @!P5 IMAD.IADD R8, R8, 0x1, -R0 ;  /* 0x000000010808d824 */ /* 0x000fe200078e0a00 */
[----:B------:R-:W-:Y:S01]  /*1fdd0*/  ISETP.GE.AND P5, PT, R24, RZ, PT ;  /* 0x000000ff1800720c */ /* 0x000fe20003fa6270 */
[----:B------:R-:W-:Y:S01]  /*1fde0*/  IMAD R7, R0, R10, R7 ;  /* 0x0000000a00077224 */ /* 0x000fe200078e0207 */
[----:B------:R-:W-:Y:S01]  /*1fdf0*/  IABS R10, R24 ;  /* 0x00000018000a7213 */ /* 0x000fe20000000000 */
[----:B------:R-:W-:Y:S02]  /*1fe00*/  IMAD.MOV.U32 R15, RZ, RZ, R12 ;  /* 0x000000ffff0f7224 */ /* 0x000fe400078e000c */
[----:B------:R-:W-:-:S02]  /*1fe10*/  IMAD.MOV.U32 R14, RZ, RZ, R9 ;  /* 0x000000ffff0e7224 */ /* 0x000fc400078e0009 */
[----:B------:R-:W-:Y:S02]  /*1fe20*/  IMAD.MOV.U32 R24, RZ, RZ, R5 ;  /* 0x000000ffff187224 */ /* 0x000fe400078e0005 */
[----:B------:R-:W-:Y:S02]  /*1fe30*/  IMAD.MOV.U32 R5, RZ, RZ, R8 ;  /* 0x000000ffff057224 */ /* 0x000fe400078e0008 */
[----:B------:R-:W-:Y:S02]  /*1fe40*/  @!P4 IMAD.MOV R15, RZ, RZ, -R15 ;  /* 0x000000ffff0fc224 */ /* 0x000fe400078e0a0f */
[----:B------:R-:W-:Y:S02]  /*1fe50*/  @!P3 IMAD.MOV R14, RZ, RZ, -R14 ;  /* 0x000000ffff0eb224 */ /* 0x000fe400078e0a0e */
[----:B------:R-:W-:Y:S01]  /*1fe60*/  @!P0 IMAD.MOV R5, RZ, RZ, -R5 ;  /* 0x000000ffff058224 */ /* 0x000fe200078e0a05 */
[----:B------:R-:W-:Y:S04]  /*1fe70*/  STL [R1+0x30], R15 ;  /* 0x0000300f01007387 */ /* 0x000fe80000100800 */
[----:B------:R-:W-:Y:S04]  /*1fe80*/  STL [R1+0x2c], R14 ;  /* 0x00002c0e01007387 */ /* 0x000fe80000100800 */
[----:B------:R0:W-:Y:S04]  /*1fe90*/  STL [R1+0x28], R5 ;  /* 0x0000280501007387 */ /* 0x0001e80000100800 */
[----:B0-----:R-:W2:Y:S01]  /*1fea0*/  LDL.LU R5, [R1+0xc38] ;  /* 0x000c380001057983 */ /* 0x001ea20000300800 */
[----:B------:R-:W-:-:S05]  /*1feb0*/  IABS R6, R27 ;  /* 0x0000001b00067213 */ /* 0x000fca0000000000 */
[----:B------:R-:W-:-:S04]  /*1fec0*/  IMAD.HI.U32 R4, R3, R6, RZ ;  /* 0x0000000603047227 */ /* 0x000fc800078e00ff */
[----:B------:R-:W-:Y:S01]  /*1fed0*/  IMAD.MOV R4, RZ, RZ, -R4 ;  /* 0x000000ffff047224 */ /* 0x000fe200078e0a04 */
[----:B------:R-:W-:-:S03]  /*1fee0*/  ISETP.GT.U32.AND P1, PT, R0, R7, PT ;  /* 0x000000070000720c */ /* 0x000fc60003f24070 */
[----:B------:R-:W-:-:S05]  /*1fef0*/  IMAD R6, R0, R4, R6 ;  /* 0x0000000400067224 */ /* 0x000fca00078e0206 */
[----:B------:R-:W-:Y:S02]  /*1ff00*/  ISETP.GT.U32.AND P4, PT, R0, R6, PT ;  /* 0x000000060000720c */ /* 0x000fe40003f84070 */
[----:B------:R-:W-:-:S03]  /*1ff10*/  IABS R4, R23 ;  /* 0x0000001700047213 */ /* 0x000fc60000000000 */
[----:B------:R-:W-:Y:S01]  /*1ff20*/  @!P1 IMAD.IADD R7, R7, 0x1, -R0 ;  /* 0x0000000107079824 */ /* 0x000fe200078e0a00 */
[----:B------:R-:W-:Y:S01]  /*1ff30*/  IABS R11, R28 ;  /* 0x0000001c000b7213 */ /* 0x000fe20000000000 */
[----:B------:R-:W-:-:S03]  /*1ff40*/  IMAD.HI.U32 R13, R3, R4, RZ ;  /* 0x00000004030d7227 */ /* 0x000fc600078e00ff */
[----:B------:R-:W-:-:S03]  /*1ff50*/  ISETP.GT.U32.AND P1, PT, R0, R7, PT ;  /* 0x000000070000720c */ /* 0x000fc60003f24070 */
[----:B------:R-:W-:Y:S02]  /*1ff60*/  @!P4 IMAD.IADD R6, R6, 0x1, -R0 ;  /* 0x000000010606c824 */ /* 0x000fe400078e0a00 */
[----:B------:R-:W-:-:S03]  /*1ff70*/  IMAD.HI.U32 R12, R3, R10, RZ ;  /* 0x0000000a030c7227 */ /* 0x000fc600078e00ff */
[----:B------:R-:W-:Y:S01]  /*1ff80*/  ISETP.GT.U32.AND P4, PT, R0, R6, PT ;  /* 0x000000060000720c */ /* 0x000fe20003f84070 */
[----:B------:R-:W-:-:S04]  /*1ff90*/  IMAD.HI.U32 R9, R3, R11, RZ ;  /* 0x0000000b03097227 */ /* 0x000fc800078e00ff */
[----:B------:R-:W-:Y:S02]  /*1ffa0*/  IMAD.MOV R13, RZ, RZ, -R13 ;  /* 0x000000ffff0d7224 */ /* 0x000fe400078e0a0d */
[----:B------:R-:W-:Y:S02]  /*1ffb0*/  IMAD.MOV R12, RZ, RZ, -R12 ;  /* 0x000000ffff0c7224 */ /* 0x000fe400078e0a0c */
[----:B------:R-:W-:Y:S02]  /*1ffc0*/  IMAD.MOV R9, RZ, RZ, -R9 ;  /* 0x000000ffff097224 */ /* 0x000fe400078e0a09 */
[C---:B------:R-:W-:Y:S01]  /*1ffd0*/  IMAD R4, R0.reuse, R13, R4 ;  /* 0x0000000d00047224 */ /* 0x040fe200078e0204 */
[----:B------:R-:W-:Y:S01]  /*1ffe0*/  ISETP.GE.AND P6, PT, R21, RZ, PT ;  /* 0x000000ff1500720c */ /* 0x000fe20003fc6270 */
[C---:B------:R-:W-:Y:S02]  /*1fff0*/  IMAD R10, R0.reuse, R12, R10 ;  /* 0x0000000c000a7224 */ /* 0x040fe400078e020a */
[----:B------:R-:W-:-:S02]  /*20000*/  IMAD R11, R0, R9, R11 ;  /* 0x00000009000b7224 */ /* 0x000fc400078e020b */
[--C-:B------:R-:W-:Y:S01]  /*20010*/  @!P1 IMAD.IADD R7, R7, 0x1, -R0.reuse ;  /* 0x0000000107079824 */ /* 0x100fe200078e0a00 */
[----:B------:R-:W-:Y:S01]  /*20020*/  ISETP.GT.U32.AND P1, PT, R0, R4, PT ;  /* 0x000000040000720c */ /* 0x000fe20003f24070 */
[----:B------:R-:W-:Y:S01]  /*20030*/  @!P4 IMAD.IADD R6, R6, 0x1, -R0 ;  /* 0x000000010606c824 */ /* 0x000fe200078e0a00 */
[C---:B------:R-:W-:Y:S02]  /*20040*/  ISETP.GT.U32.AND P0, PT, R0.reuse, R10, PT ;  /* 0x0000000a0000720c */ /* 0x040fe40003f04070 */
[----:B------:R-:W-:Y:S01]  /*20050*/  ISETP.GT.U32.AND P4, PT, R0, R11, PT ;  /* 0x0000000b0000720c */ /* 0x000fe20003f84070 */
[----:B------:R-:W-:Y:S01]  /*20060*/  IMAD.MOV.U32 R14, RZ, RZ, R7 ;  /* 0x000000ffff0e7224 */ /* 0x000fe200078e0007 */
[----:B------:R-:W-:Y:S02]  /*20070*/  ISETP.GE.AND P2, PT, R27, RZ, PT ;  /* 0x000000ff1b00720c */ /* 0x000fe40003f46270 */
[----:B------:R-:W-:Y:S01]  /*20080*/  ISETP.GE.AND P3, PT, R23, RZ, PT ;  /* 0x000000ff1700720c */ /* 0x000fe20003f66270 */
[----:B------:R-:W-:-:S02]  /*20090*/  @!P6 IMAD.MOV R14, RZ, RZ, -R14 ;  /* 0x000000ffff0ee224 */ /* 0x000fc400078e0a0e */
[----:B------:R-:W-:Y:S01]  /*200a0*/  IMAD.MOV.U32 R23, RZ, RZ, R22 ;  /* 0x000000ffff177224 */ /* 0x000fe200078e0016 */
[----:B------:R-:W-:Y:S01]  /*200b0*/  IABS R12, R25 ;  /* 0x00000019000c7213 */ /* 0x000fe20000000000 */
[--C-:B------:R-:W-:Y:S01]  /*200c0*/  @!P1 IMAD.IADD R4, R4, 0x1, -R0.reuse ;  /* 0x0000000104049824 */ /* 0x100fe200078e0a00 */
[----:B------:R-:W3:Y:S01]  /*200d0*/  LDL.LU R22, [R1+0xc3c] ;  /* 0x000c3c0001167983 */ /* 0x000ee20000300800 */
[----:B------:R-:W-:Y:S01]  /*200e0*/  @!P0 IMAD.IADD R10, R10, 0x1, -R0 ;  /* 0x000000010a0a8824 */ /* 0x000fe200078e0a00 */
[----:B------:R-:W-:Y:S01]  /*200f0*/  IABS R13, R29 ;  /* 0x0000001d000d7213 */ /* 0x000fe20000000000 */
[----:B------:R-:W-:Y:S01]  /*20100*/  IMAD.MOV.U32 R9, RZ, RZ, R6 ;  /* 0x000000ffff097224 */ /* 0x000fe200078e0006 */
[----:B------:R0:W-:Y:S01]  /*20110*/  STL [R1+0x24], R14 ;  /* 0x0000240e01007387 */ /* 0x0001e20000100800 */
[----:B------:R-:W-:Y:S01]  /*20120*/  @!P4 IMAD.IADD R11, R11, 0x1, -R0 ;  /* 0x000000010b0bc824 */ /* 0x000fe200078e0a00 */
[C---:B------:R-:W-:Y:S01]  /*20130*/  ISETP.GT.U32.AND P0, PT, R0.reuse, R4, PT ;  /* 0x000000040000720c */ /* 0x040fe20003f04070 */
[----:B------:R-:W-:Y:S01]  /*20140*/  IMAD.HI.U32 R8, R3, R12, RZ ;  /* 0x0000000c03087227 */ /* 0x000fe200078e00ff */
[----:B------:R-:W-:-:S03]  /*20150*/  ISETP.GT.U32.AND P4, PT, R0, R10, PT ;  /* 0x0000000a0000720c */ /* 0x000fc60003f84070 */
[----:B------:R-:W-:Y:S01]  /*20160*/  @!P2 IMAD.MOV R9, RZ, RZ, -R9 ;  /* 0x000000ffff09a224 */ /* 0x000fe200078e0a09 */
[----:B0-----:R-:W-:Y:S01]  /*20170*/  IABS R14, R23 ;  /* 0x00000017000e7213 */ /* 0x001fe20000000000 */
[----:B------:R-:W-:Y:S01]  /*20180*/  IMAD.HI.U32 R7, R3, R13, RZ ;  /* 0x0000000d03077227 */ /* 0x000fe200078e00ff */
[----:B------:R-:W-:-:S03]  /*20190*/  ISETP.GT.U32.AND P2, PT, R0, R11, PT ;  /* 0x0000000b0000720c */ /* 0x000fc60003f44070 */
[----:B------:R-:W-:-:S04]  /*201a0*/  IMAD.HI.U32 R6, R3, R14, RZ ;  /* 0x0000000e03067227 */ /* 0x000fc800078e00ff */
[----:B------:R-:W-:Y:S02]  /*201b0*/  IMAD.MOV R8, RZ, RZ, -R8 ;  /* 0x000000ffff087224 */ /* 0x000fe400078e0a08 */
[----:B------:R-:W-:Y:S02]  /*201c0*/  IMAD.MOV R7, RZ, RZ, -R7 ;  /* 0x000000ffff077224 */ /* 0x000fe400078e0a07 */
[----:B------:R-:W-:Y:S02]  /*201d0*/  IMAD.MOV R6, RZ, RZ, -R6 ;  /* 0x000000ffff067224 */ /* 0x000fe400078e0a06 */
[C---:B------:R-:W-:Y:S02]  /*201e0*/  IMAD R12, R0.reuse, R8, R12 ;  /* 0x00000008000c7224 */ /* 0x040fe400078e020c */
[C---:B------:R-:W-:Y:S02]  /*201f0*/  IMAD R13, R0.reuse, R7, R13 ;  /* 0x00000007000d7224 */ /* 0x040fe400078e020d */
[----:B------:R-:W-:-:S02]  /*20200*/  IMAD R14, R0, R6, R14 ;  /* 0x00000006000e7224 */ /* 0x000fc400078e020e */
[--C-:B------:R-:W-:Y:S01]  /*20210*/  @!P0 IMAD.IADD R4, R4, 0x1, -R0.reuse ;  /* 0x0000000104048824 */ /* 0x100fe200078e0a00 */
[----:B------:R-:W-:Y:S01]  /*20220*/  ISETP.GT.U32.AND P0, PT, R0, R12, PT ;  /* 0x0000000c0000720c */ /* 0x000fe20003f04070 */
[--C-:B------:R-:W-:Y:S01]  /*20230*/  @!P4 IMAD.IADD R10, R10, 0x1, -R0.reuse ;  /* 0x000000010a0ac824 */ /* 0x100fe200078e0a00 */
[C---:B------:R-:W-:Y:S01]  /*20240*/  ISETP.GT.U32.AND P4, PT, R0.reuse, R13, PT ;  /* 0x0000000d0000720c */ /* 0x040fe20003f84070 */
[----:B------:R-:W-:Y:S01]  /*20250*/  @!P2 IMAD.IADD R11, R11, 0x1, -R0 ;  /* 0x000000010b0ba824 */ /* 0x000fe200078e0a00 */
[----:B------:R-:W-:Y:S02]  /*20260*/  ISETP.GT.U32.AND P2, PT, R0, R14, PT ;  /* 0x0000000e0000720c */ /* 0x000fe40003f44070 */
[----:B------:R-:W-:Y:S01]  /*20270*/  ISETP.GE.AND P6, PT, R28, RZ, PT ;  /* 0x000000ff1c00720c */ /* 0x000fe20003fc6270 */
[----:B------:R-:W-:-:S06]  /*20280*/  @!P3 IMAD.MOV R4, RZ, RZ, -R4 ;  /* 0x000000ffff04b224 */ /* 0x000fcc00078e0a04 */
[--C-:B------:R-:W-:Y:S02]  /*20290*/  @!P0 IMAD.IADD R12, R12, 0x1, -R0.reuse ;  /* 0x000000010c0c8824 */ /* 0x100fe400078e0a00 */
[--C-:B------:R-:W-:Y:S02]  /*202a0*/  @!P4 IMAD.IADD R13, R13, 0x1, -R0.reuse ;  /* 0x000000010d0dc824 */ /* 0x100fe400078e0a00 */
[----:B------:R-:W-:Y:S01]  /*202b0*/  @!P2 IMAD.IADD R14, R14, 0x1, -R0 ;  /* 0x000000010e0ea824 */ /* 0x000fe200078e0a00 */
[C---:B------:R-:W-:Y:S02]  /*202c0*/  ISETP.GT.U32.AND P4, PT, R0.reuse, R12, PT ;  /* 0x0000000c0000720c */ /* 0x040fe40003f84070 */
[C---:B------:R-:W-:Y:S02]  /*202d0*/  ISETP.GT.U32.AND P2, PT, R0.reuse, R13, PT ;  /* 0x0000000d0000720c */ /* 0x040fe40003f44070 */
[----:B------:R-:W-:Y:S01]  /*202e0*/  ISETP.GT.U32.AND P3, PT, R0, R14, PT ;  /* 0x0000000e0000720c */ /* 0x000fe20003f64070 */
[----:B------:R-:W-:Y:S01]  /*202f0*/  @!P6 IMAD.MOV R11, RZ, RZ, -R11 ;  /* 0x000000ffff0be224 */ /* 0x000fe200078e0a0b */
[----:B------:R-:W-:-:S02]  /*20300*/  ISETP.GE.AND P1, PT, R25, RZ, PT ;  /* 0x000000ff1900720c */ /* 0x000fc40003f26270 */
[----:B------:R-:W-:Y:S02]  /*20310*/  ISETP.GE.AND P0, PT, R29, RZ, PT ;  /* 0x000000ff1d00720c */ /* 0x000fe40003f06270 */
[----:B------:R-:W-:Y:S01]  /*20320*/  ISETP.GE.AND P6, PT, R23, RZ, PT ;  /* 0x000000ff1700720c */ /* 0x000fe20003fc6270 */
[----:B------:R-:W-:Y:S01]  /*20330*/  STL [R1+0x18], R9 ;  /* 0x0000180901007387 */ /* 0x000fe20000100800 */
[----:B------:R-:W-:-:S03]  /*20340*/  @!P5 IMAD.MOV R10, RZ, RZ, -R10 ;  /* 0x000000ffff0ad224 */ /* 0x000fc600078e0a0a */
[----:B------:R-:W4:Y:S01]  /*20350*/  LDL.LU R29, [R1+0xc40] ;  /* 0x000c4000011d7983 */ /* 0x000f220000300800 */
[----:B------:R-:W-:-:S03]  /*20360*/  @!P4 IMAD.IADD R12, R12, 0x1, -R0 ;  /* 0x000000010c0cc824 */ /* 0x000fc600078e0a00 */
[----:B------:R-:W4:Y:S01]  /*20370*/  LDL.LU R25, [R1+0xc44] ;  /* 0x000c440001197983 */ /* 0x000f220000300800 */
[--C-:B------:R-:W-:Y:S02]  /*20380*/  @!P2 IMAD.IADD R13, R13, 0x1, -R0.reuse ;  /* 0x000000010d0da824 */ /* 0x100fe400078e0a00 */
[----:B------:R-:W-:Y:S01]  /*20390*/  @!P3 IMAD.IADD R14, R14, 0x1, -R0 ;  /* 0x000000010e0eb824 */ /* 0x000fe200078e0a00 */
[----:B------:R0:W-:Y:S01]  /*203a0*/  STL [R1+0x14], R4 ;  /* 0x0000140401007387 */ /* 0x0001e20000100800 */
[----:B------:R-:W-:Y:S02]  /*203b0*/  @!P1 IMAD.MOV R12, RZ, RZ, -R12 ;  /* 0x000000ffff0c9224 */ /* 0x000fe400078e0a0c */
[----:B------:R-:W-:Y:S01]  /*203c0*/  @!P0 IMAD.MOV R13, RZ, RZ, -R13 ;  /* 0x000000ffff0d8224 */ /* 0x000fe200078e0a0d */
[----:B------:R-:W-:Y:S01]  /*203d0*/  STL [R1+0x2400], R10 ;  /* 0x0024000a01007387 */ /* 0x000fe20000100800 */
[----:B------:R-:W-:Y:S01]  /*203e0*/  @!P6 IMAD.MOV R14, RZ, RZ, -R14 ;  /* 0x000000ffff0ee224 */ /* 0x000fe200078e0a0e */
[----:B------:R-:W-:-:S02]  /*203f0*/  IABS R15, R24 ;  /* 0x00000018000f7213 */ /* 0x000fc40000000000 */
[----:B------:R-:W-:Y:S01]  /*20400*/  STL [R1+0x2404], R11 ;  /* 0x0024040b01007387 */ /* 0x000fe20000100800 */
[----:B------:R-:W-:-:S03]  /*20410*/  ISETP.GE.AND P2, PT, R24, RZ, PT ;  /* 0x000000ff1800720c */ /* 0x000fc60003f46270 */
[----:B------:R-:W4:Y:S01]  /*20420*/  LDL.LU R24, [R1+0xc54] ;  /* 0x000c540001187983 */ /* 0x000f220000300800 */
[----:B------:R-:W-:-:S03]  /*20430*/  IABS R16, R26 ;  /* 0x0000001a00107213 */ /* 0x000fc60000000000 */
[----:B------:R-:W-:Y:S01]  /*20440*/  STL [R1+0x2408], R12 ;  /* 0x0024080c01007387 */ /* 0x000fe20000100800 */
[----:B------:R-:W-:-:S03]  /*20450*/  ISETP.GE.AND P3, PT, R26, RZ, PT ;  /* 0x000000ff1a00720c */ /* 0x000fc60003f66270 */
[----:B------:R-:W-:Y:S04]  /*20460*/  STL [R1+0x240c], R13 ;  /* 0x00240c0d01007387 */ /* 0x000fe80000100800 */
[----:B------:R-:W-:Y:S04]  /*20470*/  STL [R1+0x2410], R14 ;  /* 0x0024100e01007387 */ /* 0x000fe80000100800 */
[----:B------:R-:W4:Y:S01]  /*20480*/  LDL.LU R26, [R1+0xc58] ;  /* 0x000c5800011a7983 */ /* 0x000f220000300800 */
[----:B--2---:R-:W-:Y:S02]  /*20490*/  IABS R17, R5 ;  /* 0x0000000500117213 */ /* 0x004fe40000000000 */
[----:B------:R-:W-:-:S02]  /*204a0*/  ISETP.GE.AND P6, PT, R5, RZ, PT ;  /* 0x000000ff0500720c */ /* 0x000fc40003fc6270 */
[----:B------:R-:W2:Y:S01]  /*204b0*/  LDL.LU R5, [R1+0xc5c] ;  /* 0x000c5c0001057983 */ /* 0x000ea20000300800 */
[----:B------:R-:W-:-:S04]  /*204c0*/  IMAD.HI.U32 R7, R3, R15, RZ ;  /* 0x0000000f03077227 */ /* 0x000fc800078e00ff */
[----:B------:R-:W-:Y:S02]  /*204d0*/  IMAD.MOV R7, RZ, RZ, -R7 ;  /* 0x000000ffff077224 */ /* 0x000fe400078e0a07 */
[----:B------:R-:W-:-:S04]  /*204e0*/  IMAD.HI.U32 R6, R3, R16, RZ ;  /* 0x0000001003067227 */ /* 0x000fc800078e00ff */
[----:B------:R-:W-:Y:S02]  /*204f0*/  IMAD R15, R0, R7, R15 ;  /* 0x00000007000f7224 */ /* 0x000fe400078e020f */
[----:B------:R-:W-:-:S03]  /*20500*/  IMAD.MOV R6, RZ, RZ, -R6 ;  /* 0x000000ffff067224 */ /* 0x000fc600078e0a06 */
[C---:B------:R-:W-:Y:S01]  /*20510*/  ISETP.GT.U32.AND P5, PT, R0.reuse, R15, PT ;  /* 0x0000000f0000720c */ /* 0x040fe20003fa4070 */
[----:B------:R-:W-:Y:S02]  /*20520*/  IMAD R16, R0, R6, R16 ;  /* 0x0000000600107224 */ /* 0x000fe400078e0210 */
[----:B------:R-:W-:-:S04]  /*20530*/  IMAD.HI.U32 R6, R3, R17, RZ ;  /* 0x0000001103067227 */ /* 0x000fc800078e00ff */
[----:B------:R-:W-:-:S04]  /*20540*/  IMAD.MOV R6, RZ, RZ, -R6 ;  /* 0x000000ffff067224 */ /* 0x000fc800078e0a06 */
[C---:B------:R-:W-:Y:S01]  /*20550*/  IMAD R17, R0.reuse, R6, R17 ;  /* 0x0000000600117224 */ /* 0x040fe200078e0211 */
[----:B------:R-:W-:Y:S01]  /*20560*/  ISETP.GT.U32.AND P4, PT, R0, R16, PT ;  /* 0x000000100000720c */ /* 0x000fe20003f84070 */
[----:B------:R-:W-:-:S03]  /*20570*/  @!P5 IMAD.IADD R15, R15, 0x1, -R0 ;  /* 0x000000010f0fd824 */ /* 0x000fc600078e0a00 */
[----:B------:R-:W-:-:S09]  /*20580*/  ISETP.GT.U32.AND P5, PT, R0, R17, PT ;  /* 0x000000110000720c */ /* 0x000fd20003fa4070 */
[----:B------:R-:W-:Y:S01]  /*20590*/  @!P4 IMAD.IADD R16, R16, 0x1, -R0 ;  /* 0x000000011010c824 */ /* 0x000fe200078e0a00 */
[----:B------:R-:W-:-:S03]  /*205a0*/  ISETP.GT.U32.AND P4, PT, R0, R15, PT ;  /* 0x0000000f0000720c */ /* 0x000fc60003f84070 */
[----:B------:R-:W-:Y:S01]  /*205b0*/  @!P5 IMAD.IADD R17, R17, 0x1, -R0 ;  /* 0x000000011111d824 */ /* 0x000fe200078e0a00 */
[----:B------:R-:W-:Y:S02]  /*205c0*/  ISETP.GT.U32.AND P1, PT, R0, R16, PT ;  /* 0x000000100000720c */ /* 0x000fe40003f24070 */
[----:B---3--:R-:W-:-:S05]  /*205d0*/  IABS R18, R22 ;  /* 0x0000001600127213 */ /* 0x008fca0000000000 */
[----:B0-----:R-:W-:-:S04]  /*205e0*/  IMAD.HI.U32 R4, R3, R18, RZ ;  /* 0x0000001203047227 */ /* 0x001fc800078e00ff */
[----:B------:R-:W-:-:S04]  /*205f0*/  IMAD.MOV R4, RZ, RZ, -R4 ;  /* 0x000000ffff047224 */ /* 0x000fc800078e0a04 */
[C---:B------:R-:W-:Y:S01]  /*20600*/  IMAD R18, R0.reuse, R4, R18 ;  /* 0x0000000400127224 */ /* 0x040fe200078e0212 */
[----:B------:R-:W-:-:S04]  /*20610*/  ISETP.GT.U32.AND P5, PT, R0, R17, PT ;  /* 0x000000110000720c */ /* 0x000fc80003fa4070 */
[----:B------:R-:W-:Y:S01]  /*20620*/  ISETP.GT.U32.AND P0, PT, R0, R18, PT ;  /* 0x000000120000720c */ /* 0x000fe20003f04070 */
[--C-:B------:R-:W-:Y:S02]  /*20630*/  @!P4 IMAD.IADD R15, R15, 0x1, -R0.reuse ;  /* 0x000000010f0fc824 */ /* 0x100fe400078e0a00 */
[----:B------:R-:W-:Y:S02]  /*20640*/  @!P1 IMAD.IADD R16, R16, 0x1, -R0 ;  /* 0x0000000110109824 */ /* 0x000fe400078e0a00 */
[----:B------:R-:W-:-:S04]  /*20650*/  @!P2 IMAD.MOV R15, RZ, RZ, -R15 ;  /* 0x000000ffff0fa224 */ /* 0x000fc800078e0a0f */
[----:B------:R-:W-:-:S04]  /*20660*/  @!P5 IMAD.IADD R17, R17, 0x1, -R0 ;  /* 0x000000011111d824 */ /* 0x000fc800078e0a00 */
[----:B------:R-:W-:Y:S02]  /*20670*/  @!P0 IMAD.IADD R18, R18, 0x1, -R0 ;  /* 0x0000000112128824 */ /* 0x000fe400078e0a00 */
[----:B------:R-:W-:Y:S02]  /*20680*/  @!P3 IMAD.MOV R16, RZ, RZ, -R16 ;  /* 0x000000ffff10b224 */ /* 0x000fe400078e0a10 */
[----:B------:R-:W-:Y:S01]  /*20690*/  @!P6 IMAD.MOV R17, RZ, RZ, -R17 ;  /* 0x000000ffff11e224 */ /* 0x000fe200078e0a11 */
[----:B------:R-:W-:Y:S02]  /*206a0*/  ISETP.GT.U32.AND P2, PT, R0, R18, PT ;  /* 0x000000120000720c */ /* 0x000fe40003f44070 */
[----:B------:R-:W-:-:S11]  /*206b0*/  ISETP.GE.AND P4, PT, R22, RZ, PT ;  /* 0x000000ff1600720c */ /* 0x000fd60003f86270 */
[----:B------:R-:W-:Y:S01]  /*206c0*/  @!P2 IMAD.IADD R18, R18, 0x1, -R0 ;  /* 0x000000011212a824 */ /* 0x000fe200078e0a00 */
[----:B----4-:R-:W-:Y:S02]  /*206d0*/  IABS R19, R29 ;  /* 0x0000001d00137213 */ /* 0x010fe40000000000 */
[----:B------:R-:W-:Y:S02]  /*206e0*/  ISETP.GE.AND P1, PT, R29, RZ, PT ;  /* 0x000000ff1d00720c */ /* 0x000fe40003f26270 */
[----:B------:R-:W-:Y:S01]  /*206f0*/  IABS R20, R25 ;  /* 0x0000001900147213 */ /* 0x000fe20000000000 */
[----:B------:R-:W3:Y:S04]  /*20700*/  LDL R29, [R1+0xc4c] ;  /* 0x000c4c00011d7983 */ /* 0x000ee80000100800 */
[----:B------:R-:W-:Y:S01]  /*20710*/  STL [R1+0x2414], R15 ;  /* 0x0024140f01007387 */ /* 0x000fe20000100800 */
[----:B------:R-:W-:-:S03]  /*20720*/  IMAD.HI.U32 R4, R3, R20, RZ ;  /* 0x0000001403047227 */ /* 0x000fc600078e00ff */
[----:B------:R-:W-:Y:S01]  /*20730*/  STL [R1+0x2418], R16 ;  /* 0x0024181001007387 */ /* 0x000fe20000100800 */
[----:B------:R-:W-:-:S03]  /*20740*/  IMAD.MOV R4, RZ, RZ, -R4 ;  /* 0x000000ffff047224 */ /* 0x000fc600078e0a04 */
[----:B------:R0:W-:Y:S01]  /*20750*/  STL [R1+0x241c], R17 ;  /* 0x00241c1101007387 */ /* 0x0001e20000100800 */
[----:B------:R-:W-:-:S03]  /*20760*/  IMAD R20, R0, R4, R20 ;  /* 0x0000000400147224 */ /* 0x000fc600078e0214 */
[----:B0-----:R-:W4:Y:S01]  /*20770*/  LDL.LU R17, [R1+0xc48] ;  /* 0x000c480001117983 */ /* 0x001f220000300800 */
[----:B------:R-:W-:Y:S01]  /*20780*/  @!P4 IMAD.MOV R18, RZ, RZ, -R18 ;  /* 0x000000ffff12c224 */ /* 0x000fe200078e0a12 */
[----:B--2---:R-:W-:Y:S02]  /*20790*/  ISETP.GE.AND P2, PT, R5, RZ, PT ;  /* 0x000000ff0500720c */ /* 0x004fe40003f46270 */
[----:B------:R-:W-:Y:S02]  /*207a0*/  IABS R4, R5 ;  /* 0x0000000500047213 */ /* 0x000fe40000000000 */
[----:B------:R-:W2:Y:S04]  /*207b0*/  LDL.LU R5, [R1+0xc50] ;  /* 0x000c500001057983 */ /* 0x000ea80000300800 */
[----:B------:R-:W3:Y:S04]  /*207c0*/  LDL.LU R15, [R1+0xc64] ;  /* 0x000c6400010f7983 */ /* 0x000ee80000300800 */
[----:B------:R-:W2:Y:S04]  /*207d0*/  LDL.LU R14, [R1+0xc68] ;  /* 0x000c6800010e7983 */ /* 0x000ea80000300800 */
[----:B------:R-:W2:Y:S04]  /*207e0*/  LDL.LU R10, [R1+0xc6c] ;  /* 0x000c6c00010a7983 */ /* 0x000ea80000300800 */
[----:B------:R-:W2:Y:S04]  /*207f0*/  LDL.LU R12, [R1+0xc70] ;  /* 0x000c7000010c7983 */ /* 0x000ea80000300800 */
[----:B------:R-:W2:Y:S04]  /*20800*/  LDL.LU R13, [R1+0xc74] ;  /* 0x000c7400010d7983 */ /* 0x000ea80000300800 */
[----:B------:R-:W2:Y:S04]  /*20810*/  LDL.LU R11, [R1+0xc78] ;  /* 0x000c7800010b7983 */ /* 0x000ea80000300800 */
[----:B------:R-:W2:Y:S04]  /*20820*/  LDL.LU R16, [R1+0xc7c] ;  /* 0x000c7c0001107983 */ /* 0x000ea80000300800 */
[----:B------:R0:W-:Y:S04]  /*20830*/  STL [R1+0x2420], R18 ;  /* 0x0024201201007387 */ /* 0x0001e80000100800 */
[----:B0-----:R-:W2:Y:S01]  /*20840*/  LDL.LU R18, [R1+0xc60] ;  /* 0x000c600001127983 */ /* 0x001ea20000300800 */
[----:B------:R-:W-:-:S04]  /*20850*/  IMAD.HI.U32 R6, R3, R19, RZ ;  /* 0x0000001303067227 */ /* 0x000fc800078e00ff */
[----:B------:R-:W-:-:S04]  /*20860*/  IMAD.MOV R6, RZ, RZ, -R6 ;  /* 0x000000ffff067224 */ /* 0x000fc800078e0a06 */
[----:B------:R-:W-:-:S05]  /*20870*/  IMAD R19, R0, R6, R19 ;  /* 0x0000000600137224 */ /* 0x000fca00078e0213 */
[----:B------:R-:W-:Y:S02]  /*20880*/  ISETP.GT.U32.AND P5, PT, R0, R19, PT ;  /* 0x000000130000720c */ /* 0x000fe40003fa4070 */
[----:B------:R-:W-:Y:S02]  /*20890*/  IABS R22, R24 ;  /* 0x0000001800167213 */ /* 0x000fe40000000000 */
[----:B------:R-:W-:-:S03]  /*208a0*/  ISETP.GE.AND P3, PT, R24, RZ, PT ;  /* 0x000000ff1800720c */ /* 0x000fc60003f66270 */
[----:B------:R-:W-:-:S06]  /*208b0*/  IMAD.HI.U32 R6, R3, R22, RZ ;  /* 0x0000001603067227 */ /* 0x000fcc00078e00ff */
[----:B------:R-:W-:Y:S02]  /*208c0*/  @!P5 IMAD.IADD R19, R19, 0x1, -R0 ;  /* 0x000000011313d824 */ /* 0x000fe400078e0a00 */
[----:B------:R-:W-:-:S03]  /*208d0*/  IMAD.MOV R6, RZ, RZ, -R6 ;  /* 0x000000ffff067224 */ /* 0x000fc600078e0a06 */
[C---:B------:R-:W-:Y:S01]  /*208e0*/  ISETP.GT.U32.AND P5, PT, R0.reuse, R19, PT ;  /* 0x000000130000720c */ /* 0x040fe20003fa4070 */
[C---:B------:R-:W-:Y:S01]  /*208f0*/  IMAD R22, R0.reuse, R6, R22 ;  /* 0x0000000600167224 */ /* 0x040fe200078e0216 */
[----:B------:R-:W-:Y:S02]  /*20900*/  ISETP.GT.U32.AND P4, PT, R0, R20, PT ;  /* 0x000000140000720c */ /* 0x000fe40003f84070 */
[----:B------:R-:W-:Y:S02]  /*20910*/  ISETP.GE.AND P6, PT, R26, RZ, PT ;  /* 0x000000ff1a00720c */ /* 0x000fe40003fc6270 */
[----:B------:R-:W-:-:S07]  /*20920*/  IABS R21, R26 ;  /* 0x0000001a00157213 */ /* 0x000fce0000000000 */
[--C-:B------:R-:W-:Y:S01]  /*20930*/  @!P5 IMAD.IADD R19, R19, 0x1, -R0.reuse ;  /* 0x000000011313d824 */ /* 0x100fe200078e0a00 */
[----:B------:R-:W-:Y:S01]  /*20940*/  ISETP.GT.U32.AND P5, PT, R0, R22, PT ;  /* 0x000000160000720c */ /* 0x000fe20003fa4070 */
[----:B------:R-:W-:Y:S01]  /*20950*/  @!P4 IMAD.IADD R20, R20, 0x1, -R0 ;  /* 0x000000011414c824 */ /* 0x000fe200078e0a00 */
[----:B------:R-:W-:-:S11]  /*20960*/  ISETP.GE.AND P0, PT, R25, RZ, PT ;  /* 0x000000ff1900720c */ /* 0x000fd60003f06270 */
[----:B------:R-:W-:Y:S01]  /*20970*/  @!P5 IMAD.IADD R22, R22, 0x1, -R0 ;  /* 0x000000011616d824 */ /* 0x000fe200078e0a00 */
[----:B------:R-:W-:Y:S01]  /*20980*/  ISETP.GT.U32.AND P5, PT, R0, R20, PT ;  /* 0x000000140000720c */ /* 0x000fe20003fa4070 */
[----:B------:R-:W-:-:S12]  /*20990*/  @!P1 IMAD.MOV R19, RZ, RZ, -R19 ;  /* 0x000000ffff139224 */ /* 0x000fd800078e0a13 */
[----:B------:R-:W-:Y:S01]  /*209a0*/  @!P5 IMAD.IADD R20, R20, 0x1, -R0 ;  /* 0x000000011414d824 */ /* 0x000fe200078e0a00 */
[----:B----4-:R-:W-:-:S05]  /*209b0*/  IABS R24, R17 ;  /* 0x0000001100187213 */ /* 0x010fca0000000000 */
[----:B------:R-:W-:-:S04]  /*209c0*/  IMAD.HI.U32 R6, R3, R24, RZ ;  /* 0x0000001803067227 */ /* 0x000fc800078e00ff */
[----:B------:R-:W-:-:S04]  /*209d0*/  IMAD.MOV R6, RZ, RZ, -R6 ;  /* 0x000000ffff067224 */ /* 0x000fc800078e0a06 */
[----:B------:R-:W-:Y:S02]  /*209e0*/  IMAD R24, R0, R6, R24 ;  /* 0x0000000600187224 */ /* 0x000fe400078e0218 */
[----:B------:R-:W-:Y:S01]  /*209f0*/  @!P0 IMAD.MOV R20, RZ, RZ, -R20 ;  /* 0x000000ffff148224 */ /* 0x000fe200078e0a14 */
[----:B------:R0:W-:Y:S04]  /*20a00*/  STL [R1+0x2424], R19 ;  /* 0x0024241301007387 */ /* 0x0001e80000100800 */
[----:B------:R1:W-:Y:S01]  /*20a10*/  STL [R1+0x2428], R20 ;  /* 0x0024281401007387 */ /* 0x0003e20000100800 */
[----:B---3--:R-:W-:-:S05]  /*20a20*/  IABS R9, R15 ;  /* 0x0000000f00097213 */ /* 0x008fca0000000000 */
[----:B------:R-:W-:-:S04]  /*20a30*/  IMAD.HI.U32 R6, R3, R9, RZ ;  /* 0x0000000903067227 */ /* 0x000fc800078e00ff */
[----:B------:R-:W-:-:S04]  /*20a40*/  IMAD.MOV R6, RZ, RZ, -R6 ;  /* 0x000000ffff067224 */ /* 0x000fc800078e0a06 */
[----:B------:R-:W-:Y:S01]  /*20a50*/  IMAD R9, R0, R6, R9 ;  /* 0x0000000600097224 */ /* 0x000fe200078e0209 */
[----:B--2---:R-:W-:-:S05]  /*20a60*/  IABS R6, R10 ;  /* 0x0000000a00067213 */ /* 0x004fca0000000000 */
[----:B------:R-:W-:-:S04]  /*20a70*/  IMAD.HI.U32 R28, R3, R6, RZ ;  /* 0x00000006031c7227 */ /* 0x000fc800078e00ff */
[----:B------:R-:W-:Y:S01]  /*20a80*/  IMAD.MOV R28, RZ, RZ, -R28 ;  /* 0x000000ffff1c7224 */ /* 0x000fe200078e0a1c */
[----:B------:R-:W-:-:S05]  /*20a90*/  IABS R26, R18 ;  /* 0x00000012001a7213 */ /* 0x000fca0000000000 */
[----:B------:R-:W-:-:S04]  /*20aa0*/  IMAD.HI.U32 R8, R3, R26, RZ ;  /* 0x0000001a03087227 */ /* 0x000fc800078e00ff */
[----:B------:R-:W-:-:S04]  /*20ab0*/  IMAD.MOV R8, RZ, RZ, -R8 ;  /* 0x000000ffff087224 */ /* 0x000fc800078e0a08 */
[C---:B------:R-:W-:Y:S01]  /*20ac0*/  IMAD R26, R0.reuse, R8, R26 ;  /* 0x00000008001a7224 */ /* 0x040fe200078e021a */
[----:B------:R-:W-:Y:S01]  /*20ad0*/  IABS R8, R13 ;  /* 0x0000000d00087213 */ /* 0x000fe20000000000 */
[----:B------:R-:W-:-:S04]  /*20ae0*/  IMAD R6, R0, R28, R6 ;  /* 0x0000001c00067224 */ /* 0x000fc800078e0206 */
[----:B------:R-:W-:-:S04]  /*20af0*/  IMAD.HI.U32 R28, R3, R8, RZ ;  /* 0x00000008031c7227 */ /* 0x000fc800078e00ff */
[----:B------:R-:W-:-:S04]  /*20b00*/  IMAD.MOV R28, RZ, RZ, -R28 ;  /* 0x000000ffff1c7224 */ /* 0x000fc800078e0a1c */
[----:B------:R-:W-:Y:S01]  /*20b10*/  IMAD R8, R0, R28, R8 ;  /* 0x0000001c00087224 */ /* 0x000fe200078e0208 */
[----:B------:R-:W-:-:S05]  /*20b20*/  IABS R28, R11 ;  /* 0x0000000b001c7213 */ /* 0x000fca0000000000 */
[----:B0-----:R-:W-:Y:S02]  /*20b30*/  IMAD.MOV.U32 R19, RZ, RZ, R28 ;  /* 0x000000ffff137224 */ /* 0x001fe400078e001c */
[----:B------:R-:W2:Y:S01]  /*20b40*/  LDL.LU R28, [R1+0xc4c] ;  /* 0x000c4c00011c7983 */ /* 0x000ea20000300800 */
[----:B------:R-:W-:Y:S02]  /*20b50*/  IMAD.MOV.U32 R7, RZ, RZ, R4 ;  /* 0x000000ffff077224 */ /* 0x000fe400078e0004 */
[----:B------:R-:W-:-:S04]  /*20b60*/  IMAD.HI.U32 R4, R3, R21, RZ ;  /* 0x0000001503047227 */ /* 0x000fc800078e00ff */
[----:B------:R-:W-:-:S04]  /*20b70*/  IMAD.MOV R4, RZ, RZ, -R4 ;  /* 0x000000ffff047224 */ /* 0x000fc800078e0a04 */
[----:B------:R-:W-:-:S05]  /*20b80*/  IMAD R21, R0, R4, R21 ;  /* 0x0000000400157224 */ /* 0x000fca00078e0215 */
[----:B------:R-:W-:Y:S01]  /*20b90*/  ISETP.GT.U32.AND P4, PT, R0, R21, PT ;  /* 0x000000150000720c */ /* 0x000fe20003f84070 */
[----:B------:R-:W-:Y:S01]  /*20ba0*/  IMAD.HI.U32 R23, R3, R7, RZ ;  /* 0x0000000703177227 */ /* 0x000fe200078e00ff */
[----:B------:R-:W-:-:S03]  /*20bb0*/  IABS R25, R29 ;  /* 0x0000001d00197213 */ /* 0x000fc60000000000 */
[----:B------:R-:W-:-:S08]  /*20bc0*/  IMAD.MOV R23, RZ, RZ, -R23 ;  /* 0x000000ffff177224 */ /* 0x000fd000078e0a17 */
[----:B------:R-:W-:Y:S01]  /*20bd0*/  @!P4 IMAD.IADD R21, R21, 0x1, -R0 ;  /* 0x000000011515c824 */ /* 0x000fe200078e0a00 */
[C---:B------:R-:W-:Y:S01]  /*20be0*/  ISETP.GT.U32.AND P4, PT, R0.reuse, R22, PT ;  /* 0x000000160000720c */ /* 0x040fe20003f84070 */
[C---:B------:R-:W-:Y:S02]  /*20bf0*/  IMAD R23, R0.reuse, R23, R7 ;  /* 0x0000001700177224 */ /* 0x040fe400078e0207 */
[----:B------:R-:W-:Y:S01]  /*20c00*/  IMAD.HI.U32 R4, R3, R25, RZ ;  /* 0x0000001903047227 */ /* 0x000fe200078e00ff */
[----:B------:R-:W-:Y:S02]  /*20c10*/  IABS R27, R5 ;  /* 0x00000005001b7213 */ /* 0x000fe40000000000 */
[C---:B------:R-:W-:Y:S01]  /*20c20*/  ISETP.GT.U32.AND P5, PT, R0.reuse, R23, PT ;  /* 0x000000170000720c */ /* 0x040fe20003fa4070 */
[----:B------:R-:W-:Y:S01]  /*20c30*/  IMAD.MOV R4, RZ, RZ, -R4 ;  /* 0x000000ffff047224 */ /* 0x000fe200078e0a04 */
[----:B------:R-:W-:-:S05]  /*20c40*/  ISETP.GT.U32.AND P1, PT, R0, R21, PT ;  /* 0x000000150000720c */ /* 0x000fca0003f24070 */
[----:B------:R-:W-:Y:S01]  /*20c50*/  @!P4 IMAD.IADD R22, R22, 0x1, -R0 ;  /* 0x000000011616c824 */ /* 0x000fe200078e0a00 */
[C---:B------:R-:W-:Y:S01]  /*20c60*/  ISETP.GT.U32.AND P4, PT, R0.reuse, R24, PT ;  /* 0x000000180000720c */ /* 0x040fe20003f84070 */
[----:B------:R-:W-:Y:S02]  /*20c70*/  IMAD R25, R0, R4, R25 ;  /* 0x0000000400197224 */ /* 0x000fe400078e0219 */
[----:B------:R-:W-:-:S04]  /*20c80*/  IMAD.HI.U32 R4, R3, R27, RZ ;  /* 0x0000001b03047227 */ /* 0x000fc800078e00ff */
[----:B------:R-:W-:Y:S02]  /*20c90*/  IMAD.MOV R4, RZ, RZ, -R4 ;  /* 0x000000ffff047224 */ /* 0x000fe400078e0a04 */
[--C-:B------:R-:W-:Y:S02]  /*20ca0*/  @!P5 IMAD.IADD R23, R23, 0x1, -R0.reuse ;  /* 0x000000011717d824 */ /* 0x100fe400078e0a00 */
[----:B------:R-:W-:Y:S01]  /*20cb0*/  IMAD R27, R0, R4, R27 ;  /* 0x00000004001b7224 */ /* 0x000fe200078e021b */
[----:B------:R-:W-:Y:S01]  /*20cc0*/  IABS R7, R14 ;  /* 0x0000000e00077213 */ /* 0x000fe20000000000 */
[--C-:B------:R-:W-:Y:S01]  /*20cd0*/  @!P4 IMAD.IADD R24, R24, 0x1, -R0.reuse ;  /* 0x000000011818c824 */ /* 0x100fe200078e0a00 */
[C---:B------:R-:W-:Y:S01]  /*20ce0*/  ISETP.GT.U32.AND P4, PT, R0.reuse, R23, PT ;  /* 0x000000170000720c */ /* 0x040fe20003f84070 */
[----:B------:R-:W-:Y:S01]  /*20cf0*/  @!P1 IMAD.IADD R21, R21, 0x1, -R0 ;  /* 0x0000000115159824 */ /* 0x000fe200078e0a00 */
[C---:B------:R-:W-:Y:S02]  /*20d00*/  ISETP.GT.U32.AND P1, PT, R0.reuse, R25, PT ;  /* 0x000000190000720c */ /* 0x040fe40003f24070 */
[----:B------:R-:W-:Y:S01]  /*20d10*/  ISETP.GT.U32.AND P5, PT, R0, R27, PT ;  /* 0x0000001b0000720c */ /* 0x000fe20003fa4070 */
[----:B------:R-:W-:-:S04]  /*20d20*/  IMAD.HI.U32 R4, R3, R7, RZ ;  /* 0x0000000703047227 */ /* 0x000fc800078e00ff */
[----:B------:R-:W-:-:S04]  /*20d30*/  IMAD.MOV R4, RZ, RZ, -R4 ;  /* 0x000000ffff047224 */ /* 0x000fc800078e0a04 */
[C---:B------:R-:W-:Y:S01]  /*20d40*/  IMAD R7, R0.reuse, R4, R7 ;  /* 0x0000000400077224 */ /* 0x040fe200078e0207 */
[----:B------:R-:W-:Y:S01]  /*20d50*/  IABS R4, R12 ;  /* 0x0000000c00047213 */ /* 0x000fe20000000000 */
[--C-:B------:R-:W-:Y:S01]  /*20d60*/  @!P4 IMAD.IADD R23, R23, 0x1, -R0.reuse ;  /* 0x000000011717c824 */ /* 0x100fe200078e0a00 */
[C---:B------:R-:W-:Y:S01]  /*20d70*/  ISETP.GT.U32.AND P4, PT, R0.reuse, R26, PT ;  /* 0x0000001a0000720c */ /* 0x040fe20003f84070 */
[--C-:B------:R-:W-:Y:S01]  /*20d80*/  @!P1 IMAD.IADD R25, R25, 0x1, -R0.reuse ;  /* 0x0000000119199824 */ /* 0x100fe200078e0a00 */
[----:B------:R-:W-:Y:S01]  /*20d90*/  ISETP.GT.U32.AND P1, PT, R0, R24, PT ;  /* 0x000000180000720c */ /* 0x000fe20003f24070 */
[----:B------:R-:W-:Y:S02]  /*20da0*/  @!P5 IMAD.IADD R27, R27, 0x1, -R0 ;  /* 0x000000011b1bd824 */ /* 0x000fe400078e0a00 */
[----:B------:R-:W-:-:S03]  /*20db0*/  IMAD.HI.U32 R29, R3, R4, RZ ;  /* 0x00000004031d7227 */ /* 0x000fc600078e00ff */
[C---:B------:R-:W-:Y:S01]  /*20dc0*/  ISETP.GT.U32.AND P0, PT, R0.reuse, R27, PT ;  /* 0x0000001b0000720c */ /* 0x040fe20003f04070 */
[----:B------:R-:W-:Y:S01]  /*20dd0*/  IMAD.MOV R29, RZ, RZ, -R29 ;  /* 0x000000ffff1d7224 */ /* 0x000fe200078e0a1d */
[----:B------:R-:W-:-:S03]  /*20de0*/  ISETP.GT.U32.AND P5, PT, R0, R25, PT ;  /* 0x000000190000720c */ /* 0x000fc60003fa4070 */
[----:B------:R-:W-:Y:S01]  /*20df0*/  IMAD R4, R0, R29, R4 ;  /* 0x0000001d00047224 */ /* 0x000fe200078e0204 */
[----:B------:R-:W-:Y:S01]  /*20e00*/  IABS R29, R2 ;  /* 0x00000002001d7213 */ /* 0x000fe20000000000 */
[--C-:B------:R-:W-:Y:S02]  /*20e10*/  @!P4 IMAD.IADD R26, R26, 0x1, -R0.reuse ;  /* 0x000000011a1ac824 */ /* 0x100fe400078e0a00 */
[----:B------:R-:W-:Y:S01]  /*20e20*/  @!P1 IMAD.IADD R24, R24, 0x1, -R0 ;  /* 0x0000000118189824 */ /* 0x000fe200078e0a00 */
[C---:B------:R-:W-:Y:S01]  /*20e30*/  ISETP.GT.U32.AND P1, PT, R0.reuse, R9, PT ;  /* 0x000000090000720c */ /* 0x040fe20003f24070 */
[----:B------:R-:W-:Y:S01]  /*20e40*/  @!P3 IMAD.MOV R22, RZ, RZ, -R22 ;  /* 0x000000ffff16b224 */ /* 0x000fe200078e0a16 */
[----:B------:R-:W-:Y:S01]  /*20e50*/  ISETP.GE.AND P4, PT, R17, RZ, PT ;  /* 0x000000ff1100720c */ /* 0x000fe20003f86270 */
[----:B------:R-:W-:Y:S01]  /*20e60*/  @!P0 IMAD.IADD R27, R27, 0x1, -R0 ;  /* 0x000000011b1b8824 */ /* 0x000fe200078e0a00 */
[C---:B------:R-:W-:Y:S01]  /*20e70*/  ISETP.GT.U32.AND P3, PT, R0.reuse, R26, PT ;  /* 0x0000001a0000720c */ /* 0x040fe20003f64070 */
[----:B------:R-:W-:Y:S01]  /*20e80*/  IMAD.HI.U32 R17, R3, R29, RZ ;  /* 0x0000001d03117227 */ /* 0x000fe200078e00ff */
[----:B------:R-:W-:-:S03]  /*20e90*/  ISETP.GT.U32.AND P0, PT, R0, R6, PT ;  /* 0x000000060000720c */ /* 0x000fc60003f04070 */
[----:B------:R-:W-:Y:S02]  /*20ea0*/  IMAD.MOV R17, RZ, RZ, -R17 ;  /* 0x000000ffff117224 */ /* 0x000fe400078e0a11 */
[--C-:B------:R-:W-:Y:S01]  /*20eb0*/  @!P5 IMAD.IADD R25, R25, 0x1, -R0.reuse ;  /* 0x000000011919d824 */ /* 0x100fe200078e0a00 */
[C---:B------:R-:W-:Y:S01]  /*20ec0*/  ISETP.GT.U32.AND P5, PT, R0.reuse, R7, PT ;  /* 0x000000070000720c */ /* 0x040fe20003fa4070 */
[C---:B------:R-:W-:Y:S02]  /*20ed0*/  IMAD R29, R0.reuse, R17, R29 ;  /* 0x00000011001d7224 */ /* 0x040fe400078e021d */
[--C-:B------:R-:W-:Y:S01]  /*20ee0*/  @!P1 IMAD.IADD R9, R9, 0x1, -R0.reuse ;  /* 0x0000000109099824 */ /* 0x100fe200078e0a00 */
[----:B------:R-:W-:Y:S01]  /*20ef0*/  ISETP.GT.U32.AND P1, PT, R0, R4, PT ;  /* 0x000000040000720c */ /* 0x000fe20003f24070 */
[--C-:B------:R-:W-:Y:S01]  /*20f00*/  @!P3 IMAD.IADD R26, R26, 0x1, -R0.reuse ;  /* 0x000000011a1ab824 */ /* 0x100fe200078e0a00 */
[----:B------:R-:W-:Y:S01]  /*20f10*/  ISETP.GT.U32.AND P3, PT, R0, R29, PT ;  /* 0x0000001d0000720c */ /* 0x000fe20003f64070 */
[----:B------:R-:W-:Y:S01]  /*20f20*/  @!P0 IMAD.IADD R6, R6, 0x1, -R0 ;  /* 0x0000000106068824 */ /* 0x000fe200078e0a00 */
[----:B-1----:R-:W-:-:S05]  /*20f30*/  IABS R20, R16 ;  /* 0x0000001000147213 */ /* 0x002fca0000000000 */
[----:B------:R-:W-:Y:S01]  /*20f40*/  @!P5 IMAD.IADD R7, R7, 0x1, -R0 ;  /* 0x000000010707d824 */ /* 0x000fe200078e0a00 */
[----:B------:R-:W-:-:S03]  /*20f50*/  ISETP.GT.U32.AND P5, PT, R0, R8, PT ;  /* 0x000000080000720c */ /* 0x000fc60003fa4070 */
[--C-:B------:R-:W-:Y:S02]  /*20f60*/  @!P1 IMAD.IADD R4, R4, 0x1, -R0.reuse ;  /* 0x0000000104049824 */ /* 0x100fe400078e0a00 */
[----:B------:R-:W-:Y:S01]  /*20f70*/  @!P3 IMAD.IADD R29, R29, 0x1, -R0 ;  /* 0x000000011d1db824 */ /* 0x000fe200078e0a00 */
[----:B------:R-:W-:Y:S02]  /*20f80*/  ISETP.GE.AND P3, PT, R10, RZ, PT ;  /* 0x000000ff0a00720c */ /* 0x000fe40003f66270 */
[----:B------:R-:W0:Y:S01]  /*20f90*/  S2R R10, SR_TID.X ;  /* 0x00000000000a7919 */ /* 0x000e220000002100 */
[----:B------:R-:W-:Y:S01]  /*20fa0*/  @!P2 IMAD.MOV R23, RZ, RZ, -R23 ;  /* 0x000000ffff17a224 */ /* 0x000fe200078e0a17 */
[C---:B------:R-:W-:Y:S01]  /*20fb0*/  ISETP.GT.U32.AND P2, PT, R0.reuse, R7, PT ;  /* 0x000000070000720c */ /* 0x040fe20003f44070 */
[----:B------:R-:W-:Y:S01]  /*20fc0*/  @!P4 IMAD.MOV R24, RZ, RZ, -R24 ;  /* 0x000000ffff18c224 */ /* 0x000fe200078e0a18 */
[----:B------:R-:W-:Y:S01]  /*20fd0*/  ISETP.GT.U32.AND P4, PT, R0, R6, PT ;  /* 0x000000060000720c */ /* 0x000fe20003f84070 */
[----:B------:R-:W-:Y:S01]  /*20fe0*/  @!P5 IMAD.IADD R8, R8, 0x1, -R0 ;  /* 0x000000010808d824 */ /* 0x000fe200078e0a00 */
[----:B------:R-:W-:Y:S01]  /*20ff0*/  ISETP.GT.U32.AND P5, PT, R0, R9, PT ;  /* 0x000000090000720c */ /* 0x000fe20003fa4070 */
[----:B------:R-:W-:Y:S01]  /*21000*/  @!P6 IMAD.MOV R21, RZ, RZ, -R21 ;  /* 0x000000ffff15e224 */ /* 0x000fe200078e0a15 */
[----:B------:R-:W-:-:S02]  /*21010*/  ISETP.GE.AND P1, PT, R5, RZ, PT ;  /* 0x000000ff0500720c */ /* 0x000fc40003f26270 */
[----:B------:R-:W-:Y:S01]  /*21020*/  ISETP.GT.U32.AND P6, PT, R0, R8, PT ;  /* 0x000000080000720c */ /* 0x000fe20003fc4070 */
[----:B------:R-:W3:Y:S04]  /*21030*/  LDL.LU R5, [R1+0x251c] ;  /* 0x00251c0001057983 */ /* 0x000ee80000300800 */
[--C-:B------:R-:W-:Y:S02]  /*21040*/  @!P2 IMAD.IADD R7, R7, 0x1, -R0.reuse ;  /* 0x000000010707a824 */ /* 0x100fe400078e0a00 */
[--C-:B------:R-:W-:Y:S01]  /*21050*/  @!P4 IMAD.IADD R6, R6, 0x1, -R0.reuse ;  /* 0x000000010606c824 */ /* 0x100fe200078e0a00 */
[----:B------:R-:W-:Y:S01]  /*21060*/  ISETP.GE.AND P4, PT, R15, RZ, PT ;  /* 0x000000ff0f00720c */ /* 0x000fe20003f86270 */
[--C-:B------:R-:W-:Y:S01]  /*21070*/  @!P5 IMAD.IADD R9, R9, 0x1, -R0.reuse ;  /* 0x000000010909d824 */ /* 0x100fe200078e0a00 */
[----:B------:R-:W-:Y:S01]  /*21080*/  ISETP.GE.AND P5, PT, R18, RZ, PT ;  /* 0x000000ff1200720c */ /* 0x000fe20003fa6270 */
[----:B------:R-:W-:Y:S01]  /*21090*/  @!P1 IMAD.MOV R27, RZ, RZ, -R27 ;  /* 0x000000ffff1b9224 */ /* 0x000fe200078e0a1b */
[----:B------:R-:W-:Y:S01]  /*210a0*/  ISETP.GT.U32.AND P1, PT, R0, R29, PT ;  /* 0x0000001d0000720c */ /* 0x000fe20003f24070 */
[----:B------:R-:W-:Y:S01]  /*210b0*/  @!P6 IMAD.IADD R8, R8, 0x1, -R0 ;  /* 0x000000010808e824 */ /* 0x000fe200078e0a00 */
[----:B------:R-:W-:Y:S01]  /*210c0*/  ISETP.GE.AND P6, PT, R14, RZ, PT ;  /* 0x000000ff0e00720c */ /* 0x000fe20003fc6270 */
[----:B------:R-:W-:Y:S01]  /*210d0*/  STL [R1+0x242c], R22 ;  /* 0x00242c1601007387 */ /* 0x000fe20000100800 */
[----:B------:R-:W-:Y:S01]  /*210e0*/  @!P3 IMAD.MOV R6, RZ, RZ, -R6 ;  /* 0x000000ffff06b224 */ /* 0x000fe200078e0a06 */
[----:B------:R-:W1:Y:S04]  /*210f0*/  LDC R15, c[0x0][0x230] ;  /* 0x00008c00ff0f7b82 */ /* 0x000e680000000800 */
[----:B------:R-:W-:Y:S01]  /*21100*/  @!P4 IMAD.MOV R9, RZ, RZ, -R9 ;  /* 0x000000ffff09c224 */ /* 0x000fe200078e0a09 */
[----:B------:R-:W-:Y:S01]  /*21110*/  STL [R1+0x2430], R21 ;  /* 0x0024301501007387 */ /* 0x000fe20000100800 */
[----:B------:R-:W-:-:S03]  /*21120*/  @!P5 IMAD.MOV R26, RZ, RZ, -R26 ;  /* 0x000000ffff1ad224 */ /* 0x000fc600078e0a1a */
[----:B------:R-:W-:Y:S01]  /*21130*/  STL [R1+0x2434], R23 ;  /* 0x0024341701007387 */ /* 0x000fe20000100800 */
[----:B------:R-:W-:-:S03]  /*21140*/  @!P1 IMAD.IADD R29, R29, 0x1, -R0 ;  /* 0x000000011d1d9824 */ /* 0x000fc600078e0a00 */
[----:B------:R-:W-:Y:S01]  /*21150*/  STL [R1+0x2438], R24 ;  /* 0x0024381801007387 */ /* 0x000fe20000100800 */
[----:B------:R-:W-:Y:S01]  /*21160*/  ISETP.GE.AND P1, PT, R11, RZ, PT ;  /* 0x000000ff0b00720c */ /* 0x000fe20003f26270 */
[----:B------:R-:W-:Y:S02]  /*21170*/  @!P6 IMAD.MOV R7, RZ, RZ, -R7 ;  /* 0x000000ffff07e224 */ /* 0x000fe400078e0a07 */
[----:B0-----:R-:W-:Y:S02]  /*21180*/  IMAD.SHL.U32 R11, R10, 0x40, RZ ;  /* 0x000000400a0b7824 */ /* 0x001fe400078e00ff */
[----:B-1----:R-:W-:-:S05]  /*21190*/  VIADD R15, R15, 0x3f ;  /* 0x0000003f0f0f7836 */ /* 0x002fca0000000000 */
[----:B------:R-:W-:-:S04]  /*211a0*/  SHF.R.S32.HI R14, RZ, 0x1f, R15 ;  /* 0x0000001fff0e7819 */ /* 0x000fc8000001140f */
[----:B------:R-:W-:Y:S02]  /*211b0*/  LEA.HI R14, R14, R15, RZ, 0x6 ;  /* 0x0000000f0e0e7211 */ /* 0x000fe400078f30ff */
[----:B--2---:R-:W-:Y:S01]  /*211c0*/  ISETP.GE.AND P0, PT, R28, RZ, PT ;  /* 0x000000ff1c00720c */ /* 0x004fe20003f06270 */
[----:B------:R-:W-:Y:S02]  /*211d0*/  IMAD.MOV.U32 R28, RZ, RZ, R20 ;  /* 0x000000ffff1c7224 */ /* 0x000fe400078e0014 */
[----:B------:R-:W-:-:S04]  /*211e0*/  IMAD.HI.U32 R20, R3, R19, RZ ;  /* 0x0000001303147227 */ /* 0x000fc800078e00ff */
[----:B------:R-:W-:-:S06]  /*211f0*/  IMAD.HI.U32 R17, R3, R28, RZ ;  /* 0x0000001c03117227 */ /* 0x000fcc00078e00ff */
[----:B------:R-:W-:Y:S01]  /*21200*/  @!P0 IMAD.MOV R25, RZ, RZ, -R25 ;  /* 0x000000ffff198224 */ /* 0x000fe200078e0a19 */
[C---:B------:R-:W-:Y:S01]  /*21210*/  ISETP.GT.U32.AND P0, PT, R0.reuse, R4, PT ;  /* 0x000000040000720c */ /* 0x040fe20003f04070 */
[----:B------:R-:W-:Y:S02]  /*21220*/  IMAD.MOV R17, RZ, RZ, -R17 ;  /* 0x000000ffff117224 */ /* 0x000fe400078e0a11 */
[----:B------:R-:W-:Y:S02]  /*21230*/  IMAD.MOV R3, RZ, RZ, -R20 ;  /* 0x000000ffff037224 */ /* 0x000fe400078e0a14 */
[C---:B------:R-:W-:Y:S02]  /*21240*/  IMAD R28, R0.reuse, R17, R28 ;  /* 0x00000011001c7224 */ /* 0x040fe400078e021c */
[----:B------:R-:W-:-:S06]  /*21250*/  IMAD R3, R0, R3, R19 ;  /* 0x0000000300037224 */ /* 0x000fcc00078e0213 */
[--C-:B------:R-:W-:Y:S01]  /*21260*/  @!P0 IMAD.IADD R4, R4, 0x1, -R0.reuse ;  /* 0x0000000104048824 */ /* 0x100fe200078e0a00 */
[C---:B------:R-:W-:Y:S02]  /*21270*/  ISETP.GT.U32.AND P0, PT, R0.reuse, R28, PT ;  /* 0x0000001c0000720c */ /* 0x040fe40003f04070 */
[----:B------:R-:W-:Y:S01]  /*21280*/  ISETP.GT.U32.AND P2, PT, R0, R3, PT ;  /* 0x000000030000720c */ /* 0x000fe20003f44070 */
[----:B------:R-:W-:Y:S10]  /*21290*/  STL [R1+0x243c], R25 ;  /* 0x00243c1901007387 */ /* 0x000ff40000100800 */
[----:B------:R-:W-:-:S02]  /*212a0*/  @!P0 IMAD.IADD R28, R28, 0x1, -R0 ;  /* 0x000000011c1c8824 */ /* 0x000fc400078e0a00 */
[----:B------:R-:W-:Y:S01]  /*212b0*/  @!P2 IMAD.IADD R3, R3, 0x1, -R0 ;  /* 0x000000010303a824 */ /* 0x000fe200078e0a00 */
[----:B------:R-:W-:Y:S02]  /*212c0*/  ISETP.GE.AND P2, PT, R12, RZ, PT ;  /* 0x000000ff0c00720c */ /* 0x000fe40003f46270 */
[----:B------:R-:W-:Y:S02]  /*212d0*/  LOP3.LUT R12, R10, 0x7, RZ, 0xc0, !PT ;  /* 0x000000070a0c7812 */ /* 0x000fe400078ec0ff */
[----:B------:R-:W-:Y:S02]  /*212e0*/  ISETP.GT.U32.AND P4, PT, R0, R28, PT ;  /* 0x0000001c0000720c */ /* 0x000fe40003f84070 */
[----:B------:R-:W-:Y:S01]  /*212f0*/  ISETP.GE.AND P0, PT, R13, RZ, PT ;  /* 0x000000ff0d00720c */ /* 0x000fe20003f06270 */
[----:B------:R-:W-:Y:S01]  /*21300*/  IMAD.SHL.U32 R13, R10, 0x2, RZ ;  /* 0x000000020a0d7824 */ /* 0x000fe200078e00ff */
[----:B------:R-:W-:Y:S01]  /*21310*/  ISETP.GT.U32.AND P5, PT, R0, R3, PT ;  /* 0x000000030000720c */ /* 0x000fe20003fa4070 */
[----:B------:R-:W-:Y:S01]  /*21320*/  IMAD R12, R12, 0x90, RZ ;  /* 0x000000900c0c7824 */ /* 0x000fe200078e02ff */
[----:B------:R-:W-:Y:S01]  /*21330*/  STL [R1+0x2440], R27 ;  /* 0x0024401b01007387 */ /* 0x000fe20000100800 */
[----:B------:R-:W-:-:S03]  /*21340*/  LOP3.LUT R10, R10, 0x3f, RZ, 0xc0, !PT ;  /* 0x0000003f0a0a7812 */ /* 0x000fc600078ec0ff */
[----:B------:R-:W-:Y:S04]  /*21350*/  STL [R1+0x2444], R26 ;  /* 0x0024441a01007387 */ /* 0x000fe80000100800 */
[----:B------:R0:W-:Y:S01]  /*21360*/  STL [R1+0x2448], R9 ;  /* 0x0024480901007387 */ /* 0x0001e20000100800 */
[----:B------:R-:W-:Y:S01]  /*21370*/  @!P4 IMAD.IADD R28, R28, 0x1, -R0 ;  /* 0x000000011c1cc824 */ /* 0x000fe200078e0a00 */
[----:B------:R-:W-:Y:S02]  /*21380*/  ISETP.GE.AND P4, PT, R2, RZ, PT ;  /* 0x000000ff0200720c */ /* 0x000fe40003f86270 */
[----:B------:R-:W-:Y:S01]  /*21390*/  STL [R1+0x244c], R7 ;  /* 0x00244c0701007387 */ /* 0x000fe20000100800 */
[----:B0-----:R-:W-:-:S03]  /*213a0*/  LOP3.LUT R9, R12, 0x10, R13, 0x78, !PT ;  /* 0x000000100c097812 */ /* 0x001fc600078e780d */
[----:B------:R0:W-:Y:S01]  /*213b0*/  STL [R1+0x2398], R2 ;  /* 0x0023980201007387 */ /* 0x0001e20000100800 */
[----:B------:R-:W-:Y:S01]  /*213c0*/  LOP3.LUT R9, R9, 0x400, R11, 0xf8, !PT ;  /* 0x0000040009097812 */ /* 0x000fe200078ef80b */
[----:B------:R-:W-:Y:S02]  /*213d0*/  IMAD R9, R10, UR5, RZ ;  /* 0x000000050a097c24 */ /* 0x000fe4000f8e02ff */
[----:B------:R-:W-:Y:S01]  /*213e0*/  STL [R1+0x2450], R6 ;  /* 0x0024500601007387 */ /* 0x000fe20000100800 */
[----:B------:R-:W-:-:S03]  /*213f0*/  @!P5 IMAD.IADD R3, R3, 0x1, -R0 ;  /* 0x000000010303d824 */ /* 0x000fc600078e0a00 */
[----:B0-----:R-:W2:Y:S01]  /*21400*/  LDL.LU R2, [R1+0xa44] ;  /* 0x000a440001027983 */ /* 0x001ea20000300800 */
[----:B------:R-:W-:Y:S02]  /*21410*/  LEA R0, P6, R9, UR6, 0x1 ;  /* 0x0000000609007c11 */ /* 0x000fe4000f8c08ff */
[----:B------:R-:W-:Y:S01]  /*21420*/  ISETP.GE.AND P5, PT, R16, RZ, PT ;  /* 0x000000ff1000720c */ /* 0x000fe20003fa6270 */
[----:B------:R-:W4:Y:S01]  /*21430*/  LDL.LU R7, [R1+0xa40] ;  /* 0x000a400001077983 */ /* 0x000f220000300800 */
[----:B------:R-:W-:Y:S01]  /*21440*/  LOP3.LUT R12, R12, 0x30, R13, 0x78, !PT ;  /* 0x000000300c0c7812 */ /* 0x000fe200078e780d */
[----:B------:R-:W-:Y:S01]  /*21450*/  @!P2 IMAD.MOV R4, RZ, RZ, -R4 ;  /* 0x000000ffff04a224 */ /* 0x000fe200078e0a04 */
[----:B------:R-:W-:Y:S01]  /*21460*/  ULDC UR6, c[0x0][0x234] ;  /* 0x00008d0000067ab9 */ /* 0x000fe20000000800 */
[----:B------:R-:W4:Y:S04]  /*21470*/  LDL.LU R9, [R1+0xa38] ;  /* 0x000a380001097983 */ /* 0x000f280000300800 */
        /* <DEDUP_REMOVED lines=15> */
[----:B------:R-:W4:Y:S01]  /*21570*/  LDL.LU R12, [R1+0x9c8] ;  /* 0x0009c800010c7983 */ /* 0x000f220000300800 */
[----:B------:R-:W-:-:S02]  /*21580*/  @!P0 IMAD.MOV R8, RZ, RZ, -R8 ;  /* 0x000000ffff088224 */ /* 0x000fc400078e0a08 */
[----:B------:R-:W-:Y:S01]  /*21590*/  @!P4 IMAD.MOV R29, RZ, RZ, -R29 ;  /* 0x000000ffff1dc224 */ /* 0x000fe200078e0a1d */
[----:B------:R-:W4:Y:S01]  /*215a0*/  LDL.LU R11, [R1+0x9c4] ;  /* 0x0009c400010b7983 */ /* 0x000f220000300800 */
[----:B------:R-:W-:Y:S01]  /*215b0*/  @!P1 IMAD.MOV R3, RZ, RZ, -R3 ;  /* 0x000000ffff039224 */ /* 0x000fe200078e0a03 */
[----:B---3--:R-:W-:Y:S02]  /*215c0*/  ISETP.NE.AND P3, PT, R5, RZ, PT ;  /* 0x000000ff0500720c */ /* 0x008fe40003f65270 */
[----:B------:R-:W3:Y:S01]  /*215d0*/  LDL.LU R10, [R1+0x9c0] ;  /* 0x0009c000010a7983 */ /* 0x000ee20000300800 */
[----:B------:R-:W-:-:S03]  /*215e0*/  LOP3.LUT R5, RZ, R5, RZ, 0x33, !PT ;  /* 0x00000005ff057212 */ /* 0x000fc600078e33ff */
[----:B------:R-:W-:Y:S01]  /*215f0*/  STL [R1+0x23d8], R0 ;  /* 0x0023d80001007387 */ /* 0x000fe20000100800 */
[----:B------:R-:W-:-:S03]  /*21600*/  @!P5 IMAD.MOV R28, RZ, RZ, -R28 ;  /* 0x000000ffff1cd224 */ /* 0x000fc600078e0a1c */
[----:B------:R-:W-:Y:S04]  /*21610*/  STL [R1+0x2454], R4 ;  /* 0x0024540401007387 */ /* 0x000fe80000100800 */
[----:B------:R-:W-:Y:S04]  /*21620*/  STL [R1+0x2458], R8 ;  /* 0x0024580801007387 */ /* 0x000fe80000100800 */
[----:B------:R-:W-:Y:S04]  /*21630*/  STL [R1+0x245c], R29 ;  /* 0x00245c1d01007387 */ /* 0x000fe80000100800 */
[----:B------:R2:W-:Y:S04]  /*21640*/  STL [R1+0x2460], R3 ;  /* 0x0024600301007387 */ /* 0x0005e80000100800 */
[----:B------:R-:W-:Y:S01]  /*21650*/  STL [R1+0x2464], R28 ;  /* 0x0024641c01007387 */ /* 0x000fe20000100800 */
[----:B--2---:R-:W-:-:S02]  /*21660*/  SEL R3, R5, R2, !P3 ;  /* 0x0000000205037207 */ /* 0x004fc40005800000 */
[----:B----4-:R-:W-:-:S03]  /*21670*/  SEL R2, R5, R7, !P3 ;  /* 0x0000000705027207 */ /* 0x010fc60005800000 */
[----:B------:R0:W-:Y:S01]  /*21680*/  STL [R1+0x1c], R3 ;  /* 0x00001c0301007387 */ /* 0x0001e20000100800 */
[----:B------:R-:W-:-:S03]  /*21690*/  SEL R0, R5, R9, !P3 ;  /* 0x0000000905007207 */ /* 0x000fc60005800000 */
[----:B------:R1:W-:Y:S01]  /*216a0*/  STL [R1+0x10], R2 ;  /* 0x0000100201007387 */ /* 0x0003e20000100800 */
[----:B0-----:R-:W-:-:S03]  /*216b0*/  SEL R3, R5, R26, !P3 ;  /* 0x0000001a05037207 */ /* 0x001fc60005800000 */
[----:B------:R0:W-:Y:S01]  /*216c0*/  STL [R1+0xc], R0 ;  /* 0x00000c0001007387 */ /* 0x0001e20000100800 */
[----:B-1----:R-:W-:-:S03]  /*216d0*/  SEL R2, R5, R27, !P3 ;  /* 0x0000001b05027207 */ /* 0x002fc60005800000 */
[----:B------:R1:W-:Y:S01]  /*216e0*/  STL [R1+0x8], R3 ;  /* 0x0000080301007387 */ /* 0x0003e20000100800 */
[----:B0-----:R-:W-:-:S03]  /*216f0*/  SEL R0, R5, R25, !P3 ;  /* 0x0000001905007207 */ /* 0x001fc60005800000 */
[----:B------:R0:W-:Y:S01]  /*21700*/  STL [R1+0x4], R2 ;  /* 0x0000040201007387 */ /* 0x0001e20000100800 */
[----:B-1----:R-:W-:-:S03]  /*21710*/  SEL R3, R5, R24, !P3 ;  /* 0x0000001805037207 */ /* 0x002fc60005800000 */
[----:B------:R1:W-:Y:S04]  /*21720*/  STL [R1], R0 ;  /* 0x0000000001007387 */ /* 0x0003e80000100800 */
[----:B------:R2:W-:Y:S01]  /*21730*/  STL [R1+0x20], R3 ;  /* 0x0000200301007387 */ /* 0x0005e20000100800 */
[C---:B0-----:R-:W-:Y:S02]  /*21740*/  SEL R2, R5.reuse, R23, !P3 ;  /* 0x0000001705027207 */ /* 0x041fe40005800000 */
[----:B-1----:R-:W-:-:S03]  /*21750*/  SEL R0, R5, R21, !P3 ;  /* 0x0000001505007207 */ /* 0x002fc60005800000 */
[----:B------:R0:W-:Y:S01]  /*21760*/  STL [R1+0x40], R2 ;  /* 0x0000400201007387 */ /* 0x0001e20000100800 */
[----:B--2---:R-:W-:-:S03]  /*21770*/  SEL R3, R5, R22, !P3 ;  /* 0x0000001605037207 */ /* 0x004fc60005800000 */
[----:B------:R1:W-:Y:S04]  /*21780*/  STL [R1+0x64], R0 ;  /* 0x0000640001007387 */ /* 0x0003e80000100800 */
        /* <DEDUP_REMOVED lines=18> */
[----:B------:R-:W-:Y:S04]  /*218b0*/  STL [R1+0x110], R3 ;  /* 0x0001100301007387 */ /* 0x000fe80000100800 */
[----:B------:R-:W2:Y:S01]  /*218c0*/  LDL.LU R28, [R1+0x9a8] ;  /* 0x0009a800011c7983 */ /* 0x000ea20000300800 */
[C---:B0-----:R-:W-:Y:S02]  /*218d0*/  SEL R2, R5.reuse, R11, !P3 ;  /* 0x0000000b05027207 */ /* 0x041fe40005800000 */
[----:B---3--:R-:W-:-:S03]  /*218e0*/  SEL R0, R5, R10, !P3 ;  /* 0x0000000a05007207 */ /* 0x008fc60005800000 */
[----:B------:R-:W-:Y:S04]  /*218f0*/  STL [R1+0x118], R2 ;  /* 0x0001180201007387 */ /* 0x000fe80000100800 */
[----:B--2---:R0:W-:Y:S04]  /*21900*/  STL [R1+0x2510], R28 ;  /* 0x0025101c01007387 */ /* 0x0041e80000100800 */
[----:B------:R-:W-:Y:S04]  /*21910*/  STL [R1+0x12c], R0 ;  /* 0x00012c0001007387 */ /* 0x000fe80000100800 */
[----:B0-----:R-:W2:Y:S04]  /*21920*/  LDL.LU R28, [R1+0x9ac] ;  /* 0x0009ac00011c7983 */ /* 0x001ea80000300800 */
[----:B--2---:R0:W-:Y:S04]  /*21930*/  STL [R1+0x2514], R28 ;  /* 0x0025141c01007387 */ /* 0x0041e80000100800 */
[----:B0-----:R-:W2:Y:S04]  /*21940*/  LDL.LU R28, [R1+0x9b0] ;  /* 0x0009b000011c7983 */ /* 0x001ea80000300800 */
[----:B--2---:R0:W-:Y:S04]  /*21950*/  STL [R1+0x2518], R28 ;  /* 0x0025181c01007387 */ /* 0x0041e80000100800 */
[----:B0-----:R-:W2:Y:S04]  /*21960*/  LDL.LU R28, [R1+0x9b4] ;  /* 0x0009b400011c7983 */ /* 0x001ea80000300800 */
[----:B------:R-:W3:Y:S04]  /*21970*/  LDL.LU R3, [R1+0x9a4] ;  /* 0x0009a40001037983 */ /* 0x000ee80000300800 */
        /* <DEDUP_REMOVED lines=26> */
[----:B--2---:R-:W-:-:S05]  /*21b20*/  SEL R28, R5, R28, !P3 ;  /* 0x0000001c051c7207 */ /* 0x004fca0005800000 */
[----:B------:R0:W-:Y:S04]  /*21b30*/  STL [R1+0x13c], R28 ;  /* 0x00013c1c01007387 */ /* 0x0001e80000100800 */
[----:B0-----:R-:W2:Y:S02]  /*21b40*/  LDL.LU R28, [R1+0x2518] ;  /* 0x00251800011c7983 */ /* 0x001ea40000300800 */
[----:B--2---:R-:W-:-:S05]  /*21b50*/  SEL R28, R5, R28, !P3 ;  /* 0x0000001c051c7207 */ /* 0x004fca0005800000 */
[----:B------:R0:W-:Y:S04]  /*21b60*/  STL [R1+0x158], R28 ;  /* 0x0001581c01007387 */ /* 0x0001e80000100800 */
[----:B0-----:R-:W2:Y:S02]  /*21b70*/  LDL.LU R28, [R1+0x2514] ;  /* 0x00251400011c7983 */ /* 0x001ea40000300800 */
[----:B--2---:R-:W-:-:S05]  /*21b80*/  SEL R28, R5, R28, !P3 ;  /* 0x0000001c051c7207 */ /* 0x004fca0005800000 */
[----:B------:R0:W-:Y:S04]  /*21b90*/  STL [R1+0x1bc], R28 ;  /* 0x0001bc1c01007387 */ /* 0x0001e80000100800 */
[----:B0-----:R-:W2:Y:S01]  /*21ba0*/  LDL.LU R28, [R1+0x2510] ;  /* 0x00251000011c7983 */ /* 0x001ea20000300800 */
[C---:B---3--:R-:W-:Y:S02]  /*21bb0*/  SEL R3, R5.reuse, R3, !P3 ;  /* 0x0000000305037207 */ /* 0x048fe40005800000 */
[C---:B----4-:R-:W-:Y:S02]  /*21bc0*/  SEL R8, R5.reuse, R8, !P3 ;  /* 0x0000000805087207 */ /* 0x050fe40005800000 */
[----:B--2---:R-:W-:-:S05]  /*21bd0*/  SEL R28, R5, R28, !P3 ;  /* 0x0000001c051c7207 */ /* 0x004fca0005800000 */
[----:B------:R0:W-:Y:S04]  /*21be0*/  STL [R1+0x1c0], R28 ;  /* 0x0001c01c01007387 */ /* 0x0001e80000100800 */
[----:B------:R1:W-:Y:S01]  /*21bf0*/  STL [R1+0x1c4], R3 ;  /* 0x0001c40301007387 */ /* 0x0003e20000100800 */
[C---:B0-----:R-:W-:Y:S02]  /*21c00*/  SEL R28, R5.reuse, R29, !P3 ;  /* 0x0000001d051c7207 */ /* 0x041fe40005800000 */
[----:B-1----:R-:W-:-:S03]  /*21c10*/  SEL R3, R5, R4, !P3 ;  /* 0x0000000405037207 */ /* 0x002fc60005800000 */
[----:B------:R-:W-:Y:S01]  /*21c20*/  STL [R1+0x1c8], R28 ;  /* 0x0001c81c01007387 */ /* 0x000fe20000100800 */
[C---:B------:R-:W-:Y:S02]  /*21c30*/  SEL R4, R5.reuse, R0, !P3 ;  /* 0x0000000005047207 */ /* 0x040fe40005800000 */
[C---:B------:R-:W-:Y:S01]  /*21c40*/  SEL R0, R5.reuse, R6, !P3 ;  /* 0x0000000605007207 */ /* 0x040fe20005800000 */
[----:B------:R-:W-:Y:S04]  /*21c50*/  STL [R1+0x1cc], R8 ;  /* 0x0001cc0801007387 */ /* 0x000fe80000100800 */
[----:B------:R0:W-:Y:S04]  /*21c60*/  STL [R1+0x1d0], R3 ;  /* 0x0001d00301007387 */ /* 0x0001e80000100800 */
[----:B------:R-:W-:Y:S01]  /*21c70*/  STL [R1+0x1d4], R4 ;  /* 0x0001d40401007387 */ /* 0x000fe20000100800 */
[----:B0-----:R-:W-:-:S03]  /*21c80*/  SEL R3, R5, R2, !P3 ;  /* 0x0000000205037207 */ /* 0x001fc60005800000 */
[----:B------:R0:W-:Y:S01]  /*21c90*/  STL [R1+0x1d8], R0 ;  /* 0x0001d80001007387 */ /* 0x0001e20000100800 */
[----:B------:R-:W-:-:S03]  /*21ca0*/  SEL R2, R5, R7, !P3 ;  /* 0x0000000705027207 */ /* 0x000fc60005800000 */
[----:B------:R1:W-:Y:S01]  /*21cb0*/  STL [R1+0x1dc], R3 ;  /* 0x0001dc0301007387 */ /* 0x0003e20000100800 */
[----:B0-----:R-:W-:-:S03]  /*21cc0*/  SEL R0, R5, R9, !P3 ;  /* 0x0000000905007207 */ /* 0x001fc60005800000 */
[----:B------:R0:W-:Y:S01]  /*21cd0*/  STL [R1+0x1e0], R2 ;  /* 0x0001e00201007387 */ /* 0x0001e20000100800 */
[----:B-1----:R-:W-:-:S03]  /*21ce0*/  SEL R3, R5, R26, !P3 ;  /* 0x0000001a05037207 */ /* 0x002fc60005800000 */
        /* <DEDUP_REMOVED lines=34> */
[----:B-1----:R-:W-:-:S03]  /*21f10*/  SEL R0, R5, R10, !P3 ;  /* 0x0000000a05007207 */ /* 0x002fc60005800000 */
        /* <DEDUP_REMOVED lines=743> */
[C---:B-1----:R-:W-:Y:S02]  /*24d90*/  SEL R3, R5.reuse, R4, !P3 ;  /* 0x0000000405037207 */ /* 0x042fe40005800000 */
[C---:B------:R-:W-:Y:S02]  /*24da0*/  SEL R4, R5.reuse, R0, !P3 ;  /* 0x0000000005047207 */ /* 0x040fe40005800000 */
[C---:B------:R-:W-:Y:S01]  /*24db0*/  SEL R0, R5.reuse, R6, !P3 ;  /* 0x0000000605007207 */ /* 0x040fe20005800000 */
[----:B------:R-:W-:Y:S04]  /*24dc0*/  STL [R1+0x63c], R28 ;  /* 0x00063c1c01007387 */ /* 0x000fe80000100800 */
[----:B------:R-:W-:Y:S04]  /*24dd0*/  STL [R1+0x638], R8 ;  /* 0x0006380801007387 */ /* 0x000fe80000100800 */
[----:B------:R0:W-:Y:S04]  /*24de0*/  STL [R1+0x630], R3 ;  /* 0x0006300301007387 */ /* 0x0001e80000100800 */
[----:B------:R-:W-:Y:S04]  /*24df0*/  STL [R1+0x624], R4 ;  /* 0x0006240401007387 */ /* 0x000fe80000100800 */
[----:B------:R1:W-:Y:S01]  /*24e00*/  STL [R1+0x620], R0 ;  /* 0x0006200001007387 */ /* 0x0003e20000100800 */
[----:B0-----:R-:W-:-:S02]  /*24e10*/  SEL R3, R5, R2, !P3 ;  /* 0x0000000205037207 */ /* 0x001fc40005800000 */
[C---:B------:R-:W-:Y:S02]  /*24e20*/  SEL R2, R5.reuse, R7, !P3 ;  /* 0x0000000705027207 */ /* 0x040fe40005800000 */
[C---:B-1----:R-:W-:Y:S01]  /*24e30*/  SEL R0, R5.reuse, R9, !P3 ;  /* 0x0000000905007207 */ /* 0x042fe20005800000 */
[----:B------:R0:W-:Y:S04]  /*24e40*/  STL [R1+0x61c], R3 ;  /* 0x00061c0301007387 */ /* 0x0001e80000100800 */
[----:B------:R1:W-:Y:S04]  /*24e50*/  STL [R1+0x610], R2 ;  /* 0x0006100201007387 */ /* 0x0003e80000100800 */
[----:B------:R2:W-:Y:S01]  /*24e60*/  STL [R1+0x60c], R0 ;  /* 0x00060c0001007387 */ /* 0x0005e20000100800 */
[----:B0-----:R-:W-:-:S02]  /*24e70*/  SEL R3, R5, R26, !P3 ;  /* 0x0000001a05037207 */ /* 0x001fc40005800000 */
[C---:B-1----:R-:W-:Y:S02]  /*24e80*/  SEL R2, R5.reuse, R27, !P3 ;  /* 0x0000001b05027207 */ /* 0x042fe40005800000 */
[C---:B--2---:R-:W-:Y:S01]  /*24e90*/  SEL R0, R5.reuse, R25, !P3 ;  /* 0x0000001905007207 */ /* 0x044fe20005800000 */
        /* <DEDUP_REMOVED lines=27> */
[----:B0-----:R-:W-:-:S05]  /*25050*/  SEL R3, R5, R12, !P3 ;  /* 0x0000000c05037207 */ /* 0x001fca0005800000 */
[----:B------:R-:W-:Y:S04]  /*25060*/  STL [R1+0x5a4], R3 ;  /* 0x0005a40301007387 */ /* 0x000fe80000100800 */
[----:B------:R-:W3:Y:S01]  /*25070*/  LDL.LU R28, [R1+0x48c] ;  /* 0x00048c00011c7983 */ /* 0x000ee20000300800 */
[C---:B-1----:R-:W-:Y:S02]  /*25080*/  SEL R2, R5.reuse, R11, !P3 ;  /* 0x0000000b05027207 */ /* 0x042fe40005800000 */
[----:B--2---:R-:W-:-:S03]  /*25090*/  SEL R0, R5, R10, !P3 ;  /* 0x0000000a05007207 */ /* 0x004fc60005800000 */
[----:B------:R-:W-:Y:S04]  /*250a0*/  STL [R1+0x598], R2 ;  /* 0x0005980201007387 */ /* 0x000fe80000100800 */
[----:B---3--:R0:W-:Y:S04]  /*250b0*/  STL [R1+0x24a4], R28 ;  /* 0x0024a41c01007387 */ /* 0x0081e80000100800 */
        /* <DEDUP_REMOVED lines=539> */
[C---:B------:R-:W-:Y:S02]  /*27270*/  SEL R8, R5.reuse, R8, !P3 ;  /* 0x0000000805087207 */ /* 0x040fe40005800000 */
[----:B------:R-:W-:-:S02]  /*27280*/  SEL R4, R5, R4, !P3 ;  /* 0x0000000405047207 */ /* 0x000fc40005800000 */
[C---:B------:R-:W-:Y:S02]  /*27290*/  SEL R6, R5.reuse, R6, !P3 ;  /* 0x0000000605067207 */ /* 0x040fe40005800000 */
[C---:B------:R-:W-:Y:S02]  /*272a0*/  SEL R7, R5.reuse, R7, !P3 ;  /* 0x0000000705077207 */ /* 0x040fe40005800000 */
[C---:B------:R-:W-:Y:S02]  /*272b0*/  SEL R9, R5.reuse, R9, !P3 ;  /* 0x0000000905097207 */ /* 0x040fe40005800000 */
[C---:B------:R-:W-:Y:S02]  /*272c0*/  SEL R26, R5.reuse, R26, !P3 ;  /* 0x0000001a051a7207 */ /* 0x040fe40005800000 */
        /* <DEDUP_REMOVED lines=17> */
[----:B--2---:R-:W-:-:S05]  /*273e0*/  SEL R28, R5, R28, !P3 ;  /* 0x0000001c051c7207 */ /* 0x004fca0005800000 */
[----:B------:R0:W-:Y:S04]  /*273f0*/  STL [R1+0x148], R28 ;  /* 0x0001481c01007387 */ /* 0x0001e80000100800 */
[----:B0-----:R-:W2:Y:S04]  /*27400*/  LDL.LU R28, [R1+0x2464] ;  /* 0x00246400011c7983 */ /* 0x001ea80000300800 */
[----:B------:R0:W-:Y:S04]  /*27410*/  STL [R1+0x144], R3 ;  /* 0x0001440301007387 */ /* 0x0001e80000100800 */
[----:B0-----:R-:W3:Y:S04]  /*27420*/  LDL.LU R3, [R1+0x2460] ;  /* 0x0024600001037983 */ /* 0x001ee80000300800 */
[----:B------:R0:W-:Y:S04]  /*27430*/  STL [R1+0x140], R29 ;  /* 0x0001401d01007387 */ /* 0x0001e80000100800 */
[----:B0-----:R-:W4:Y:S04]  /*27440*/  LDL.LU R29, [R1+0x245c] ;  /* 0x00245c00011d7983 */ /* 0x001f280000300800 */
        /* <DEDUP_REMOVED lines=45> */
[----:B0-----:R-:W3:Y:S01]  /*27720*/  LDL.LU R10, [R1+0x2400] ;  /* 0x00240000010a7983 */ /* 0x001ee20000300800 */
[----:B------:R-:W-:-:S02]  /*27730*/  SEL R0, R5, R0, !P3 ;  /* 0x0000000005007207 */ /* 0x000fc40005800000 */
[----:B------:R-:W-:-:S03]  /*27740*/  SEL R2, R5, R2, !P3 ;  /* 0x0000000205027207 */ /* 0x000fc60005800000 */
[----:B------:R-:W-:Y:S04]  /*27750*/  STL [R1+0xc0], R0 ;  /* 0x0000c00001007387 */ /* 0x000fe80000100800 */
[----:B------:R4:W-:Y:S02]  /*27760*/  STL [R1+0xbc], R2 ;  /* 0x0000bc0201007387 */ /* 0x0009e40000100800 */
[C---:B----4-:R-:W-:Y:S02]  /*27770*/  SEL R2, R5.reuse, R12, !P3 ;  /* 0x0000000c05027207 */ /* 0x050fe40005800000 */
[C---:B--2---:R-:W-:Y:S02]  /*27780*/  SEL R0, R5.reuse, R11, !P3 ;  /* 0x0000000b05007207 */ /* 0x044fe40005800000 */
[----:B---3--:R-:W-:-:S05]  /*27790*/  SEL R10, R5, R10, !P3 ;  /* 0x0000000a050a7207 */ /* 0x008fca0005800000 */
[----:B------:R0:W-:Y:S04]  /*277a0*/  STL [R1+0xb8], R10 ;  /* 0x0000b80a01007387 */ /* 0x0001e80000100800 */
[----:B------:R1:W-:Y:S04]  /*277b0*/  STL [R1+0xb0], R0 ;  /* 0x0000b00001007387 */ /* 0x0003e80000100800 */
[----:B------:R2:W-:Y:S01]  /*277c0*/  STL [R1+0xac], R2 ;  /* 0x0000ac0201007387 */ /* 0x0005e20000100800 */
[C---:B0-----:R-:W-:Y:S02]  /*277d0*/  SEL R10, R5.reuse, R13, !P3 ;  /* 0x0000000d050a7207 */ /* 0x041fe40005800000 */
[----:B-1----:R-:W-:-:S02]  /*277e0*/  SEL R0, R5, R14, !P3 ;  /* 0x0000000e05007207 */ /* 0x002fc40005800000 */
        /* <DEDUP_REMOVED lines=23> */
[C---:B-1----:R-:W-:Y:S01]  /*27960*/  SEL R0, R5.reuse, R27, !P3 ;  /* 0x0000001b05007207 */ /* 0x042fe20005800000 */
[----:B--2---:R-:W2:Y:S04]  /*27970*/  LDL.LU R2, [R1+0x8fc] ;  /* 0x0008fc0001027983 */ /* 0x004ea80000300800 */
[----:B------:R0:W-:Y:S04]  /*27980*/  STL [R1+0x68], R10 ;  /* 0x0000680a01007387 */ /* 0x0001e80000100800 */
[----:B------:R1:W-:Y:S04]  /*27990*/  STL [R1+0x60], R0 ;  /* 0x0000600001007387 */ /* 0x0003e80000100800 */
[----:B------:R-:W3:Y:S01]  /*279a0*/  LDL.LU R25, [R1+0x1c] ;  /* 0x00001c0001197983 */ /* 0x000ee20000300800 */
[----:B0-----:R-:W-:-:S05]  /*279b0*/  SEL R10, R5, R26, !P3 ;  /* 0x0000001a050a7207 */ /* 0x001fca0005800000 */
[----:B------:R-:W-:Y:S04]  /*279c0*/  STL [R1+0x5c], R10 ;  /* 0x00005c0a01007387 */ /* 0x000fe80000100800 */
[----:B------:R-:W4:Y:S01]  /*279d0*/  LDL.LU R21, [R1+0x10] ;  /* 0x0000100001157983 */ /* 0x000f220000300800 */
[----:B-1----:R-:W-:-:S05]  /*279e0*/  SEL R0, R5, R9, !P3 ;  /* 0x0000000905007207 */ /* 0x002fca0005800000 */
[----:B------:R0:W-:Y:S04]  /*279f0*/  STL [R1+0x58], R0 ;  /* 0x0000580001007387 */ /* 0x0001e80000100800 */
[----:B------:R-:W3:Y:S04]  /*27a00*/  LDL.LU R24, [R1+0xc] ;  /* 0x00000c0001187983 */ /* 0x000ee80000300800 */
[----:B------:R-:W3:Y:S01]  /*27a10*/  LDL.LU R23, [R1+0x8] ;  /* 0x0000080001177983 */ /* 0x000ee20000300800 */
[C---:B------:R-:W-:Y:S02]  /*27a20*/  SEL R6, R5.reuse, R6, !P3 ;  /* 0x0000000605067207 */ /* 0x040fe40005800000 */
[----:B0-----:R-:W-:-:S05]  /*27a30*/  SEL R0, R5, R7, !P3 ;  /* 0x0000000705007207 */ /* 0x001fca0005800000 */
[----:B------:R0:W-:Y:S04]  /*27a40*/  STL [R1+0x54], R0 ;  /* 0x0000540001007387 */ /* 0x0001e80000100800 */
[----:B------:R-:W3:Y:S04]  /*27a50*/  LDL.LU R22, [R1+0x4] ;  /* 0x0000040001167983 */ /* 0x000ee80000300800 */
[----:B------:R-:W-:Y:S04]  /*27a60*/  STL [R1+0x50], R6 ;  /* 0x0000500601007387 */ /* 0x000fe80000100800 */
[----:B------:R-:W3:Y:S01]  /*27a70*/  LDL.LU R10, [R1] ;  /* 0x00000000010a7983 */ /* 0x000ee20000300800 */
[----:B0-----:R-:W-:-:S05]  /*27a80*/  SEL R0, R5, R4, !P3 ;  /* 0x0000000405007207 */ /* 0x001fca0005800000 */
[----:B------:R0:W-:Y:S01]  /*27a90*/  STL [R1+0x4c], R0 ;  /* 0x00004c0001007387 */ /* 0x0001e20000100800 */
[----:B------:R-:W-:-:S03]  /*27aa0*/  SEL R4, R5, R8, !P3 ;  /* 0x0000000805047207 */ /* 0x000fc60005800000 */
[----:B------:R-:W3:Y:S01]  /*27ab0*/  LDL.LU R11, [R1+0x20] ;  /* 0x00002000010b7983 */ /* 0x000ee20000300800 */
[----:B0-----:R-:W0:Y:S03]  /*27ac0*/  S2R R0, SR_TID.X ;  /* 0x0000000000007919 */ /* 0x001e260000002100 */
[----:B------:R1:W-:Y:S04]  /*27ad0*/  STL [R1+0x48], R4 ;  /* 0x0000480401007387 */ /* 0x0003e80000100800 */
[----:B------:R-:W3:Y:S01]  /*27ae0*/  LDL.LU R12, [R1+0x40] ;  /* 0x00004000010c7983 */ /* 0x000ee20000300800 */
[C---:B------:R-:W-:Y:S02]  /*27af0*/  SEL R3, R5.reuse, R3, !P3 ;  /* 0x0000000305037207 */ /* 0x040fe40005800000 */
[----:B-1----:R-:W-:-:S05]  /*27b00*/  SEL R4, R5, R29, !P3 ;  /* 0x0000001d05047207 */ /* 0x002fca0005800000 */
[----:B------:R-:W-:Y:S04]  /*27b10*/  STL [R1+0x44], R4 ;  /* 0x0000440401007387 */ /* 0x000fe80000100800 */
[----:B------:R-:W3:Y:S04]  /*27b20*/  LDL.LU R13, [R1+0x64] ;  /* 0x00006400010d7983 */ /* 0x000ee80000300800 */
[----:B------:R1:W-:Y:S04]  /*27b30*/  STL [R1+0x3c], R3 ;  /* 0x00003c0301007387 */ /* 0x0003e80000100800 */
[----:B------:R-:W3:Y:S04]  /*27b40*/  LDL.LU R18, [R1+0x6c] ;  /* 0x00006c0001127983 */ /* 0x000ee80000300800 */
[----:B------:R-:W3:Y:S04]  /*27b50*/  LDL.LU R14, [R1+0x74] ;  /* 0x00007400010e7983 */ /* 0x000ee80000300800 */
[----:B------:R-:W3:Y:S01]  /*27b60*/  LDL.LU R15, [R1+0x88] ;  /* 0x00008800010f7983 */ /* 0x000ee20000300800 */
[----:B0-----:R-:W-:-:S05]  /*27b70*/  LOP3.LUT R0, R0, 0x3f, RZ, 0xc0, !PT ;  /* 0x0000003f00007812 */ /* 0x001fca00078ec0ff */
[----:B------:R-:W-:Y:S01]  /*27b80*/  IMAD R16, R0, UR5, RZ ;  /* 0x0000000500107c24 */ /* 0x000fe2000f8e02ff */
[----:B------:R-:W-:-:S04]  /*27b90*/  SEL R0, R5, R28, !P3 ;  /* 0x0000001c05007207 */ /* 0x000fc80005800000 */
[----:B-1----:R-:W-:Y:S01]  /*27ba0*/  LEA.HI.X.SX32 R3, R16, UR7, 0x1, P6 ;  /* 0x0000000710037c11 */ /* 0x002fe2000b0f0eff */
[----:B------:R-:W-:Y:S04]  /*27bb0*/  STL [R1+0x23dc], R0 ;  /* 0x0023dc0001007387 */ /* 0x000fe80000100800 */
[----:B------:R-:W3:Y:S04]  /*27bc0*/  LDL.LU R16, [R1+0x9c] ;  /* 0x00009c0001107983 */ /* 0x000ee80000300800 */
[----:B------:R-:W3:Y:S04]  /*27bd0*/  LDL.LU R17, [R1+0xb4] ;  /* 0x0000b40001117983 */ /* 0x000ee80000300800 */
[----:B------:R-:W3:Y:S04]  /*27be0*/  LDL.LU R19, [R1+0xc8] ;  /* 0x0000c80001137983 */ /* 0x000ee80000300800 */
[----:B------:R-:W-:Y:S04]  /*27bf0*/  STL [R1+0x23d4], R3 ;  /* 0x0023d40301007387 */ /* 0x000fe80000100800 */
[----:B------:R-:W3:Y:S01]  /*27c00*/  LDL.LU R20, [R1+0xd8] ;  /* 0x0000d80001147983 */ /* 0x000ee20000300800 */
[----:B------:R-:W-:Y:S01]  /*27c10*/  ULDC UR7, c[0x0][0x240] ;  /* 0x0000900000077ab9 */ /* 0x000fe20000000800 */
[----:B--2---:R-:W-:-:S05]  /*27c20*/  IMAD R2, R2, UR6, RZ ;  /* 0x0000000602027c24 */ /* 0x004fca000f8e02ff */
[----:B------:R4:W-:Y:S02]  /*27c30*/  STL [R1+0x239c], R2 ;  /* 0x00239c0201007387 */ /* 0x0009e40000100800 */
[----:B----4-:R-:W-:Y:S02]  /*27c40*/  IMAD R2, R21, UR7, RZ ;  /* 0x0000000715027c24 */ /* 0x010fe4000f8e02ff */
[----:B------:R-:W2:Y:S01]  /*27c50*/  LDL.LU R21, [R1+0xe0] ;  /* 0x0000e00001157983 */ /* 0x000ea20000300800 */
[----:B---3--:R-:W-:-:S05]  /*27c60*/  IMAD R0, R25, UR7, RZ ;  /* 0x0000000719007c24 */ /* 0x008fca000f8e02ff */
[----:B------:R0:W-:Y:S04]  /*27c70*/  STL [R1+0x38], R0 ;  /* 0x0000380001007387 */ /* 0x0001e80000100800 */
[----:B------:R1:W-:Y:S01]  /*27c80*/  STL [R1+0x30], R2 ;  /* 0x0000300201007387 */ /* 0x0003e20000100800 */
[----:B0-----:R-:W-:Y:S02]  /*27c90*/  IMAD R0, R24, UR7, RZ ;  /* 0x0000000718007c24 */ /* 0x001fe4000f8e02ff */
[----:B-1----:R-:W-:Y:S02]  /*27ca0*/  IMAD R2, R23, UR7, RZ ;  /* 0x0000000717027c24 */ /* 0x002fe4000f8e02ff */
[----:B------:R-:W3:Y:S04]  /*27cb0*/  LDL.LU R23, [R1+0xfc] ;  /* 0x0000fc0001177983 */ /* 0x000ee80000300800 */
[----:B------:R0:W-:Y:S04]  /*27cc0*/  STL [R1+0x2c], R0 ;  /* 0x00002c0001007387 */ /* 0x0001e80000100800 */
[----:B------:R1:W-:Y:S01]  /*27cd0*/  STL [R1+0x28], R2 ;  /* 0x0000280201007387 */ /* 0x0003e20000100800 */
[----:B0-----:R-:W-:-:S02]  /*27ce0*/  IMAD R0, R22, UR7, RZ ;  /* 0x0000000716007c24 */ /* 0x001fc4000f8e02ff */
[----:B-1----:R-:W-:Y:S01]  /*27cf0*/  IMAD R2, R10, UR7, RZ ;  /* 0x000000070a027c24 */ /* 0x002fe2000f8e02ff */
[----:B------:R-:W4:Y:S04]  /*27d00*/  LDL.LU R22, [R1+0x110] ;  /* 0x0001100001167983 */ /* 0x000f280000300800 */
[----:B------:R0:W-:Y:S04]  /*27d10*/  STL [R1+0x24], R0 ;  /* 0x0000240001007387 */ /* 0x0001e80000100800 */
[----:B------:R-:W4:Y:S04]  /*27d20*/  LDL.LU R10, [R1+0x118] ;  /* 0x00011800010a7983 */ /* 0x000f280000300800 */
[----:B------:R1:W-:Y:S01]  /*27d30*/  STL [R1+0x1c], R2 ;  /* 0x00001c0201007387 */ /* 0x0003e20000100800 */
[----:B0-----:R-:W-:-:S03]  /*27d40*/  IMAD R0, R11, UR7, RZ ;  /* 0x000000070b007c24 */ /* 0x001fc6000f8e02ff */
[----:B------:R-:W4:Y:S01]  /*27d50*/  LDL.LU R11, [R1+0x12c] ;  /* 0x00012c00010b7983 */ /* 0x000f220000300800 */
[----:B-1----:R-:W-:-:S03]  /*27d60*/  IMAD R2, R12, UR7, RZ ;  /* 0x000000070c027c24 */ /* 0x002fc6000f8e02ff */
[----:B------:R0:W-:Y:S04]  /*27d70*/  STL [R1+0x18], R0 ;  /* 0x0000180001007387 */ /* 0x0001e80000100800 */
[----:B------:R-:W4:Y:S04]  /*27d80*/  LDL.LU R12, [R1+0x13c] ;  /* 0x00013c00010c7983 */ /* 0x000f280000300800 */
[----:B------:R1:W-:Y:S01]  /*27d90*/  STL [R1+0x14], R2 ;  /* 0x0000140201007387 */ /* 0x0003e20000100800 */
[----:B0-----:R-:W-:-:S03]  /*27da0*/  IMAD R0, R13, UR7, RZ ;  /* 0x000000070d007c24 */ /* 0x001fc6000f8e02ff */
[----:B------:R-:W4:Y:S01]  /*27db0*/  LDL.LU R13, [R1+0x158] ;  /* 0x00015800010d7983 */ /* 0x000f220000300800 */
[----:B-1----:R-:W-:-:S03]  /*27dc0*/  IMAD R2, R18, UR7, RZ ;  /* 0x0000000712027c24 */ /* 0x002fc6000f8e02ff */
[----:B------:R0:W-:Y:S02]  /*27dd0*/  STL [R1+0x10], R0 ;  /* 0x0000100001007387 */ /* 0x0001e40000100800 */
[----:B0-----:R-:W-:Y:S02]  /*27de0*/  IMAD R0, R14, UR7, RZ ;  /* 0x000000070e007c24 */ /* 0x001fe4000f8e02ff */
[----:B------:R-:W4:Y:S04]  /*27df0*/  LDL.LU R14, [R1+0x1bc] ;  /* 0x0001bc00010e7983 */ /* 0x000f280000300800 */
[----:B------:R0:W-:Y:S04]  /*27e00*/  STL [R1+0xc], R2 ;  /* 0x00000c0201007387 */ /* 0x0001e80000100800 */
[----:B------:R1:W-:Y:S01]  /*27e10*/  STL [R1+0x8], R0 ;  /* 0x0000080001007387 */ /* 0x0003e20000100800 */
[----:B0-----:R-:W-:-:S02]  /*27e20*/  IMAD R2, R15, UR7, RZ ;  /* 0x000000070f027c24 */ /* 0x001fc4000f8e02ff */
[----:B-1----:R-:W-:Y:S01]  /*27e30*/  IMAD R0, R16, UR7, RZ ;  /* 0x0000000710007c24 */ /* 0x002fe2000f8e02ff */
[----:B------:R-:W4:Y:S04]  /*27e40*/  LDL.LU R15, [R1+0x1c0] ;  /* 0x0001c000010f7983 */ /* 0x000f280000300800 */
[----:B------:R-:W-:Y:S04]  /*27e50*/  STL [R1+0x4], R2 ;  /* 0x0000040201007387 */ /* 0x000fe80000100800 */
[----:B------:R-:W4:Y:S01]  /*27e60*/  LDL.LU R16, [R1+0x1c4] ;  /* 0x0001c40001107983 */ /* 0x000f220000300800 */
[----:B------:R-:W-:-:S03]  /*27e70*/  IMAD R4, R17, UR7, RZ ;  /* 0x0000000711047c24 */ /* 0x000fc6000f8e02ff */
[----:B------:R-:W-:Y:S04]  /*27e80*/  STL [R1], R0 ;  /* 0x0000000001007387 */ /* 0x000fe80000100800 */
[----:B------:R-:W4:Y:S04]  /*27e90*/  LDL.LU R17, [R1+0x1c8] ;  /* 0x0001c80001117983 */ /* 0x000f280000300800 */
[----:B------:R-:W4:Y:S01]  /*27ea0*/  LDL.LU R18, [R1+0x1cc] ;  /* 0x0001cc0001127983 */ /* 0x000f220000300800 */
[----:B------:R-:W-:-:S03]  /*27eb0*/  IMAD R5, R19, UR7, RZ ;  /* 0x0000000713057c24 */ /* 0x000fc6000f8e02ff */
[----:B------:R-:W-:Y:S04]  /*27ec0*/  STL [R1+0x23bc], R4 ;  /* 0x0023bc0401007387 */ /* 0x000fe80000100800 */
[----:B------:R-:W4:Y:S01]  /*27ed0*/  LDL.LU R19, [R1+0x1d0] ;  /* 0x0001d00001137983 */ /* 0x000f220000300800 */
[----:B------:R-:W-:-:S03]  /*27ee0*/  IMAD R6, R20, UR7, RZ ;  /* 0x0000000714067c24 */ /* 0x000fc6000f8e02ff */
[----:B------:R-:W-:Y:S04]  /*27ef0*/  STL [R1+0x23b8], R5 ;  /* 0x0023b80501007387 */ /* 0x000fe80000100800 */
[----:B------:R-:W4:Y:S04]  /*27f00*/  LDL.LU R20, [R1+0x1d4] ;  /* 0x0001d40001147983 */ /* 0x000f280000300800 */
[----:B------:R-:W-:Y:S01]  /*27f10*/  STL [R1+0x23b4], R6 ;  /* 0x0023b40601007387 */ /* 0x000fe20000100800 */
[----:B--2---:R-:W-:-:S03]  /*27f20*/  IMAD R7, R21, UR7, RZ ;  /* 0x0000000715077c24 */ /* 0x004fc6000f8e02ff */
[----:B------:R-:W2:Y:S04]  /*27f30*/  LDL.LU R21, [R1+0x1d8] ;  /* 0x0001d80001157983 */ /* 0x000ea80000300800 */
[----:B------:R-:W-:Y:S01]  /*27f40*/  STL [R1+0x23b0], R7 ;  /* 0x0023b00701007387 */ /* 0x000fe20000100800 */
[----:B---3--:R-:W-:-:S05]  /*27f50*/  IMAD R8, R23, UR7, RZ ;  /* 0x0000000717087c24 */ /* 0x008fca000f8e02ff */
[----:B------:R-:W-:Y:S01]  /*27f60*/  STL [R1+0x23ac], R8 ;  /* 0x0023ac0801007387 */ /* 0x000fe20000100800 */
[----:B----4-:R-:W-:Y:S02]  /*27f70*/  IMAD R9, R22, UR7, RZ ;  /* 0x0000000716097c24 */ /* 0x010fe4000f8e02ff */
[----:B------:R-:W-:-:S03]  /*27f80*/  IMAD R10, R10, UR7, RZ ;  /* 0x000000070a0a7c24 */ /* 0x000fc6000f8e02ff */
[----:B------:R-:W-:Y:S04]  /*27f90*/  STL [R1+0x23a8], R9 ;  /* 0x0023a80901007387 */ /* 0x000fe80000100800 */
[----:B------:R-:W-:Y:S01]  /*27fa0*/  STL [R1+0x23a4], R10 ;  /* 0x0023a40a01007387 */ /* 0x000fe20000100800 */
[----:B------:R-:W-:Y:S02]  /*27fb0*/  IMAD R11, R11, UR7, RZ ;  /* 0x000000070b0b7c24 */ /* 0x000fe4000f8e02ff */
[----:B------:R-:W-:-:S03]  /*27fc0*/  IMAD R12, R12, UR7, RZ ;  /* 0x000000070c0c7c24 */ /* 0x000fc6000f8e02ff */
[----:B------:R-:W-:Y:S04]  /*27fd0*/  STL [R1+0x23a0], R11 ;  /* 0x0023a00b01007387 */ /* 0x000fe80000100800 */
[----:B------:R-:W-:Y:S04]  /*27fe0*/  STL [R1+0x23c0], R12 ;  /* 0x0023c00c01007387 */ /* 0x000fe80000100800 */
[----:B------:R-:W3:Y:S01]  /*27ff0*/  LDL.LU R22, [R1+0x1dc] ;  /* 0x0001dc0001167983 */ /* 0x000ee20000300800 */
[----:B------:R-:W-:-:S05]  /*28000*/  IMAD R13, R13, UR7, RZ ;  /* 0x000000070d0d7c24 */ /* 0x000fca000f8e02ff */
[----:B------:R-:W-:Y:S01]  /*28010*/  STL [R1+0x23c4], R13 ;  /* 0x0023c40d01007387 */ /* 0x000fe20000100800 */
[----:B------:R-:W-:-:S05]  /*28020*/  IMAD R14, R14, UR7, RZ ;  /* 0x000000070e0e7c24 */ /* 0x000fca000f8e02ff */
[----:B------:R-:W-:Y:S01]  /*28030*/  STL [R1+0x23c8], R14 ;  /* 0x0023c80e01007387 */ /* 0x000fe20000100800 */
[----:B------:R-:W-:Y:S02]  /*28040*/  IMAD R15, R15, UR7, RZ ;  /* 0x000000070f0f7c24 */ /* 0x000fe4000f8e02ff */
[----:B------:R-:W-:Y:S02]  /*28050*/  IMAD R16, R16, UR7, RZ ;  /* 0x0000000710107c24 */ /* 0x000fe4000f8e02ff */
[----:B------:R-:W-:Y:S01]  /*28060*/  IMAD R17, R17, UR7, RZ ;  /* 0x0000000711117c24 */ /* 0x000fe2000f8e02ff */
[----:B------:R-:W-:Y:S04]  /*28070*/  STL [R1+0x23cc], R15 ;  /* 0x0023cc0f01007387 */ /* 0x000fe80000100800 */
[----:B------:R-:W-:Y:S04]  /*28080*/  STL [R1+0x23d0], R16 ;  /* 0x0023d01001007387 */ /* 0x000fe80000100800 */
[----:B------:R-:W-:Y:S04]  /*28090*/  STL [R1+0x23e0], R17 ;  /* 0x0023e01101007387 */ /* 0x000fe80000100800 */
[----:B------:R-:W4:Y:S01]  /*280a0*/  LDL.LU R23, [R1+0x1e0] ;  /* 0x0001e00001177983 */ /* 0x000f220000300800 */
[----:B------:R-:W-:-:S02]  /*280b0*/  IMAD R18, R18, UR7, RZ ;  /* 0x0000000712127c24 */ /* 0x000fc4000f8e02ff */
[----:B------:R-:W-:Y:S02]  /*280c0*/  IMAD R19, R19, UR7, RZ ;  /* 0x0000000713137c24 */ /* 0x000fe4000f8e02ff */
[----:B------:R-:W-:Y:S01]  /*280d0*/  IMAD R20, R20, UR7, RZ ;  /* 0x0000000714147c24 */ /* 0x000fe2000f8e02ff */
[----:B------:R-:W-:Y:S04]  /*280e0*/  STL [R1+0x23e4], R18 ;  /* 0x0023e41201007387 */ /* 0x000fe80000100800 */
[----:B------:R-:W4:Y:S04]  /*280f0*/  LDL.LU R24, [R1+0x1e4] ;  /* 0x0001e40001187983 */ /* 0x000f280000300800 */
[----:B------:R-:W-:Y:S04]  /*28100*/  STL [R1+0x23e8], R19 ;  /* 0x0023e81301007387 */ /* 0x000fe80000100800 */
[----:B------:R0:W-:Y:S04]  /*28110*/  STL [R1+0x23ec], R20 ;  /* 0x0023ec1401007387 */ /* 0x0001e80000100800 */
[----:B------:R-:W4:Y:S04]  /*28120*/  LDL.LU R25, [R1+0x1e8] ;  /* 0x0001e80001197983 */ /* 0x000f280000300800 */
[----:B------:R-:W4:Y:S04]  /*28130*/  LDL.LU R26, [R1+0x1ec] ;  /* 0x0001ec00011a7983 */ /* 0x000f280000300800 */
[----:B------:R-:W4:Y:S04]  /*28140*/  LDL.LU R27, [R1+0x1f0] ;  /* 0x0001f000011b7983 */ /* 0x000f280000300800 */
[----:B------:R-:W4:Y:S04]  /*28150*/  LDL.LU R28, [R1+0x1f4] ;  /* 0x0001f400011c7983 */ /* 0x000f280000300800 */
[----:B------:R-:W4:Y:S04]  /*28160*/  LDL.LU R29, [R1+0x200] ;  /* 0x00020000011d7983 */ /* 0x000f280000300800 */
[----:B0-----:R-:W4:Y:S04]  /*28170*/  LDL.LU R20, [R1+0x204] ;  /* 0x0002040001147983 */ /* 0x001f280000300800 */
[----:B------:R-:W4:Y:S04]  /*28180*/  LDL.LU R19, [R1+0x208] ;  /* 0x0002080001137983 */ /* 0x000f280000300800 */
[----:B------:R-:W4:Y:S04]  /*28190*/  LDL.LU R18, [R1+0x220] ;  /* 0x0002200001127983 */ /* 0x000f280000300800 */
[----:B------:R-:W4:Y:S04]  /*281a0*/  LDL.LU R17, [R1+0x224] ;  /* 0x0002240001117983 */ /* 0x000f280000300800 */
[----:B------:R-:W4:Y:S04]  /*281b0*/  LDL.LU R16, [R1+0x228] ;  /* 0x0002280001107983 */ /* 0x000f280000300800 */
[----:B------:R-:W4:Y:S01]  /*281c0*/  LDL.LU R2, [R1+0x230] ;  /* 0x0002300001027983 */ /* 0x000f220000300800 */
[----:B--2---:R-:W-:-:S05]  /*281d0*/  IMAD R21, R21, UR7, RZ ;  /* 0x0000000715157c24 */ /* 0x004fca000f8e02ff */
[----:B------:R0:W-:Y:S04]  /*281e0*/  STL [R1+0x23f0], R21 ;  /* 0x0023f01501007387 */ /* 0x0001e80000100800 */
[----:B------:R-:W2:Y:S04]  /*281f0*/  LDL.LU R15, [R1+0x234] ;  /* 0x00023400010f7983 */ /* 0x000ea80000300800 */
[----:B------:R-:W2:Y:S04]  /*28200*/  LDL.LU R14, [R1+0x260] ;  /* 0x00026000010e7983 */ /* 0x000ea80000300800 */
[----:B------:R-:W2:Y:S04]  /*28210*/  LDL.LU R13, [R1+0x264] ;  /* 0x00026400010d7983 */ /* 0x000ea80000300800 */
[----:B------:R-:W2:Y:S04]  /*28220*/  LDL.LU R12, [R1+0x268] ;  /* 0x00026800010c7983 */ /* 0x000ea80000300800 */
[----:B------:R-:W2:Y:S04]  /*28230*/  LDL.LU R11, [R1+0x26c] ;  /* 0x00026c00010b7983 */ /* 0x000ea80000300800 */
[----:B------:R-:W2:Y:S04]  /*28240*/  LDL.LU R10, [R1+0x274] ;  /* 0x00027400010a7983 */ /* 0x000ea80000300800 */
[----:B------:R-:W2:Y:S04]  /*28250*/  LDL.LU R9, [R1+0x278] ;  /* 0x0002780001097983 */ /* 0x000ea80000300800 */
[----:B------:R-:W2:Y:S04]  /*28260*/  LDL.LU R0, [R1+0x27c] ;  /* 0x00027c0001007983 */ /* 0x000ea80000300800 */
[----:B------:R-:W2:Y:S01]  /*28270*/  LDL.LU R3, [R1+0x284] ;  /* 0x0002840001037983 */ /* 0x000ea20000300800 */
[----:B---3--:R-:W-:-:S05]  /*28280*/  IMAD R22, R22, UR7, RZ ;  /* 0x0000000716167c24 */ /* 0x008fca000f8e02ff */
[----:B------:R-:W-:Y:S04]  /*28290*/  STL [R1+0x23f4], R22 ;  /* 0x0023f41601007387 */ /* 0x000fe80000100800 */
[----:B------:R-:W3:Y:S04]  /*282a0*/  LDL.LU R6, [R1+0x288] ;  /* 0x0002880001067983 */ /* 0x000ee80000300800 */
[----:B------:R-:W3:Y:S01]  /*282b0*/  LDL.LU R7, [R1+0x290] ;  /* 0x0002900001077983 */ /* 0x000ee20000300800 */
[----:B----4-:R-:W-:-:S05]  /*282c0*/  IMAD R23, R23, UR7, RZ ;  /* 0x0000000717177c24 */ /* 0x010fca000f8e02ff */
[----:B------:R-:W-:Y:S04]  /*282d0*/  STL [R1+0x23f8], R23 ;  /* 0x0023f81701007387 */ /* 0x000fe80000100800 */
[----:B------:R-:W4:Y:S04]  /*282e0*/  LDL.LU R8, [R1+0x294] ;  /* 0x0002940001087983 */ /* 0x000f280000300800 */
[----:B------:R-:W4:Y:S01]  /*282f0*/  LDL.LU R5, [R1+0x2a8] ;  /* 0x0002a80001057983 */ /* 0x000f220000300800 */
[----:B------:R-:W-:-:S05]  /*28300*/  IMAD R24, R24, UR7, RZ ;  /* 0x0000000718187c24 */ /* 0x000fca000f8e02ff */
[----:B------:R-:W-:Y:S04]  /*28310*/  STL [R1+0x23fc], R24 ;  /* 0x0023fc1801007387 */ /* 0x000fe80000100800 */
[----:B------:R-:W4:Y:S01]  /*28320*/  LDL.LU R4, [R1+0x2bc] ;  /* 0x0002bc0001047983 */ /* 0x000f220000300800 */
[----:B0-----:R-:W-:Y:S02]  /*28330*/  IMAD R21, R20, UR7, RZ ;  /* 0x0000000714157c24 */ /* 0x001fe4000f8e02ff */
[----:B------:R-:W-:Y:S02]  /*28340*/  IMAD R20, R19, UR7, RZ ;  /* 0x0000000713147c24 */ /* 0x000fe4000f8e02ff */
[----:B------:R-:W-:Y:S02]  /*28350*/  IMAD R19, R18, UR7, RZ ;  /* 0x0000000712137c24 */ /* 0x000fe4000f8e02ff */
[----:B------:R-:W-:Y:S01]  /*28360*/  IMAD R18, R17, UR7, RZ ;  /* 0x0000000711127c24 */ /* 0x000fe2000f8e02ff */
[----:B------:R-:W-:Y:S04]  /*28370*/  STL [R1+0x20], R21 ;  /* 0x0000201501007387 */ /* 0x000fe80000100800 */
[----:B------:R-:W-:Y:S01]  /*28380*/  STL [R1+0x40], R20 ;  /* 0x0000401401007387 */ /* 0x000fe20000100800 */
[----:B------:R-:W-:-:S03]  /*28390*/  IMAD R16, R16, UR7, RZ ;  /* 0x0000000710107c24 */ /* 0x000fc6000f8e02ff */
[----:B------:R-:W-:Y:S01]  /*283a0*/  STL [R1+0x64], R19 ;  /* 0x0000641301007387 */ /* 0x000fe20000100800 */
[----:B------:R-:W-:-:S03]  /*283b0*/  IMAD R17, R2, UR7, RZ ;  /* 0x0000000702117c24 */ /* 0x000fc6000f8e02ff */
[----:B------:R-:W-:Y:S04]  /*283c0*/  STL [R1+0x6c], R18 ;  /* 0x00006c1201007387 */ /* 0x000fe80000100800 */
[----:B------:R-:W4:Y:S04]  /*283d0*/  LDL.LU R2, [R1+0x2c4] ;  /* 0x0002c40001027983 */ /* 0x000f280000300800 */
[----:B------:R2:W-:Y:S04]  /*283e0*/  STL [R1+0x74], R16 ;  /* 0x0000741001007387 */ /* 0x0005e80000100800 */
[----:B------:R-:W-:Y:S01]  /*283f0*/  STL [R1+0x88], R17 ;  /* 0x0000881101007387 */ /* 0x000fe20000100800 */
[----:B--2---:R-:W-:-:S02]  /*28400*/  IMAD R16, R15, UR7, RZ ;  /* 0x000000070f107c24 */ /* 0x004fc4000f8e02ff */
[----:B------:R-:W-:Y:S02]  /*28410*/  IMAD R15, R14, UR7, RZ ;  /* 0x000000070e0f7c24 */ /* 0x000fe4000f8e02ff */
[----:B------:R-:W-:Y:S02]  /*28420*/  IMAD R14, R13, UR7, RZ ;  /* 0x000000070d0e7c24 */ /* 0x000fe4000f8e02ff */
[----:B------:R-:W-:Y:S02]  /*28430*/  IMAD R13, R12, UR7, RZ ;  /* 0x000000070c0d7c24 */ /* 0x000fe4000f8e02ff */
[----:B------:R-:W-:Y:S01]  /*28440*/  IMAD R12, R11, UR7, RZ ;  /* 0x000000070b0c7c24 */ /* 0x000fe2000f8e02ff */
[----:B------:R-:W-:Y:S01]  /*28450*/  STL [R1+0x9c], R16 ;  /* 0x00009c1001007387 */ /* 0x000fe20000100800 */
[----:B------:R-:W-:-:S03]  /*28460*/  IMAD R11, R10, UR7, RZ ;  /* 0x000000070a0b7c24 */ /* 0x000fc6000f8e02ff */
[----:B------:R-:W-:Y:S04]  /*28470*/  STL [R1+0xb4], R15 ;  /* 0x0000b40f01007387 */ /* 0x000fe80000100800 */
[----:B------:R-:W-:Y:S04]  /*28480*/  STL [R1+0xc8], R14 ;  /* 0x0000c80e01007387 */ /* 0x000fe80000100800 */
[----:B------:R-:W-:Y:S04]  /*28490*/  STL [R1+0xd8], R13 ;  /* 0x0000d80d01007387 */ /* 0x000fe80000100800 */
[----:B------:R-:W-:Y:S01]  /*284a0*/  STL [R1+0xe0], R12 ;  /* 0x0000e00c01007387 */ /* 0x000fe20000100800 */
[----:B------:R-:W-:-:S03]  /*284b0*/  IMAD R10, R0, UR7, RZ ;  /* 0x00000007000a7c24 */ /* 0x000fc6000f8e02ff */
[----:B------:R-:W-:Y:S04]  /*284c0*/  STL [R1+0xfc], R11 ;  /* 0x0000fc0b01007387 */ /* 0x000fe80000100800 */
[----:B------:R-:W2:Y:S01]  /*284d0*/  LDL.LU R0, [R1+0x2c8] ;  /* 0x0002c80001007983 */ /* 0x000ea20000300800 */
[----:B------:R-:W-:-:S05]  /*284e0*/  IMAD R9, R9, UR7, RZ ;  /* 0x0000000709097c24 */ /* 0x000fca000f8e02ff */
[----:B------:R0:W-:Y:S04]  /*284f0*/  STL [R1+0x110], R9 ;  /* 0x0001100901007387 */ /* 0x0001e80000100800 */
[----:B------:R3:W-:Y:S01]  /*28500*/  STL [R1+0x118], R10 ;  /* 0x0001180a01007387 */ /* 0x0007e20000100800 */
[----:B0-----:R-:W-:-:S03]  /*28510*/  IMAD R9, R3, UR7, RZ ;  /* 0x0000000703097c24 */ /* 0x001fc6000f8e02ff */
[----:B------:R-:W2:Y:S04]  /*28520*/  LDL.LU R3, [R1+0x2d4] ;  /* 0x0002d40001037983 */ /* 0x000ea80000300800 */
[----:B------:R0:W-:Y:S01]  /*28530*/  STL [R1+0x12c], R9 ;  /* 0x00012c0901007387 */ /* 0x0001e20000100800 */
[----:B---3--:R-:W-:-:S03]  /*28540*/  IMAD R10, R6, UR7, RZ ;  /* 0x00000007060a7c24 */ /* 0x008fc6000f8e02ff */
[----:B------:R-:W3:Y:S01]  /*28550*/  LDL.LU R6, [R1+0x2dc] ;  /* 0x0002dc0001067983 */ /* 0x000ee20000300800 */
[----:B0-----:R-:W-:-:S03]  /*28560*/  IMAD R9, R7, UR7, RZ ;  /* 0x0000000707097c24 */ /* 0x001fc6000f8e02ff */
[----:B------:R4:W-:Y:S04]  /*28570*/  STL [R1+0x13c], R10 ;  /* 0x00013c0a01007387 */ /* 0x0009e80000100800 */
[----:B------:R-:W3:Y:S04]  /*28580*/  LDL.LU R7, [R1+0x2e8] ;  /* 0x0002e80001077983 */ /* 0x000ee80000300800 */
[----:B------:R0:W-:Y:S01]  /*28590*/  STL [R1+0x158], R9 ;  /* 0x0001580901007387 */ /* 0x0001e20000100800 */
[----:B----4-:R-:W-:-:S03]  /*285a0*/  IMAD R10, R8, UR7, RZ ;  /* 0x00000007080a7c24 */ /* 0x010fc6000f8e02ff */
[----:B------:R-:W4:Y:S01]  /*285b0*/  LDL.LU R8, [R1+0x2f0] ;  /* 0x0002f00001087983 */ /* 0x000f220000300800 */
[----:B0-----:R-:W-:-:S03]  /*285c0*/  IMAD R9, R5, UR7, RZ ;  /* 0x0000000705097c24 */ /* 0x001fc6000f8e02ff */
[----:B------:R-:W-:Y:S04]  /*285d0*/  STL [R1+0x1bc], R10 ;  /* 0x0001bc0a01007387 */ /* 0x000fe80000100800 */
[----:B------:R-:W4:Y:S01]  /*285e0*/  LDL.LU R5, [R1+0x2f8] ;  /* 0x0002f80001057983 */ /* 0x000f220000300800 */
[----:B------:R-:W-:-:S03]  /*285f0*/  IMAD R4, R4, UR7, RZ ;  /* 0x0000000704047c24 */ /* 0x000fc6000f8e02ff */
[----:B------:R-:W-:Y:S04]  /*28600*/  STL [R1+0x1c0], R9 ;  /* 0x0001c00901007387 */ /* 0x000fe80000100800 */
[----:B------:R-:W4:Y:S04]  /*28610*/  LDL.LU R24, [R1+0x300] ;  /* 0x0003000001187983 */ /* 0x000f280000300800 */
[----:B------:R-:W4:Y:S04]  /*28620*/  LDL.LU R23, [R1+0x310] ;  /* 0x0003100001177983 */ /* 0x000f280000300800 */
[----:B------:R0:W-:Y:S04]  /*28630*/  STL [R1+0x1c4], R4 ;  /* 0x0001c40401007387 */ /* 0x0001e80000100800 */
[----:B------:R-:W4:Y:S04]  /*28640*/  LDL.LU R22, [R1+0x318] ;  /* 0x0003180001167983 */ /* 0x000f280000300800 */
[----:B------:R-:W4:Y:S04]  /*28650*/  LDL.LU R21, [R1+0x31c] ;  /* 0x00031c0001157983 */ /* 0x000f280000300800 */
[----:B------:R-:W4:Y:S04]  /*28660*/  LDL.LU R20, [R1+0x320] ;  /* 0x0003200001147983 */ /* 0x000f280000300800 */
[----:B------:R-:W4:Y:S04]  /*28670*/  LDL.LU R19, [R1+0x32c] ;  /* 0x00032c0001137983 */ /* 0x000f280000300800 */
[----:B------:R-:W4:Y:S04]  /*28680*/  LDL.LU R18, [R1+0x330] ;  /* 0x0003300001127983 */ /* 0x000f280000300800 */
[----:B------:R-:W4:Y:S04]  /*28690*/  LDL.LU R17, [R1+0x33c] ;  /* 0x00033c0001117983 */ /* 0x000f280000300800 */
[----:B------:R-:W4:Y:S04]  /*286a0*/  LDL.LU R16, [R1+0x344] ;  /* 0x0003440001107983 */ /* 0x000f280000300800 */
[----:B0-----:R-:W4:Y:S04]  /*286b0*/  LDL.LU R4, [R1+0x360] ;  /* 0x0003600001047983 */ /* 0x001f280000300800 */
[----:B------:R-:W4:Y:S01]  /*286c0*/  LDL.LU R15, [R1+0x364] ;  /* 0x00036400010f7983 */ /* 0x000f220000300800 */
[----:B------:R-:W-:-:S03]  /*286d0*/  IMAD R2, R2, UR7, RZ ;  /* 0x0000000702027c24 */ /* 0x000fc6000f8e02ff */
[----:B------:R-:W4:Y:S04]  /*286e0*/  LDL.LU R14, [R1+0x368] ;  /* 0x00036800010e7983 */ /* 0x000f280000300800 */
[----:B------:R0:W-:Y:S04]  /*286f0*/  STL [R1+0x1c8], R2 ;  /* 0x0001c80201007387 */ /* 0x0001e80000100800 */
[----:B------:R-:W4:Y:S04]  /*28700*/  LDL.LU R13, [R1+0x378] ;  /* 0x00037800010d7983 */ /* 0x000f280000300800 */
[----:B------:R-:W4:Y:S04]  /*28710*/  LDL.LU R12, [R1+0x37c] ;  /* 0x00037c00010c7983 */ /* 0x000f280000300800 */
[----:B------:R-:W4:Y:S04]  /*28720*/  LDL.LU R11, [R1+0x380] ;  /* 0x00038000010b7983 */ /* 0x000f280000300800 */
[----:B------:R-:W4:Y:S04]  /*28730*/  LDL.LU R10, [R1+0x388] ;  /* 0x00038800010a7983 */ /* 0x000f280000300800 */
[----:B------:R-:W4:Y:S04]  /*28740*/  LDL.LU R9, [R1+0x38c] ;  /* 0x00038c0001097983 */ /* 0x000f280000300800 */
[----:B0-----:R-:W4:Y:S01]  /*28750*/  LDL.LU R2, [R1+0x390] ;  /* 0x0003900001027983 */ /* 0x001f220000300800 */
[----:B--2---:R-:W-:-:S05]  /*28760*/  IMAD R0, R0, UR7, RZ ;  /* 0x0000000700007c24 */ /* 0x004fca000f8e02ff */
[----:B------:R0:W-:Y:S04]  /*28770*/  STL [R1+0x1cc], R0 ;  /* 0x0001cc0001007387 */ /* 0x0001e80000100800 */
[----:B0-----:R-:W2:Y:S01]  /*28780*/  LDL.LU R0, [R1+0x3b0] ;  /* 0x0003b00001007983 */ /* 0x001ea20000300800 */
[----:B------:R-:W-:-:S05]  /*28790*/  IMAD R3, R3, UR7, RZ ;  /* 0x0000000703037c24 */ /* 0x000fca000f8e02ff */
[----:B------:R0:W-:Y:S04]  /*287a0*/  STL [R1+0x1d0], R3 ;  /* 0x0001d00301007387 */ /* 0x0001e80000100800 */
[----:B0-----:R-:W2:Y:S01]  /*287b0*/  LDL.LU R3, [R1+0x3b4] ;  /* 0x0003b40001037983 */ /* 0x001ea20000300800 */
[----:B---3--:R-:W-:Y:S02]  /*287c0*/  IMAD R6, R6, UR7, RZ ;  /* 0x0000000706067c24 */ /* 0x008fe4000f8e02ff */
[----:B------:R-:W-:-:S03]  /*287d0*/  IMAD R7, R7, UR7, RZ ;  /* 0x0000000707077c24 */ /* 0x000fc6000f8e02ff */
[----:B------:R0:W-:Y:S04]  /*287e0*/  STL [R1+0x1d4], R6 ;  /* 0x0001d40601007387 */ /* 0x0001e80000100800 */
[----:B0-----:R-:W3:Y:S04]  /*287f0*/  LDL.LU R6, [R1+0x3c0] ;  /* 0x0003c00001067983 */ /* 0x001ee80000300800 */
[----:B------:R0:W-:Y:S04]  /*28800*/  STL [R1+0x1d8], R7 ;  /* 0x0001d80701007387 */ /* 0x0001e80000100800 */
[----:B0-----:R-:W3:Y:S01]  /*28810*/  LDL.LU R7, [R1+0x3c4] ;  /* 0x0003c40001077983 */ /* 0x001ee20000300800 */
[----:B----4-:R-:W-:-:S02]  /*28820*/  IMAD R8, R8, UR7, RZ ;  /* 0x0000000708087c24 */ /* 0x010fc4000f8e02ff */
[----:B------:R-:W-:-:S03]  /*28830*/  IMAD R5, R5, UR7, RZ ;  /* 0x0000000705057c24 */ /* 0x000fc6000f8e02ff */
[----:B------:R0:W-:Y:S01]  /*28840*/  STL [R1+0x1dc], R8 ;  /* 0x0001dc0801007387 */ /* 0x0001e20000100800 */
[----:B------:R-:W-:-:S03]  /*28850*/  IMAD R24, R24, UR7, RZ ;  /* 0x0000000718187c24 */ /* 0x000fc6000f8e02ff */
[----:B0-----:R-:W4:Y:S04]  /*28860*/  LDL.LU R8, [R1+0x3cc] ;  /* 0x0003cc0001087983 */ /* 0x001f280000300800 */
[----:B------:R0:W-:Y:S04]  /*28870*/  STL [R1+0x1e0], R5 ;  /* 0x0001e00501007387 */ /* 0x0001e80000100800 */
[----:B0-----:R-:W4:Y:S04]  /*28880*/  LDL.LU R5, [R1+0x3d8] ;  /* 0x0003d80001057983 */ /* 0x001f280000300800 */
[----:B------:R0:W-:Y:S01]  /*28890*/  STL [R1+0x1e4], R24 ;  /* 0x0001e41801007387 */ /* 0x0001e20000100800 */
[----:B------:R-:W-:-:S02]  /*288a0*/  IMAD R16, R16, UR7, RZ ;  /* 0x0000000710107c24 */ /* 0x000fc4000f8e02ff */
[----:B0-----:R-:W-:Y:S02]  /*288b0*/  IMAD R24, R23, UR7, RZ ;  /* 0x0000000717187c24 */ /* 0x001fe4000f8e02ff */
[----:B------:R-:W-:Y:S02]  /*288c0*/  IMAD R23, R22, UR7, RZ ;  /* 0x0000000716177c24 */ /* 0x000fe4000f8e02ff */
[----:B------:R-:W-:Y:S02]  /*288d0*/  IMAD R22, R21, UR7, RZ ;  /* 0x0000000715167c24 */ /* 0x000fe4000f8e02ff */
[----:B------:R-:W-:Y:S02]  /*288e0*/  IMAD R21, R20, UR7, RZ ;  /* 0x0000000714157c24 */ /* 0x000fe4000f8e02ff */
[----:B------:R-:W-:Y:S01]  /*288f0*/  IMAD R20, R19, UR7, RZ ;  /* 0x0000000713147c24 */ /* 0x000fe2000f8e02ff */
[----:B------:R-:W-:Y:S01]  /*28900*/  STL [R1+0x1e8], R24 ;  /* 0x0001e81801007387 */ /* 0x000fe20000100800 */
[----:B------:R-:W-:-:S03]  /*28910*/  IMAD R19, R18, UR7, RZ ;  /* 0x0000000712137c24 */ /* 0x000fc6000f8e02ff */
        /* <DEDUP_REMOVED lines=8> */
[----:B------:R-:W4:Y:S04]  /*289a0*/  LDL.LU R4, [R1+0x3e0] ;  /* 0x0003e00001047983 */ /* 0x000f280000300800 */
[----:B------:R0:W-:Y:S04]  /*289b0*/  STL [R1+0x220], R16 ;  /* 0x0002201001007387 */ /* 0x0001e80000100800 */
[----:B------:R-:W-:Y:S01]  /*289c0*/  STL [R1+0x224], R17 ;  /* 0x0002241101007387 */ /* 0x000fe20000100800 */
[----:B0-----:R-:W-:-:S02]  /*289d0*/  IMAD R16, R15, UR7, RZ ;  /* 0x000000070f107c24 */ /* 0x001fc4000f8e02ff */
        /* <DEDUP_REMOVED lines=11> */
[----:B------:R-:W-:Y:S01]  /*28a90*/  STL [R1+0x268], R11 ;  /* 0x0002680b01007387 */ /* 0x000fe20000100800 */
[----:B------:R-:W-:-:S03]  /*28aa0*/  IMAD R9, R9, UR7, RZ ;  /* 0x0000000709097c24 */ /* 0x000fc6000f8e02ff */
[----:B------:R-:W4:Y:S04]  /*28ab0*/  LDL.LU R2, [R1+0x3ec] ;  /* 0x0003ec0001027983 */ /* 0x000f280000300800 */
[----:B------:R2:W-:Y:S04]  /*28ac0*/  STL [R1+0x26c], R9 ;  /* 0x00026c0901007387 */ /* 0x0005e80000100800 */
[----:B------:R0:W-:Y:S01]  /*28ad0*/  STL [R1+0x274], R10 ;  /* 0x0002740a01007387 */ /* 0x0001e20000100800 */
[----:B--2---:R-:W-:-:S03]  /*28ae0*/  IMAD R9, R0, UR7, RZ ;  /* 0x0000000700097c24 */ /* 0x004fc6000f8e02ff */
[----:B------:R-:W2:Y:S04]  /*28af0*/  LDL.LU R0, [R1+0x3f4] ;  /* 0x0003f40001007983 */ /* 0x000ea80000300800 */
[----:B------:R3:W-:Y:S01]  /*28b00*/  STL [R1+0x278], R9 ;  /* 0x0002780901007387 */ /* 0x0007e20000100800 */
[----:B0-----:R-:W-:-:S03]  /*28b10*/  IMAD R10, R3, UR7, RZ ;  /* 0x00000007030a7c24 */ /* 0x001fc6000f8e02ff */
[----:B------:R-:W2:Y:S04]  /*28b20*/  LDL.LU R3, [R1+0x3f8] ;  /* 0x0003f80001037983 */ /* 0x000ea80000300800 */
[----:B------:R0:W-:Y:S01]  /*28b30*/  STL [R1+0x27c], R10 ;  /* 0x00027c0a01007387 */ /* 0x0001e20000100800 */
[----:B---3--:R-:W-:-:S03]  /*28b40*/  IMAD R9, R6, UR7, RZ ;  /* 0x0000000706097c24 */ /* 0x008fc6000f8e02ff */
[----:B------:R-:W3:Y:S04]  /*28b50*/  LDL.LU R6, [R1+0x400] ;  /* 0x0004000001067983 */ /* 0x000ee80000300800 */
[----:B------:R4:W-:Y:S01]  /*28b60*/  STL [R1+0x284], R9 ;  /* 0x0002840901007387 */ /* 0x0009e20000100800 */
[----:B0-----:R-:W-:-:S03]  /*28b70*/  IMAD R10, R7, UR7, RZ ;  /* 0x00000007070a7c24 */ /* 0x001fc6000f8e02ff */
[----:B------:R-:W3:Y:S04]  /*28b80*/  LDL.LU R7, [R1+0x410] ;  /* 0x0004100001077983 */ /* 0x000ee80000300800 */
[----:B------:R-:W-:Y:S01]  /*28b90*/  STL [R1+0x288], R10 ;  /* 0x0002880a01007387 */ /* 0x000fe20000100800 */
[----:B----4-:R-:W-:-:S03]  /*28ba0*/  IMAD R9, R8, UR7, RZ ;  /* 0x0000000708097c24 */ /* 0x010fc6000f8e02ff */
[----:B------:R-:W4:Y:S04]  /*28bb0*/  LDL.LU R8, [R1+0x418] ;  /* 0x0004180001087983 */ /* 0x000f280000300800 */
[----:B------:R-:W-:Y:S04]  /*28bc0*/  STL [R1+0x290], R9 ;  /* 0x0002900901007387 */ /* 0x000fe80000100800 */
[----:B------:R-:W4:Y:S04]  /*28bd0*/  LDL.LU R24, [R1+0x428] ;  /* 0x0004280001187983 */ /* 0x000f280000300800 */
[----:B------:R-:W4:Y:S01]  /*28be0*/  LDL.LU R23, [R1+0x42c] ;  /* 0x00042c0001177983 */ /* 0x000f220000300800 */
[----:B------:R-:W-:-:S05]  /*28bf0*/  IMAD R5, R5, UR7, RZ ;  /* 0x0000000705057c24 */ /* 0x000fca000f8e02ff */
        /* <DEDUP_REMOVED lines=18> */
[----:B0-----:R-:W4:Y:S01]  /*28d20*/  LDL.LU R4, [R1+0x4c0] ;  /* 0x0004c00001047983 */ /* 0x001f220000300800 */
[----:B------:R-:W-:-:S05]  /*28d30*/  IMAD R2, R2, UR7, RZ ;  /* 0x0000000702027c24 */ /* 0x000fca000f8e02ff */
[----:B------:R0:W-:Y:S04]  /*28d40*/  STL [R1+0x2bc], R2 ;  /* 0x0002bc0201007387 */ /* 0x0001e80000100800 */
[----:B0-----:R-:W4:Y:S01]  /*28d50*/  LDL.LU R2, [R1+0x4c8] ;  /* 0x0004c80001027983 */ /* 0x001f220000300800 */
[----:B--2---:R-:W-:-:S05]  /*28d60*/  IMAD R0, R0, UR7, RZ ;  /* 0x0000000700007c24 */ /* 0x004fca000f8e02ff */
[----:B------:R0:W-:Y:S04]  /*28d70*/  STL [R1+0x2c4], R0 ;  /* 0x0002c40001007387 */ /* 0x0001e80000100800 */
[----:B0-----:R-:W2:Y:S01]  /*28d80*/  LDL.LU R0, [R1+0x4d0] ;  /* 0x0004d00001007983 */ /* 0x001ea20000300800 */
[----:B------:R-:W-:-:S05]  /*28d90*/  IMAD R3, R3, UR7, RZ ;  /* 0x0000000703037c24 */ /* 0x000fca000f8e02ff */
[----:B------:R0:W-:Y:S04]  /*28da0*/  STL [R1+0x2c8], R3 ;  /* 0x0002c80301007387 */ /* 0x0001e80000100800 */
[----:B0-----:R-:W2:Y:S01]  /*28db0*/  LDL.LU R3, [R1+0x4dc] ;  /* 0x0004dc0001037983 */ /* 0x001ea20000300800 */
[----:B---3--:R-:W-:-:S05]  /*28dc0*/  IMAD R6, R6, UR7, RZ ;  /* 0x0000000706067c24 */ /* 0x008fca000f8e02ff */
[----:B------:R0:W-:Y:S01]  /*28dd0*/  STL [R1+0x2d4], R6 ;  /* 0x0002d40601007387 */ /* 0x0001e20000100800 */
[----:B------:R-:W-:-:S03]  /*28de0*/  IMAD R7, R7, UR7, RZ ;  /* 0x0000000707077c24 */ /* 0x000fc6000f8e02ff */
[----:B0-----:R-:W3:Y:S04]  /*28df0*/  LDL.LU R6, [R1+0x4e0] ;  /* 0x0004e00001067983 */ /* 0x001ee80000300800 */
[----:B------:R0:W-:Y:S04]  /*28e00*/  STL [R1+0x2dc], R7 ;  /* 0x0002dc0701007387 */ /* 0x0001e80000100800 */
[----:B0-----:R-:W3:Y:S01]  /*28e10*/  LDL.LU R7, [R1+0x4f0] ;  /* 0x0004f00001077983 */ /* 0x001ee20000300800 */
[----:B----4-:R-:W-:Y:S02]  /*28e20*/  IMAD R8, R8, UR7, RZ ;  /* 0x0000000708087c24 */ /* 0x010fe4000f8e02ff */
[----:B------:R-:W-:-:S03]  /*28e30*/  IMAD R24, R24, UR7, RZ ;  /* 0x0000000718187c24 */ /* 0x000fc6000f8e02ff */
[----:B------:R0:W-:Y:S04]  /*28e40*/  STL [R1+0x2e8], R8 ;  /* 0x0002e80801007387 */ /* 0x0001e80000100800 */
[----:B0-----:R-:W4:Y:S04]  /*28e50*/  LDL.LU R8, [R1+0x500] ;  /* 0x0005000001087983 */ /* 0x001f280000300800 */
[----:B------:R0:W-:Y:S02]  /*28e60*/  STL [R1+0x2f0], R24 ;  /* 0x0002f01801007387 */ /* 0x0001e40000100800 */
[----:B0-----:R-:W-:-:S02]  /*28e70*/  IMAD R24, R23, UR7, RZ ;  /* 0x0000000717187c24 */ /* 0x001fc4000f8e02ff */
        /* <DEDUP_REMOVED lines=9> */
[----:B------:R-:W-:Y:S01]  /*28f10*/  STL [R1+0x318], R21 ;  /* 0x0003181501007387 */ /* 0x000fe20000100800 */
[----:B------:R-:W-:-:S03]  /*28f20*/  IMAD R16, R16, UR7, RZ ;  /* 0x0000000710107c24 */ /* 0x000fc6000f8e02ff */
        /* <DEDUP_REMOVED lines=23> */
[----:B------:R2:W-:Y:S01]  /*290a0*/  STL [R1+0x388], R10 ;  /* 0x0003880a01007387 */ /* 0x0005e20000100800 */
[----:B0-----:R-:W-:-:S03]  /*290b0*/  IMAD R9, R2, UR7, RZ ;  /* 0x0000000702097c24 */ /* 0x001fc6000f8e02ff */
[----:B------:R-:W4:Y:S04]  /*290c0*/  LDL.LU R2, [R1+0x518] ;  /* 0x0005180001027983 */ /* 0x000f280000300800 */
        /* <DEDUP_REMOVED lines=9> */
[----:B------:R-:W-:Y:S01]  /*29160*/  STL [R1+0x3b4], R10 ;  /* 0x0003b40a01007387 */ /* 0x000fe20000100800 */
[----:B0-----:R-:W-:-:S03]  /*29170*/  IMAD R9, R7, UR7, RZ ;  /* 0x0000000707097c24 */ /* 0x001fc6000f8e02ff */
[----:B------:R-:W3:Y:S04]  /*29180*/  LDL.LU R7, [R1+0x540] ;  /* 0x0005400001077983 */ /* 0x000ee80000300800 */
[----:B------:R-:W-:Y:S04]  /*29190*/  STL [R1+0x3c0], R9 ;  /* 0x0003c00901007387 */ /* 0x000fe80000100800 */
[----:B------:R-:W3:Y:S04]  /*291a0*/  LDL.LU R24, [R1+0x548] ;  /* 0x0005480001187983 */ /* 0x000ee80000300800 */
[----:B------:R-:W3:Y:S01]  /*291b0*/  LDL.LU R23, [R1+0x550] ;  /* 0x0005500001177983 */ /* 0x000ee20000300800 */
[----:B----4-:R-:W-:-:S05]  /*291c0*/  IMAD R8, R8, UR7, RZ ;  /* 0x0000000708087c24 */ /* 0x010fca000f8e02ff */
        /* <DEDUP_REMOVED lines=20> */
[----:B------:R0:W-:Y:S01]  /*29310*/  STL [R1+0x3d8], R4 ;  /* 0x0003d80401007387 */ /* 0x0001e20000100800 */
[----:B------:R-:W-:-:S03]  /*29320*/  IMAD R2, R2, UR7, RZ ;  /* 0x0000000702027c24 */ /* 0x000fc6000f8e02ff */
[----:B0-----:R-:W4:Y:S04]  /*29330*/  LDL.LU R4, [R1+0x5e0] ;  /* 0x0005e00001047983 */ /* 0x001f280000300800 */
        /* <DEDUP_REMOVED lines=11> */
[----:B0-----:R-:W3:Y:S01]  /*293f0*/  LDL.LU R6, [R1+0x614] ;  /* 0x0006140001067983 */ /* 0x001ee20000300800 */
[----:B------:R-:W-:-:S03]  /*29400*/  IMAD R24, R24, UR7, RZ ;  /* 0x0000000718187c24 */ /* 0x000fc6000f8e02ff */
[----:B------:R0:W-:Y:S04]  /*29410*/  STL [R1+0x400], R7 ;  /* 0x0004000701007387 */ /* 0x0001e80000100800 */
[----:B0-----:R-:W3:Y:S04]  /*29420*/  LDL.LU R7, [R1+0x618] ;  /* 0x0006180001077983 */ /* 0x001ee80000300800 */
[----:B------:R0:W-:Y:S02]  /*29430*/  STL [R1+0x410], R24 ;  /* 0x0004101801007387 */ /* 0x0001e40000100800 */
[----:B0-----:R-:W-:-:S05]  /*29440*/  IMAD R24, R23, UR7, RZ ;  /* 0x0000000717187c24 */ /* 0x001fca000f8e02ff */
[----:B------:R-:W-:Y:S01]  /*29450*/  STL [R1+0x418], R24 ;  /* 0x0004181801007387 */ /* 0x000fe20000100800 */
[----:B----4-:R-:W-:Y:S02]  /*29460*/  IMAD R23, R22, UR7, RZ ;  /* 0x0000000716177c24 */ /* 0x010fe4000f8e02ff */
[----:B------:R-:W-:Y:S02]  /*29470*/  IMAD R22, R21, UR7, RZ ;  /* 0x0000000715167c24 */ /* 0x000fe4000f8e02ff */
[----:B------:R-:W-:Y:S02]  /*29480*/  IMAD R21, R20, UR7, RZ ;  /* 0x0000000714157c24 */ /* 0x000fe4000f8e02ff */
[----:B------:R-:W-:Y:S02]  /*29490*/  IMAD R20, R19, UR7, RZ ;  /* 0x0000000713147c24 */ /* 0x000fe4000f8e02ff */
[----:B------:R-:W-:Y:S01]  /*294a0*/  IMAD R19, R18, UR7, RZ ;  /* 0x0000000712137c24 */ /* 0x000fe2000f8e02ff */
        /* <DEDUP_REMOVED lines=32> */
[----:B-1----:R-:W-:-:S03]  /*296b0*/  IMAD R10, R2, UR7, RZ ;  /* 0x00000007020a7c24 */ /* 0x002fc6000f8e02ff */
[----:B------:R-:W4:Y:S04]  /*296c0*/  LDL.LU R2, [R1+0x640] ;  /* 0x0006400001027983 */ /* 0x000f280000300800 */
[----:B------:R0:W-:Y:S01]  /*296d0*/  STL [R1+0x4c0], R10 ;  /* 0x0004c00a01007387 */ /* 0x0001e20000100800 */
[----:B--2---:R-:W-:-:S03]  /*296e0*/  IMAD R9, R0, UR7, RZ ;  /* 0x0000000700097c24 */ /* 0x004fc6000f8e02ff */
[----:B------:R-:W2:Y:S04]  /*296f0*/  LDL.LU R0, [R1+0x644] ;  /* 0x0006440001007983 */ /* 0x000ea80000300800 */
[----:B------:R3:W-:Y:S01]  /*29700*/  STL [R1+0x4c8], R9 ;  /* 0x0004c80901007387 */ /* 0x0007e20000100800 */
[----:B0-----:R-:W-:-:S03]  /*29710*/  IMAD R10, R3, UR7, RZ ;  /* 0x00000007030a7c24 */ /* 0x001fc6000f8e02ff */
[----:B------:R-:W2:Y:S04]  /*29720*/  LDL.LU R3, [R1+0x650] ;  /* 0x0006500001037983 */ /* 0x000ea80000300800 */
[----:B------:R-:W-:Y:S01]  /*29730*/  STL [R1+0x4d0], R10 ;  /* 0x0004d00a01007387 */ /* 0x000fe20000100800 */
[----:B---3--:R-:W-:-:S03]  /*29740*/  IMAD R9, R6, UR7, RZ ;  /* 0x0000000706097c24 */ /* 0x008fc6000f8e02ff */
[----:B------:R-:W3:Y:S04]  /*29750*/  LDL.LU R6, [R1+0x660] ;  /* 0x0006600001067983 */ /* 0x000ee80000300800 */
[----:B------:R-:W-:Y:S04]  /*29760*/  STL [R1+0x4dc], R9 ;  /* 0x0004dc0901007387 */ /* 0x000fe80000100800 */
[----:B------:R-:W3:Y:S04]  /*29770*/  LDL.LU R24, [R1+0x668] ;  /* 0x0006680001187983 */ /* 0x000ee80000300800 */
[----:B------:R-:W3:Y:S01]  /*29780*/  LDL.LU R23, [R1+0x66c] ;  /* 0x00066c0001177983 */ /* 0x000ee20000300800 */
[----:B------:R-:W-:-:S05]  /*29790*/  IMAD R7, R7, UR7, RZ ;  /* 0x0000000707077c24 */ /* 0x000fca000f8e02ff */
[----:B------:R0:W-:Y:S04]  /*297a0*/  STL [R1+0x4e0], R7 ;  /* 0x0004e00701007387 */ /* 0x0001e80000100800 */
[----:B------:R-:W3:Y:S04]  /*297b0*/  LDL.LU R22, [R1+0x674] ;  /* 0x0006740001167983 */ /* 0x000ee80000300800 */
[----:B------:R-:W3:Y:S04]  /*297c0*/  LDL.LU R21, [R1+0x67c] ;  /* 0x00067c0001157983 */ /* 0x000ee80000300800 */
[----:B------:R-:W3:Y:S04]  /*297d0*/  LDL.LU R20, [R1+0x684] ;  /* 0x0006840001147983 */ /* 0x000ee80000300800 */
[----:B------:R-:W3:Y:S04]  /*297e0*/  LDL.LU R19, [R1+0x688] ;  /* 0x0006880001137983 */ /* 0x000ee80000300800 */
[----:B------:R-:W3:Y:S04]  /*297f0*/  LDL.LU R18, [R1+0x698] ;  /* 0x0006980001127983 */ /* 0x000ee80000300800 */
[----:B------:R-:W3:Y:S04]  /*29800*/  LDL.LU R17, [R1+0x6b0] ;  /* 0x0006b00001117983 */ /* 0x000ee80000300800 */
[----:B------:R-:W3:Y:S04]  /*29810*/  LDL.LU R16, [R1+0x6b4] ;  /* 0x0006b40001107983 */ /* 0x000ee80000300800 */
[----:B0-----:R-:W3:Y:S04]  /*29820*/  LDL.LU R7, [R1+0x6b8] ;  /* 0x0006b80001077983 */ /* 0x001ee80000300800 */
        /* <DEDUP_REMOVED lines=46> */
[----:B------:R-:W3:Y:S04]  /*29b10*/  LDL.LU R7, [R1+0x724] ;  /* 0x0007240001077983 */ /* 0x000ee80000300800 */
[----:B------:R0:W-:Y:S04]  /*29b20*/  STL [R1+0x578], R16 ;  /* 0x0005781001007387 */ /* 0x0001e80000100800 */
[----:B------:R-:W-:Y:S01]  /*29b30*/  STL [R1+0x580], R17 ;  /* 0x0005801101007387 */ /* 0x000fe20000100800 */
[----:B0-----:R-:W-:-:S02]  /*29b40*/  IMAD R16, R15, UR7, RZ ;  /* 0x000000070f107c24 */ /* 0x001fc4000f8e02ff */
[----:B------:R-:W-:Y:S02]  /*29b50*/  IMAD R15, R14, UR7, RZ ;  /* 0x000000070e0f7c24 */ /* 0x000fe4000f8e02ff */
[----:B----4-:R-:W-:Y:S02]  /*29b60*/  IMAD R14, R13, UR7, RZ ;  /* 0x000000070d0e7c24 */ /* 0x010fe4000f8e02ff */
        /* <DEDUP_REMOVED lines=20> */
[----:B0-----:R-:W-:-:S03]  /*29cb0*/  IMAD R9, R2, UR7, RZ ;  /* 0x0000000702097c24 */ /* 0x001fc6000f8e02ff */
[----:B------:R-:W4:Y:S04]  /*29cc0*/  LDL.LU R2, [R1+0x738] ;  /* 0x0007380001027983 */ /* 0x000f280000300800 */
[----:B------:R0:W-:Y:S01]  /*29cd0*/  STL [R1+0x5e0], R9 ;  /* 0x0005e00901007387 */ /* 0x0001e20000100800 */
[----:B--2---:R-:W-:-:S03]  /*29ce0*/  IMAD R10, R0, UR7, RZ ;  /* 0x00000007000a7c24 */ /* 0x004fc6000f8e02ff */
[----:B------:R-:W2:Y:S04]  /*29cf0*/  LDL.LU R0, [R1+0x740] ;  /* 0x0007400001007983 */ /* 0x000ea80000300800 */
[----:B------:R-:W-:Y:S01]  /*29d00*/  STL [R1+0x5e4], R10 ;  /* 0x0005e40a01007387 */ /* 0x000fe20000100800 */
[----:B0-----:R-:W-:-:S03]  /*29d10*/  IMAD R9, R3, UR7, RZ ;  /* 0x0000000703097c24 */ /* 0x001fc6000f8e02ff */
[----:B------:R-:W2:Y:S04]  /*29d20*/  LDL.LU R3, [R1+0x744] ;  /* 0x0007440001037983 */ /* 0x000ea80000300800 */
[----:B------:R-:W-:Y:S04]  /*29d30*/  STL [R1+0x5fc], R9 ;  /* 0x0005fc0901007387 */ /* 0x000fe80000100800 */
[----:B------:R-:W2:Y:S04]  /*29d40*/  LDL.LU R24, [R1+0x748] ;  /* 0x0007480001187983 */ /* 0x000ea80000300800 */
[----:B------:R-:W2:Y:S01]  /*29d50*/  LDL.LU R23, [R1+0x750] ;  /* 0x0007500001177983 */ /* 0x000ea20000300800 */
[----:B---3--:R-:W-:-:S05]  /*29d60*/  IMAD R6, R6, UR7, RZ ;  /* 0x0000000706067c24 */ /* 0x008fca000f8e02ff */
        /* <DEDUP_REMOVED lines=18> */
[----:B0-----:R-:W3:Y:S01]  /*29e90*/  LDL.LU R7, [R1+0x818] ;  /* 0x0008180001077983 */ /* 0x001ee20000300800 */
[----:B----4-:R-:W-:-:S05]  /*29ea0*/  IMAD R8, R8, UR7, RZ ;  /* 0x0000000708087c24 */ /* 0x010fca000f8e02ff */
[----:B------:R0:W-:Y:S04]  /*29eb0*/  STL [R1+0x618], R8 ;  /* 0x0006180801007387 */ /* 0x0001e80000100800 */
        /* <DEDUP_REMOVED lines=13> */
[----:B------:R-:W-:Y:S02]  /*29f90*/  IMAD R3, R3, UR7, RZ ;  /* 0x0000000703037c24 */ /* 0x000fe4000f8e02ff */
[----:B------:R-:W-:-:S03]  /*29fa0*/  IMAD R24, R24, UR7, RZ ;  /* 0x0000000718187c24 */ /* 0x000fc6000f8e02ff */
[----:B------:R0:W-:Y:S04]  /*29fb0*/  STL [R1+0x644], R3 ;  /* 0x0006440301007387 */ /* 0x0001e80000100800 */
[----:B0-----:R-:W2:Y:S04]  /*29fc0*/  LDL.LU R3, [R1+0x800] ;  /* 0x0008000001037983 */ /* 0x001ea80000300800 */
[----:B------:R0:W-:Y:S02]  /*29fd0*/  STL [R1+0x650], R24 ;  /* 0x0006501801007387 */ /* 0x0001e40000100800 */
[----:B0-----:R-:W-:-:S02]  /*29fe0*/  IMAD R24, R23, UR7, RZ ;  /* 0x0000000717187c24 */ /* 0x001fc4000f8e02ff */
[----:B---3--:R-:W-:Y:S02]  /*29ff0*/  IMAD R23, R22, UR7, RZ ;  /* 0x0000000716177c24 */ /* 0x008fe4000f8e02ff */
        /* <DEDUP_REMOVED lines=31> */
[----:B------:R-:W3:Y:S04]  /*2a1f0*/  LDL.LU R7, [R1+0x7f8] ;  /* 0x0007f80001077983 */ /* 0x000ee80000300800 */
[----:B------:R4:W-:Y:S04]  /*2a200*/  STL [R1+0x6dc], R9 ;  /* 0x0006dc0901007387 */ /* 0x0009e80000100800 */
[----:B------:R0:W-:Y:S01]  /*2a210*/  STL [R1+0x6e0], R10 ;  /* 0x0006e00a01007387 */ /* 0x0001e20000100800 */
[----:B----4-:R-:W-:-:S03]  /*2a220*/  IMAD R9, R8, UR7, RZ ;  /* 0x0000000708097c24 */ /* 0x010fc6000f8e02ff */
[----:B------:R-:W4:Y:S04]  /*2a230*/  LDL.LU R8, [R1+0x7f4] ;  /* 0x0007f40001087983 */ /* 0x000f280000300800 */
        /* <DEDUP_REMOVED lines=9> */
[----:B------:R-:W-:Y:S01]  /*2a2d0*/  STL [R1+0x700], R10 ;  /* 0x0007000a01007387 */ /* 0x000fe20000100800 */
[----:B--2---:R-:W-:-:S03]  /*2a2e0*/  IMAD R9, R0, UR7, RZ ;  /* 0x0000000700097c24 */ /* 0x004fc6000f8e02ff */
[----:B------:R-:W2:Y:S04]  /*2a2f0*/  LDL.LU R0, [R1+0x7e4] ;  /* 0x0007e40001007983 */ /* 0x000ea80000300800 */
[----:B------:R-:W-:Y:S04]  /*2a300*/  STL [R1+0x70c], R9 ;  /* 0x00070c0901007387 */ /* 0x000fe80000100800 */
[----:B------:R-:W2:Y:S04]  /*2a310*/  LDL.LU R24, [R1+0x7e0] ;  /* 0x0007e00001187983 */ /* 0x000ea80000300800 */
[----:B------:R-:W2:Y:S01]  /*2a320*/  LDL.LU R23, [R1+0x7dc] ;  /* 0x0007dc0001177983 */ /* 0x000ea20000300800 */
[----:B------:R-:W-:-:S05]  /*2a330*/  IMAD R3, R3, UR7, RZ ;  /* 0x0000000703037c24 */ /* 0x000fca000f8e02ff */
        /* <DEDUP_REMOVED lines=8> */
[----:B0-----:R-:W2:Y:S04]  /*2a3c0*/  LDL.LU R3, [R1+0x7bc] ;  /* 0x0007bc0001037983 */ /* 0x001ea80000300800 */
        /* <DEDUP_REMOVED lines=9> */
[----:B0-----:R-:W3:Y:S01]  /*2a460*/  LDL.LU R6, [R1+0x778] ;  /* 0x0007780001067983 */ /* 0x001ee20000300800 */
[----:B------:R-:W-:-:S05]  /*2a470*/  IMAD R7, R7, UR7, RZ ;  /* 0x0000000707077c24 */ /* 0x000fca000f8e02ff */
[----:B------:R0:W-:Y:S04]  /*2a480*/  STL [R1+0x71c], R7 ;  /* 0x00071c0701007387 */ /* 0x0001e80000100800 */
        /* <DEDUP_REMOVED lines=17> */
[----:B------:R0:W-:Y:S02]  /*2a5a0*/  STL [R1+0x740], R24 ;  /* 0x0007401801007387 */ /* 0x0001e40000100800 */
        /* <DEDUP_REMOVED lines=16> */
[----:B------:R-:W2:Y:S04]  /*2a6b0*/  LDL.LU R3, [R1+0x720] ;  /* 0x0007200001037983 */ /* 0x000ea80000300800 */
[----:B------:R0:W-:Y:S04]  /*2a6c0*/  STL [R1+0x76c], R16 ;  /* 0x00076c1001007387 */ /* 0x0001e80000100800 */
[----:B------:R-:W-:Y:S01]  /*2a6d0*/  STL [R1+0x774], R17 ;  /* 0x0007741101007387 */ /* 0x000fe20000100800 */
[----:B0-----:R-:W-:-:S02]  /*2a6e0*/  IMAD R16, R15, UR7, RZ ;  /* 0x000000070f107c24 */ /* 0x001fc4000f8e02ff */
[----:B------:R-:W-:Y:S02]  /*2a6f0*/  IMAD R15, R14, UR7, RZ ;  /* 0x000000070e0f7c24 */ /* 0x000fe4000f8e02ff */
[----:B---3--:R-:W-:Y:S02]  /*2a700*/  IMAD R14, R13, UR7, RZ ;  /* 0x000000070d0e7c24 */ /* 0x008fe4000f8e02ff */
        /* <DEDUP_REMOVED lines=14> */
[----:B0-----:R-:W-:-:S03]  /*2a7f0*/  IMAD R9, R7, UR7, RZ ;  /* 0x0000000707097c24 */ /* 0x001fc6000f8e02ff */
[----:B------:R-:W3:Y:S04]  /*2a800*/  LDL.LU R7, [R1+0x708] ;  /* 0x0007080001077983 */ /* 0x000ee80000300800 */
        /* <DEDUP_REMOVED lines=9> */
[----:B------:R-:W-:Y:S01]  /*2a8a0*/  STL [R1+0x74c], R10 ;  /* 0x00074c0a01007387 */ /* 0x000fe20000100800 */
[----:B0-----:R-:W-:-:S03]  /*2a8b0*/  IMAD R9, R2, UR7, RZ ;  /* 0x0000000702097c24 */ /* 0x001fc6000f8e02ff */
[----:B------:R-:W4:Y:S04]  /*2a8c0*/  LDL.LU R2, [R1+0x6ec] ;  /* 0x0006ec0001027983 */ /* 0x000f280000300800 */
[----:B------:R-:W-:Y:S04]  /*2a8d0*/  STL [R1+0x73c], R9 ;  /* 0x00073c0901007387 */ /* 0x000fe80000100800 */
        /* <DEDUP_REMOVED lines=21> */
[----:B0-----:R-:W2:Y:S01]  /*2aa30*/  LDL.LU R3, [R1+0x65c] ;  /* 0x00065c0001037983 */ /* 0x001ea20000300800 */
[----:B---3--:R-:W-:-:S05]  /*2aa40*/  IMAD R6, R6, UR7, RZ ;  /* 0x0000000706067c24 */ /* 0x008fca000f8e02ff */
[----:B------:R0:W-:Y:S01]  /*2aa50*/  STL [R1+0x710], R6 ;  /* 0x0007100601007387 */ /* 0x0001e20000100800 */
[----:B------:R-:W-:-:S03]  /*2aa60*/  IMAD R7, R7, UR7, RZ ;  /* 0x0000000707077c24 */ /* 0x000fc6000f8e02ff */
[----:B0-----:R-:W3:Y:S04]  /*2aa70*/  LDL.LU R6, [R1+0x658] ;  /* 0x0006580001067983 */ /* 0x001ee80000300800 */
        /* <DEDUP_REMOVED lines=11> */
[----:B0-----:R-:W4:Y:S01]  /*2ab30*/  LDL.LU R4, [R1+0x63c] ;  /* 0x00063c0001047983 */ /* 0x001f220000300800 */
[----:B------:R-:W-:-:S03]  /*2ab40*/  IMAD R24, R24, UR7, RZ ;  /* 0x0000000718187c24 */ /* 0x000fc6000f8e02ff */
[----:B------:R0:W-:Y:S04]  /*2ab50*/  STL [R1+0x6ec], R2 ;  /* 0x0006ec0201007387 */ /* 0x0001e80000100800 */
[----:B0-----:R-:W4:Y:S04]  /*2ab60*/  LDL.LU R2, [R1+0x638] ;  /* 0x0006380001027983 */ /* 0x001f280000300800 */
[----:B------:R0:W-:Y:S02]  /*2ab70*/  STL [R1+0x6e4], R24 ;  /* 0x0006e41801007387 */ /* 0x0001e40000100800 */
[----:B0-----:R-:W-:-:S05]  /*2ab80*/  IMAD R24, R23, UR7, RZ ;  /* 0x0000000717187c24 */ /* 0x001fca000f8e02ff */
[----:B------:R-:W-:Y:S01]  /*2ab90*/  STL [R1+0x6d4], R24 ;  /* 0x0006d41801007387 */ /* 0x000fe20000100800 */
[----:B--2---:R-:W-:Y:S02]  /*2aba0*/  IMAD R23, R22, UR7, RZ ;  /* 0x0000000716177c24 */ /* 0x004fe4000f8e02ff */
        /* <DEDUP_REMOVED lines=15> */
[----:B------:R-:W-:Y:S01]  /*2aca0*/  STL [R1+0x69c], R17 ;  /* 0x00069c1101007387 */ /* 0x000fe20000100800 */
[----:B0-----:R-:W-:Y:S02]  /*2acb0*/  IMAD R16, R15, UR7, RZ ;  /* 0x000000070f107c24 */ /* 0x001fe4000f8e02ff */
[----:B------:R-:W-:Y:S02]  /*2acc0*/  IMAD R15, R14, UR7, RZ ;  /* 0x000000070e0f7c24 */ /* 0x000fe4000f8e02ff */
[----:B------:R-:W-:Y:S02]  /*2acd0*/  IMAD R14, R13, UR7, RZ ;  /* 0x000000070d0e7c24 */ /* 0x000fe4000f8e02ff */
[----:B------:R-:W-:-:S02]  /*2ace0*/  IMAD R13, R12, UR7, RZ ;  /* 0x000000070c0d7c24 */ /* 0x000fc4000f8e02ff */
        /* <DEDUP_REMOVED lines=12> */
[----:B------:R0:W-:Y:S01]  /*2adb0*/  STL [R1+0x65c], R10 ;  /* 0x00065c0a01007387 */ /* 0x0001e20000100800 */
[----:B---3--:R-:W-:-:S03]  /*2adc0*/  IMAD R9, R6, UR7, RZ ;  /* 0x0000000706097c24 */ /* 0x008fc6000f8e02ff */
[----:B------:R-:W3:Y:S04]  /*2add0*/  LDL.LU R6, [R1+0x620] ;  /* 0x0006200001067983 */ /* 0x000ee80000300800 */
        /* <DEDUP_REMOVED lines=9> */
[----:B------:R-:W-:Y:S01]  /*2ae70*/  STL [R1+0x648], R10 ;  /* 0x0006480a01007387 */ /* 0x000fe20000100800 */
[----:B-1----:R-:W-:-:S03]  /*2ae80*/  IMAD R9, R4, UR7, RZ ;  /* 0x0000000704097c24 */ /* 0x002fc6000f8e02ff */
        /* <DEDUP_REMOVED lines=39> */
[----:B------:R-:W-:Y:S02]  /*2b100*/  IMAD R4, R4, UR7, RZ ;  /* 0x0000000704047c24 */ /* 0x000fe4000f8e02ff */
        /* <DEDUP_REMOVED lines=24> */
[----:B------:R-:W-:-:S03]  /*2b290*/  IMAD R15, R14, UR7, RZ ;  /* 0x000000070e0f7c24 */ /* 0x000fc6000f8e02ff */
[----:B------:R-:W-:Y:S04]  /*2b2a0*/  STL [R1+0x5b4], R16 ;  /* 0x0005b41001007387 */ /* 0x000fe80000100800 */
[----:B------:R-:W-:Y:S01]  /*2b2b0*/  STL [R1+0x5b0], R15 ;  /* 0x0005b00f01007387 */ /* 0x000fe20000100800 */
[----:B--2---:R-:W-:Y:S02]  /*2b2c0*/  IMAD R14, R13, UR7, RZ ;  /* 0x000000070d0e7c24 */ /* 0x004fe4000f8e02ff */
[----:B------:R-:W-:Y:S02]  /*2b2d0*/  IMAD R13, R12, UR7, RZ ;  /* 0x000000070c0d7c24 */ /* 0x000fe4000f8e02ff */
[----:B------:R-:W-:Y:S02]  /*2b2e0*/  IMAD R12, R11, UR7, RZ ;  /* 0x000000070b0c7c24 */ /* 0x000fe4000f8e02ff */
[----:B------:R-:W-:Y:S01]  /*2b2f0*/  IMAD R11, R10, UR7, RZ ;  /* 0x000000070a0b7c24 */ /* 0x000fe2000f8e02ff */
        /* <DEDUP_REMOVED lines=20> */
[----:B------:R-:W-:Y:S01]  /*2b440*/  STL [R1+0x568], R10 ;  /* 0x0005680a01007387 */ /* 0x000fe20000100800 */
[----:B0-----:R-:W-:-:S03]  /*2b450*/  IMAD R9, R5, UR7, RZ ;  /* 0x0000000705097c24 */ /* 0x001fc6000f8e02ff */
        /* <DEDUP_REMOVED lines=224> */
[----:B------:R-:W-:Y:S02]  /*2c260*/  IMAD R7, R7, UR7, RZ ;  /* 0x0000000707077c24 */ /* 0x000fe4000f8e02ff */
[----:B------:R-:W-:Y:S01]  /*2c270*/  IMAD R24, R24, UR7, RZ ;  /* 0x0000000718187c24 */ /* 0x000fe2000f8e02ff */
[----:B0-----:R-:W3:Y:S04]  /*2c280*/  LDL.LU R6, [R1+0x2d8] ;  /* 0x0002d80001067983 */ /* 0x001ee80000300800 */
[----:B------:R0:W-:Y:S04]  /*2c290*/  STL [R1+0x374], R7 ;  /* 0x0003740701007387 */ /* 0x0001e80000100800 */
[----:B0-----:R-:W3:Y:S04]  /*2c2a0*/  LDL.LU R7, [R1+0x2d0] ;  /* 0x0002d00001077983 */ /* 0x001ee80000300800 */
[----:B------:R0:W-:Y:S02]  /*2c2b0*/  STL [R1+0x370], R24 ;  /* 0x0003701801007387 */ /* 0x0001e40000100800 */
[----:B0-----:R-:W-:-:S02]  /*2c2c0*/  IMAD R24, R23, UR7, RZ ;  /* 0x0000000717187c24 */ /* 0x001fc4000f8e02ff */
[----:B----4-:R-:W-:Y:S02]  /*2c2d0*/  IMAD R23, R22, UR7, RZ ;  /* 0x0000000716177c24 */ /* 0x010fe4000f8e02ff */
        /* <DEDUP_REMOVED lines=27> */
[----:B------:R-:W-:Y:S01]  /*2c490*/  STL [R1+0x314], R13 ;  /* 0x0003140d01007387 */ /* 0x000fe20000100800 */
[----:B------:R-:W-:-:S03]  /*2c4a0*/  IMAD R10, R5, UR7, RZ ;  /* 0x00000007050a7c24 */ /* 0x000fc6000f8e02ff */
[----:B------:R-:W-:Y:S04]  /*2c4b0*/  STL [R1+0x30c], R12 ;  /* 0x00030c0c01007387 */ /* 0x000fe80000100800 */
        /* <DEDUP_REMOVED lines=80> */
[----:B----4-:R-:W-:-:S02]  /*2c9c0*/  IMAD R9, R9, UR7, RZ ;  /* 0x0000000709097c24 */ /* 0x010fc4000f8e02ff */
[----:B0-----:R-:W-:Y:S02]  /*2c9d0*/  IMAD R16, R15, UR7, RZ ;  /* 0x000000070f107c24 */ /* 0x001fe4000f8e02ff */
        /* <DEDUP_REMOVED lines=53> */
[----:B------:R0:W-:Y:S01]  /*2cd30*/  STL [R1+0x1b4], R8 ;  /* 0x0001b40801007387 */ /* 0x0001e20000100800 */
[----:B------:R-:W-:-:S03]  /*2cd40*/  IMAD R5, R5, UR7, RZ ;  /* 0x0000000705057c24 */ /* 0x000fc6000f8e02ff */
[----:B0-----:R-:W4:Y:S04]  /*2cd50*/  LDL.LU R8, [R1+0x150] ;  /* 0x0001500001087983 */ /* 0x001f280000300800 */
        /* <DEDUP_REMOVED lines=147> */
[----:B------:R-:W-:Y:S01]  /*2d690*/  STL [R1+0xb0], R10 ;  /* 0x0000b00a01007387 */ /* 0x000fe20000100800 */
[----:B----4-:R-:W-:-:S03]  /*2d6a0*/  IMAD R9, R8, UR7, RZ ;  /* 0x0000000708097c24 */ /* 0x010fc6000f8e02ff */
[----:B------:R-:W4:Y:S04]  /*2d6b0*/  LDL.LU R8, [R1+0x84] ;  /* 0x0000840001087983 */ /* 0x000f280000300800 */
[----:B------:R0:W-:Y:S01]  /*2d6c0*/  STL [R1+0xac], R9 ;  /* 0x0000ac0901007387 */ /* 0x0001e20000100800 */
[----:B------:R-:W-:-:S03]  /*2d6d0*/  IMAD R5, R5, UR7, RZ ;  /* 0x0000000705057c24 */ /* 0x000fc6000f8e02ff */
[----:B0-----:R-:W4:Y:S04]  /*2d6e0*/  LDL.LU R9, [R1+0x80] ;  /* 0x0000800001097983 */ /* 0x001f280000300800 */
[----:B------:R-:W-:Y:S04]  /*2d6f0*/  STL [R1+0xa8], R5 ;  /* 0x0000a80501007387 */ /* 0x000fe80000100800 */
[----:B------:R-:W4:Y:S01]  /*2d700*/  LDL.LU R10, [R1+0x7c] ;  /* 0x00007c00010a7983 */ /* 0x000f220000300800 */
[----:B------:R-:W-:-:S05]  /*2d710*/  IMAD R4, R4, UR7, RZ ;  /* 0x0000000704047c24 */ /* 0x000fca000f8e02ff */
[----:B------:R-:W-:Y:S04]  /*2d720*/  STL [R1+0xa4], R4 ;  /* 0x0000a40401007387 */ /* 0x000fe80000100800 */
[----:B------:R-:W4:Y:S01]  /*2d730*/  LDL.LU R11, [R1+0x78] ;  /* 0x00007800010b7983 */ /* 0x000f220000300800 */
[----:B------:R-:W-:-:S05]  /*2d740*/  IMAD R2, R2, UR7, RZ ;  /* 0x0000000702027c24 */ /* 0x000fca000f8e02ff */
[----:B------:R0:W-:Y:S04]  /*2d750*/  STL [R1+0xa0], R2 ;  /* 0x0000a00201007387 */ /* 0x0001e80000100800 */
[----:B------:R-:W4:Y:S04]  /*2d760*/  LDL.LU R24, [R1+0x70] ;  /* 0x0000700001187983 */ /* 0x000f280000300800 */
[----:B------:R-:W4:Y:S01]  /*2d770*/  LDL.LU R23, [R1+0x68] ;  /* 0x0000680001177983 */ /* 0x000f220000300800 */
[----:B--2---:R-:W-:-:S05]  /*2d780*/  IMAD R0, R0, UR7, RZ ;  /* 0x0000000700007c24 */ /* 0x004fca000f8e02ff */
[----:B------:R1:W-:Y:S04]  /*2d790*/  STL [R1+0x98], R0 ;  /* 0x0000980001007387 */ /* 0x0003e80000100800 */
[----:B0-----:R-:W2:Y:S04]  /*2d7a0*/  LDL.LU R2, [R1+0x60] ;  /* 0x0000600001027983 */ /* 0x001ea80000300800 */
[----:B------:R-:W2:Y:S04]  /*2d7b0*/  LDL.LU R22, [R1+0x5c] ;  /* 0x00005c0001167983 */ /* 0x000ea80000300800 */
[----:B------:R-:W2:Y:S04]  /*2d7c0*/  LDL.LU R21, [R1+0x58] ;  /* 0x0000580001157983 */ /* 0x000ea80000300800 */
[----:B------:R-:W2:Y:S04]  /*2d7d0*/  LDL.LU R20, [R1+0x54] ;  /* 0x0000540001147983 */ /* 0x000ea80000300800 */
[----:B------:R-:W2:Y:S04]  /*2d7e0*/  LDL.LU R19, [R1+0x50] ;  /* 0x0000500001137983 */ /* 0x000ea80000300800 */
[----:B------:R-:W2:Y:S04]  /*2d7f0*/  LDL.LU R18, [R1+0x4c] ;  /* 0x00004c0001127983 */ /* 0x000ea80000300800 */
[----:B------:R-:W2:Y:S04]  /*2d800*/  LDL.LU R17, [R1+0x44] ;  /* 0x0000440001117983 */ /* 0x000ea80000300800 */
[----:B-1----:R-:W2:Y:S01]  /*2d810*/  LDL.LU R0, [R1+0x3c] ;  /* 0x00003c0001007983 */ /* 0x002ea20000300800 */
[----:B------:R-:W-:-:S03]  /*2d820*/  IMAD R4, R3, UR7, RZ ;  /* 0x0000000703047c24 */ /* 0x000fc6000f8e02ff */
[----:B------:R-:W2:Y:S04]  /*2d830*/  LDL.LU R3, [R1+0x48] ;  /* 0x0000480001037983 */ /* 0x000ea80000300800 */
[----:B------:R-:W2:Y:S04]  /*2d840*/  LDL.LU R16, [R1+0x38] ;  /* 0x0000380001107983 */ /* 0x000ea80000300800 */
[----:B------:R0:W-:Y:S04]  /*2d850*/  STL [R1+0x94], R4 ;  /* 0x0000940401007387 */ /* 0x0001e80000100800 */
[----:B------:R-:W2:Y:S04]  /*2d860*/  LDL.LU R15, [R1+0x30] ;  /* 0x00003000010f7983 */ /* 0x000ea80000300800 */
[----:B------:R-:W2:Y:S04]  /*2d870*/  LDL.LU R14, [R1+0x2c] ;  /* 0x00002c00010e7983 */ /* 0x000ea80000300800 */
[----:B------:R-:W2:Y:S04]  /*2d880*/  LDL.LU R13, [R1+0x28] ;  /* 0x00002800010d7983 */ /* 0x000ea80000300800 */
[----:B------:R-:W2:Y:S04]  /*2d890*/  LDL.LU R12, [R1+0x24] ;  /* 0x00002400010c7983 */ /* 0x000ea80000300800 */
[----:B0-----:R-:W2:Y:S04]  /*2d8a0*/  LDL.LU R4, [R1+0x1c] ;  /* 0x00001c0001047983 */ /* 0x001ea80000300800 */
[----:B------:R-:W2:Y:S01]  /*2d8b0*/  LDL.LU R5, [R1+0x18] ;  /* 0x0000180001057983 */ /* 0x000ea20000300800 */
[----:B---3--:R-:W-:-:S05]  /*2d8c0*/  IMAD R6, R6, UR7, RZ ;  /* 0x0000000706067c24 */ /* 0x008fca000f8e02ff */
[----:B------:R0:W-:Y:S04]  /*2d8d0*/  STL [R1+0x90], R6 ;  /* 0x0000900601007387 */ /* 0x0001e80000100800 */
[----:B0-----:R-:W3:Y:S01]  /*2d8e0*/  LDL.LU R6, [R1+0x14] ;  /* 0x0000140001067983 */ /* 0x001ee20000300800 */
[----:B------:R-:W-:-:S05]  /*2d8f0*/  IMAD R7, R7, UR7, RZ ;  /* 0x0000000707077c24 */ /* 0x000fca000f8e02ff */
[----:B------:R0:W-:Y:S04]  /*2d900*/  STL [R1+0x8c], R7 ;  /* 0x00008c0701007387 */ /* 0x0001e80000100800 */
[----:B0-----:R-:W3:Y:S01]  /*2d910*/  LDL.LU R7, [R1+0x10] ;  /* 0x0000100001077983 */ /* 0x001ee20000300800 */
[----:B----4-:R-:W-:-:S05]  /*2d920*/  IMAD R8, R8, UR7, RZ ;  /* 0x0000000708087c24 */ /* 0x010fca000f8e02ff */
[----:B------:R0:W-:Y:S01]  /*2d930*/  STL [R1+0x84], R8 ;  /* 0x0000840801007387 */ /* 0x0001e20000100800 */
[----:B------:R-:W-:Y:S02]  /*2d940*/  IMAD R9, R9, UR7, RZ ;  /* 0x0000000709097c24 */ /* 0x000fe4000f8e02ff */
[----:B------:R-:W-:Y:S01]  /*2d950*/  IMAD R10, R10, UR7, RZ ;  /* 0x000000070a0a7c24 */ /* 0x000fe2000f8e02ff */
[----:B0-----:R-:W4:Y:S04]  /*2d960*/  LDL.LU R8, [R1+0xc] ;  /* 0x00000c0001087983 */ /* 0x001f280000300800 */
[----:B------:R0:W-:Y:S04]  /*2d970*/  STL [R1+0x80], R9 ;  /* 0x0000800901007387 */ /* 0x0001e80000100800 */
[----:B0-----:R-:W4:Y:S04]  /*2d980*/  LDL.LU R9, [R1+0x8] ;  /* 0x0000080001097983 */ /* 0x001f280000300800 */
[----:B------:R0:W-:Y:S04]  /*2d990*/  STL [R1+0x7c], R10 ;  /* 0x00007c0a01007387 */ /* 0x0001e80000100800 */
[----:B0-----:R-:W4:Y:S01]  /*2d9a0*/  LDL.LU R10, [R1+0x4] ;  /* 0x00000400010a7983 */ /* 0x001f220000300800 */
[----:B------:R-:W-:-:S05]  /*2d9b0*/  IMAD R11, R11, UR7, RZ ;  /* 0x000000070b0b7c24 */ /* 0x000fca000f8e02ff */
[----:B------:R0:W-:Y:S04]  /*2d9c0*/  STL [R1+0x78], R11 ;  /* 0x0000780b01007387 */ /* 0x0001e80000100800 */
[----:B0-----:R-:W4:Y:S01]  /*2d9d0*/  LDL.LU R11, [R1] ;  /* 0x00000000010b7983 */ /* 0x001f220000300800 */
[----:B------:R-:W-:Y:S02]  /*2d9e0*/  IMAD R24, R24, UR7, RZ ;  /* 0x0000000718187c24 */ /* 0x000fe4000f8e02ff */
[----:B------:R-:W-:-:S03]  /*2d9f0*/  IMAD R23, R23, UR7, RZ ;  /* 0x0000000717177c24 */ /* 0x000fc6000f8e02ff */
[----:B------:R0:W-:Y:S04]  /*2da00*/  STL [R1+0x70], R24 ;  /* 0x0000701801007387 */ /* 0x0001e80000100800 */
[----:B0-----:R-:W4:Y:S04]  /*2da10*/  LDL.LU R24, [R1+0x23fc] ;  /* 0x0023fc0001187983 */ /* 0x001f280000300800 */
[----:B------:R0:W-:Y:S04]  /*2da20*/  STL [R1+0x68], R23 ;  /* 0x0000681701007387 */ /* 0x0001e80000100800 */
[----:B0-----:R-:W4:Y:S01]  /*2da30*/  LDL.LU R23, [R1+0x23f8] ;  /* 0x0023f80001177983 */ /* 0x001f220000300800 */
[----:B--2---:R-:W-:-:S02]  /*2da40*/  IMAD R22, R22, UR7, RZ ;  /* 0x0000000716167c24 */ /* 0x004fc4000f8e02ff */
[----:B------:R-:W-:Y:S02]  /*2da50*/  IMAD R21, R21, UR7, RZ ;  /* 0x0000000715157c24 */ /* 0x000fe4000f8e02ff */
[----:B------:R-:W-:Y:S02]  /*2da60*/  IMAD R20, R20, UR7, RZ ;  /* 0x0000000714147c24 */ /* 0x000fe4000f8e02ff */
[----:B------:R-:W-:Y:S01]  /*2da70*/  IMAD R19, R19, UR7, RZ ;  /* 0x0000000713137c24 */ /* 0x000fe2000f8e02ff */
[----:B------:R0:W-:Y:S01]  /*2da80*/  STL [R1+0x5c], R22 ;  /* 0x00005c1601007387 */ /* 0x0001e20000100800 */
[----:B------:R-:W-:Y:S02]  /*2da90*/  IMAD R18, R18, UR7, RZ ;  /* 0x0000000712127c24 */ /* 0x000fe4000f8e02ff */
[----:B------:R-:W-:Y:S02]  /*2daa0*/  IMAD R17, R17, UR7, RZ ;  /* 0x0000000711117c24 */ /* 0x000fe4000f8e02ff */
[----:B------:R-:W-:Y:S01]  /*2dab0*/  IMAD R0, R0, UR7, RZ ;  /* 0x0000000700007c24 */ /* 0x000fe2000f8e02ff */
[----:B0-----:R-:W2:Y:S04]  /*2dac0*/  LDL.LU R22, [R1+0x23f4] ;  /* 0x0023f40001167983 */ /* 0x001ea80000300800 */
[----:B------:R0:W-:Y:S04]  /*2dad0*/  STL [R1+0x58], R21 ;  /* 0x0000581501007387 */ /* 0x0001e80000100800 */
        /* <DEDUP_REMOVED lines=10> */
[----:B0-----:R-:W3:Y:S02]  /*2db80*/  LDL.LU R0, [R1+0x23dc] ;  /* 0x0023dc0001007983 */ /* 0x001ee40000300800 */
[----:B---3--:R-:W-:-:S05]  /*2db90*/  IMAD R0, R0, UR7, RZ ;  /* 0x0000000700007c24 */ /* 0x008fca000f8e02ff */
[----:B------:R0:W-:Y:S04]  /*2dba0*/  STL [R1+0x3c], R0 ;  /* 0x00003c0001007387 */ /* 0x0001e80000100800 */
[----:B0-----:R-:W3:Y:S01]  /*2dbb0*/  LDL.LU R0, [R1+0x23d8] ;  /* 0x0023d80001007983 */ /* 0x001ee20000300800 */
[----:B------:R-:W-:-:S05]  /*2dbc0*/  IMAD R3, R3, UR7, RZ ;  /* 0x0000000703037c24 */ /* 0x000fca000f8e02ff */
[----:B------:R3:W-:Y:S02]  /*2dbd0*/  STL [R1+0x34], R3 ;  /* 0x0000340301007387 */ /* 0x0007e40000100800 */
[----:B---3--:R-:W-:-:S05]  /*2dbe0*/  LEA R3, P0, R16, R0, 0x1 ;  /* 0x0000000010037211 */ /* 0x008fca00078008ff */
[----:B------:R0:W-:Y:S02]  /*2dbf0*/  STL [R1+0x2348], R3 ;  /* 0x0023480301007387 */ /* 0x0001e40000100800 */
[----:B0-----:R-:W-:-:S05]  /*2dc00*/  LEA R3, P6, R15, R0, 0x1 ;  /* 0x000000000f037211 */ /* 0x001fca00078c08ff */
        /* <DEDUP_REMOVED lines=10> */
[----:B------:R0:W-:Y:S04]  /*2dcb0*/  STL [R1+0x2360], R3 ;  /* 0x0023600301007387 */ /* 0x0001e80000100800 */
[----:B0-----:R-:W3:Y:S02]  /*2dcc0*/  LDL.LU R3, [R1+0x23d4] ;  /* 0x0023d40001037983 */ /* 0x001ee40000300800 */
[-C--:B---3--:R-:W-:Y:S02]  /*2dcd0*/  LEA.HI.X.SX32 R16, R16, R3.reuse, 0x1, P0 ;  /* 0x0000000310107211 */ /* 0x088fe400000f0eff */
[----:B------:R-:W-:-:S03]  /*2dce0*/  LEA.HI.X.SX32 R15, R15, R3, 0x1, P6 ;  /* 0x000000030f0f7211 */ /* 0x000fc600030f0eff */
[----:B------:R0:W-:Y:S02]  /*2dcf0*/  STL [R1+0x2340], R16 ;  /* 0x0023401001007387 */ /* 0x0001e40000100800 */
[----:B0-----:R-:W-:-:S05]  /*2dd00*/  LEA R16, P0, R6, R0, 0x1 ;  /* 0x0000000006107211 */ /* 0x001fca00078008ff */
[----:B------:R0:W-:Y:S01]  /*2dd10*/  STL [R1+0x2344], R16 ;  /* 0x0023441001007387 */ /* 0x0001e20000100800 */
[----:B------:R-:W-:-:S03]  /*2dd20*/  LEA.HI.X.SX32 R14, R14, R3, 0x1, P5 ;  /* 0x000000030e0e7211 */ /* 0x000fc600028f0eff */
[----:B0-----:R-:W3:Y:S04]  /*2dd30*/  LDL.LU R16, [R1+0x23d0] ;  /* 0x0023d00001107983 */ /* 0x001ee80000300800 */
[----:B------:R0:W-:Y:S02]  /*2dd40*/  STL [R1+0x2338], R15 ;  /* 0x0023380f01007387 */ /* 0x0001e40000100800 */
[----:B0-----:R-:W-:-:S05]  /*2dd50*/  LEA R15, P6, R7, R0, 0x1 ;  /* 0x00000000070f7211 */ /* 0x001fca00078c08ff */
[----:B------:R0:W-:Y:S01]  /*2dd60*/  STL [R1+0x233c], R15 ;  /* 0x00233c0f01007387 */ /* 0x0001e20000100800 */
[----:B------:R-:W-:-:S03]  /*2dd70*/  LEA.HI.X.SX32 R13, R13, R3, 0x1, P4 ;  /* 0x000000030d0d7211 */ /* 0x000fc600020f0eff */
[----:B0-----:R-:W2:Y:S04]  /*2dd80*/  LDL.LU R15, [R1+0x23cc] ;  /* 0x0023cc00010f7983 */ /* 0x001ea80000300800 */
[----:B------:R4:W-:Y:S02]  /*2dd90*/  STL [R1+0x2330], R14 ;  /* 0x0023300e01007387 */ /* 0x0009e40000100800 */
[----:B----4-:R-:W-:-:S05]  /*2dda0*/  LEA R14, P5, R8, R0, 0x1 ;  /* 0x00000000080e7211 */ /* 0x010fca00078a08ff */
[----:B------:R0:W-:Y:S01]  /*2ddb0*/  STL [R1+0x2334], R14 ;  /* 0x0023340e01007387 */ /* 0x0001e20000100800 */
[----:B------:R-:W-:-:S03]  /*2ddc0*/  LEA.HI.X.SX32 R12, R12, R3, 0x1, P3 ;  /* 0x000000030c0c7211 */ /* 0x000fc600018f0eff */
[----:B0-----:R-:W4:Y:S04]  /*2ddd0*/  LDL.LU R14, [R1+0x23c8] ;  /* 0x0023c800010e7983 */ /* 0x001f280000300800 */
[----:B------:R0:W-:Y:S02]  /*2dde0*/  STL [R1+0x2328], R13 ;  /* 0x0023280d01007387 */ /* 0x0001e40000100800 */
[----:B0-----:R-:W-:-:S05]  /*2ddf0*/  LEA R13, P4, R9, R0, 0x1 ;  /* 0x00000000090d7211 */ /* 0x001fca00078808ff */
[----:B------:R0:W-:Y:S01]  /*2de00*/  STL [R1+0x232c], R13 ;  /* 0x00232c0d01007387 */ /* 0x0001e20000100800 */
[----:B------:R-:W-:-:S03]  /*2de10*/  LEA.HI.X.SX32 R4, R4, R3, 0x1, P2 ;  /* 0x0000000304047211 */ /* 0x000fc600010f0eff */
[----:B0-----:R-:W3:Y:S04]  /*2de20*/  LDL.LU R13, [R1+0x23c4] ;  /* 0x0023c400010d7983 */ /* 0x001ee80000300800 */
[----:B------:R0:W-:Y:S02]  /*2de30*/  STL [R1+0x2320], R12 ;  /* 0x0023200c01007387 */ /* 0x0001e40000100800 */
[----:B0-----:R-:W-:-:S05]  /*2de40*/  LEA R12, P3, R10, R0, 0x1 ;  /* 0x000000000a0c7211 */ /* 0x001fca00078608ff */
[----:B------:R0:W-:Y:S04]  /*2de50*/  STL [R1+0x2324], R12 ;  /* 0x0023240c01007387 */ /* 0x0001e80000100800 */
[----:B0-----:R-:W2:Y:S04]  /*2de60*/  LDL.LU R12, [R1+0x23c0] ;  /* 0x0023c000010c7983 */ /* 0x001ea80000300800 */
[----:B------:R0:W-:Y:S02]  /*2de70*/  STL [R1+0x2318], R4 ;  /* 0x0023180401007387 */ /* 0x0001e40000100800 */
[----:B0-----:R-:W-:-:S05]  /*2de80*/  LEA R4, P2, R11, R0, 0x1 ;  /* 0x000000000b047211 */ /* 0x001fca00078408ff */
[----:B------:R0:W-:Y:S04]  /*2de90*/  STL [R1+0x231c], R4 ;  /* 0x00231c0401007387 */ /* 0x0001e80000100800 */
[----:B0-----:R-:W4:Y:S01]  /*2dea0*/  LDL.LU R4, [R1+0x23bc] ;  /* 0x0023bc0001047983 */ /* 0x001f220000300800 */
[----:B------:R-:W-:-:S05]  /*2deb0*/  LEA.HI.X.SX32 R5, R5, R3, 0x1, P1 ;  /* 0x0000000305057211 */ /* 0x000fca00008f0eff */
[----:B------:R4:W-:Y:S02]  /*2dec0*/  STL [R1+0x2310], R5 ;  /* 0x0023100501007387 */ /* 0x0009e40000100800 */
[----:B----4-:R-:W-:-:S05]  /*2ded0*/  LEA R5, P1, R4, R0, 0x1 ;  /* 0x0000000004057211 */ /* 0x010fca00078208ff */
        /* <DEDUP_REMOVED lines=33> */
[----:B------:R4:W-:Y:S01]  /*2e0f0*/  STL [R1+0x22d8], R4 ;  /* 0x0022d80401007387 */ /* 0x0009e20000100800 */
[----:B------:R-:W-:Y:S01]  /*2e100*/  LEA.HI.X.SX32 R6, R6, R3, 0x1, P6 ;  /* 0x0000000306067211 */ /* 0x000fe200030f0eff */
[----:B------:R-:W-:Y:S02]  /*2e110*/  IMAD R25, R25, UR7, RZ ;  /* 0x0000000719197c24 */ /* 0x000fe4000f8e02ff */
[----:B------:R-:W-:Y:S02]  /*2e120*/  IMAD R26, R26, UR7, RZ ;  /* 0x000000071a1a7c24 */ /* 0x000fe4000f8e02ff */
[----:B------:R-:W-:Y:S02]  /*2e130*/  IMAD R27, R27, UR7, RZ ;  /* 0x000000071b1b7c24 */ /* 0x000fe4000f8e02ff */
[----:B------:R-:W-:Y:S02]  /*2e140*/  IMAD R28, R28, UR7, RZ ;  /* 0x000000071c1c7c24 */ /* 0x000fe4000f8e02ff */
[----:B------:R-:W-:Y:S01]  /*2e150*/  IMAD R29, R29, UR7, RZ ;  /* 0x000000071d1d7c24 */ /* 0x000fe2000f8e02ff */
[----:B----4-:R-:W-:-:S05]  /*2e160*/  LEA R4, P1, R11, R0, 0x1 ;  /* 0x000000000b047211 */ /* 0x010fca00078208ff */
[----:B------:R0:W-:Y:S02]  /*2e170*/  STL [R1+0x22dc], R4 ;  /* 0x0022dc0401007387 */ /* 0x0001e40000100800 */
[----:B0-----:R-:W-:Y:S02]  /*2e180*/  LEA.HI.X.SX32 R4, R5, R3, 0x1, P0 ;  /* 0x0000000305047211 */ /* 0x001fe400000f0eff */
[----:B--2---:R-:W-:-:S03]  /*2e190*/  LEA R5, P0, R12, R0, 0x1 ;  /* 0x000000000c057211 */ /* 0x004fc600078008ff */
[----:B------:R3:W-:Y:S04]  /*2e1a0*/  STL [R1+0x22d0], R4 ;  /* 0x0022d00401007387 */ /* 0x0007e80000100800 */
[----:B------:R0:W-:Y:S04]  /*2e1b0*/  STL [R1+0x22d4], R5 ;  /* 0x0022d40501007387 */ /* 0x0001e80000100800 */
[----:B------:R1:W-:Y:S01]  /*2e1c0*/  STL [R1+0x22c8], R6 ;  /* 0x0022c80601007387 */ /* 0x0003e20000100800 */
[----:B---3--:R-:W-:Y:S02]  /*2e1d0*/  LEA R4, P6, R13, R0, 0x1 ;  /* 0x000000000d047211 */ /* 0x008fe400078c08ff */
[----:B0-----:R-:W-:-:S02]  /*2e1e0*/  LEA.HI.X.SX32 R5, R7, R3, 0x1, P5 ;  /* 0x0000000307057211 */ /* 0x001fc400028f0eff */
[----:B-1----:R-:W-:Y:S01]  /*2e1f0*/  LEA R6, P5, R14, R0, 0x1 ;  /* 0x000000000e067211 */ /* 0x002fe200078a08ff */
[----:B------:R0:W-:Y:S04]  /*2e200*/  STL [R1+0x22cc], R4 ;  /* 0x0022cc0401007387 */ /* 0x0001e80000100800 */
[----:B------:R1:W-:Y:S04]  /*2e210*/  STL [R1+0x22c0], R5 ;  /* 0x0022c00501007387 */ /* 0x0003e80000100800 */
[----:B------:R2:W-:Y:S01]  /*2e220*/  STL [R1+0x22c4], R6 ;  /* 0x0022c40601007387 */ /* 0x0005e20000100800 */
[----:B0-----:R-:W-:-:S02]  /*2e230*/  LEA.HI.X.SX32 R4, R8, R3, 0x1, P4 ;  /* 0x0000000308047211 */ /* 0x001fc400020f0eff */
[-C--:B-1----:R-:W-:Y:S02]  /*2e240*/  LEA R5, P4, R15, R0.reuse, 0x1 ;  /* 0x000000000f057211 */ /* 0x082fe400078808ff */
[----:B--2---:R-:W-:Y:S01]  /*2e250*/  LEA.HI.X.SX32 R6, R9, R3, 0x1, P3 ;  /* 0x0000000309067211 */ /* 0x004fe200018f0eff */
[----:B------:R0:W-:Y:S04]  /*2e260*/  STL [R1+0x22b8], R4 ;  /* 0x0022b80401007387 */ /* 0x0001e80000100800 */
[----:B------:R1:W-:Y:S04]  /*2e270*/  STL [R1+0x22bc], R5 ;  /* 0x0022bc0501007387 */ /* 0x0003e80000100800 */
[----:B------:R2:W-:Y:S01]  /*2e280*/  STL [R1+0x22b0], R6 ;  /* 0x0022b00601007387 */ /* 0x0005e20000100800 */
[----:B0-----:R-:W-:-:S02]  /*2e290*/  LEA R4, P3, R16, R0, 0x1 ;  /* 0x0000000010047211 */ /* 0x001fc400078608ff */
[-C--:B-1----:R-:W-:Y:S02]  /*2e2a0*/  LEA.HI.X.SX32 R5, R10, R3.reuse, 0x1, P2 ;  /* 0x000000030a057211 */ /* 0x082fe400010f0eff */
[----:B--2---:R-:W-:Y:S01]  /*2e2b0*/  LEA R6, P2, R17, R0, 0x1 ;  /* 0x0000000011067211 */ /* 0x004fe200078408ff */
        /* <DEDUP_REMOVED lines=8> */
[----:B------:R-:W-:Y:S04]  /*2e340*/  STL [R1+0x2298], R6 ;  /* 0x0022980601007387 */ /* 0x000fe80000100800 */
[----:B------:R-:W2:Y:S01]  /*2e350*/  LDL.LU R10, [R1+0x20] ;  /* 0x00002000010a7983 */ /* 0x000ea20000300800 */
[----:B0-----:R-:W-:-:S02]  /*2e360*/  LEA R4, P0, R19, R0, 0x1 ;  /* 0x0000000013047211 */ /* 0x001fc400078008ff */
[----:B-1----:R-:W-:-:S03]  /*2e370*/  LEA.HI.X.SX32 R5, R13, R3, 0x1, P6 ;  /* 0x000000030d057211 */ /* 0x002fc600030f0eff */
[----:B------:R0:W-:Y:S04]  /*2e380*/  STL [R1+0x229c], R4 ;  /* 0x00229c0401007387 */ /* 0x0001e80000100800 */
[----:B------:R1:W-:Y:S04]  /*2e390*/  STL [R1+0x2290], R5 ;  /* 0x0022900501007387 */ /* 0x0003e80000100800 */
[----:B------:R-:W3:Y:S01]  /*2e3a0*/  LDL.LU R9, [R1+0x40] ;  /* 0x0000400001097983 */ /* 0x000ee20000300800 */
[----:B0-----:R-:W-:Y:S02]  /*2e3b0*/  LEA R4, P6, R20, R0, 0x1 ;  /* 0x0000000014047211 */ /* 0x001fe400078c08ff */
[----:B-1----:R-:W-:-:S03]  /*2e3c0*/  LEA.HI.X.SX32 R5, R14, R3, 0x1, P5 ;  /* 0x000000030e057211 */ /* 0x002fc600028f0eff */
[----:B------:R0:W-:Y:S04]  /*2e3d0*/  STL [R1+0x2294], R4 ;  /* 0x0022940401007387 */ /* 0x0001e80000100800 */
[----:B------:R1:W-:Y:S04]  /*2e3e0*/  STL [R1+0x2288], R5 ;  /* 0x0022880501007387 */ /* 0x0003e80000100800 */
[----:B------:R-:W4:Y:S01]  /*2e3f0*/  LDL.LU R8, [R1+0x64] ;  /* 0x0000640001087983 */ /* 0x000f220000300800 */
[----:B------:R-:W-:Y:S02]  /*2e400*/  LEA.HI.X.SX32 R6, R16, R3, 0x1, P3 ;  /* 0x0000000310067211 */ /* 0x000fe400018f0eff */
[----:B0-----:R-:W-:-:S02]  /*2e410*/  LEA R4, P5, R21, R0, 0x1 ;  /* 0x0000000015047211 */ /* 0x001fc400078a08ff */
[----:B-1----:R-:W-:-:S03]  /*2e420*/  LEA.HI.X.SX32 R5, R15, R3, 0x1, P4 ;  /* 0x000000030f057211 */ /* 0x002fc600020f0eff */
[----:B------:R0:W-:Y:S04]  /*2e430*/  STL [R1+0x228c], R4 ;  /* 0x00228c0401007387 */ /* 0x0001e80000100800 */
[----:B------:R1:W-:Y:S01]  /*2e440*/  STL [R1+0x2280], R5 ;  /* 0x0022800501007387 */ /* 0x0003e20000100800 */
[-C--:B0-----:R-:W-:Y:S02]  /*2e450*/  LEA R4, P4, R22, R0.reuse, 0x1 ;  /* 0x0000000016047211 */ /* 0x081fe400078808ff */
[----:B-1----:R-:W-:-:S03]  /*2e460*/  LEA R5, P3, R23, R0, 0x1 ;  /* 0x0000000017057211 */ /* 0x002fc600078608ff */
[----:B------:R0:W-:Y:S04]  /*2e470*/  STL [R1+0x2284], R4 ;  /* 0x0022840401007387 */ /* 0x0001e80000100800 */
[----:B------:R-:W-:Y:S04]  /*2e480*/  STL [R1+0x2278], R6 ;  /* 0x0022780601007387 */ /* 0x000fe80000100800 */
[----:B------:R-:W4:Y:S04]  /*2e490*/  LDL.LU R7, [R1+0x74] ;  /* 0x0000740001077983 */ /* 0x000f280000300800 */
[----:B------:R1:W-:Y:S01]  /*2e4a0*/  STL [R1+0x227c], R5 ;  /* 0x00227c0501007387 */ /* 0x0003e20000100800 */
[----:B0-----:R-:W-:-:S02]  /*2e4b0*/  LEA.HI.X.SX32 R4, R17, R3, 0x1, P2 ;  /* 0x0000000311047211 */ /* 0x001fc400010f0eff */
[----:B-1----:R-:W-:Y:S02]  /*2e4c0*/  LEA R5, P2, R24, R0, 0x1 ;  /* 0x0000000018057211 */ /* 0x002fe400078408ff */
[-C--:B------:R-:W-:Y:S01]  /*2e4d0*/  LEA.HI.X.SX32 R6, R18, R3.reuse, 0x1, P1 ;  /* 0x0000000312067211 */ /* 0x080fe200008f0eff */
[----:B------:R0:W-:Y:S01]  /*2e4e0*/  STL [R1+0x2270], R4 ;  /* 0x0022700401007387 */ /* 0x0001e20000100800 */
[----:B------:R-:W-:-:S03]  /*2e4f0*/  LEA.HI.X.SX32 R11, R19, R3, 0x1, P0 ;  /* 0x00000003130b7211 */ /* 0x000fc600000f0eff */
[----:B0-----:R-:W4:Y:S04]  /*2e500*/  LDL.LU R4, [R1+0x88] ;  /* 0x0000880001047983 */ /* 0x001f280000300800 */
[----:B------:R0:W-:Y:S04]  /*2e510*/  STL [R1+0x2274], R5 ;  /* 0x0022740501007387 */ /* 0x0001e80000100800 */
[----:B------:R1:W-:Y:S01]  /*2e520*/  STL [R1+0x2268], R6 ;  /* 0x0022680601007387 */ /* 0x0003e20000100800 */
[----:B0-----:R-:W-:-:S03]  /*2e530*/  LEA R5, P1, R25, R0, 0x1 ;  /* 0x0000000019057211 */ /* 0x001fc600078208ff */
[----:B-1----:R-:W4:Y:S04]  /*2e540*/  LDL.LU R6, [R1+0x9c] ;  /* 0x00009c0001067983 */ /* 0x002f280000300800 */
[----:B------:R-:W-:Y:S04]  /*2e550*/  STL [R1+0x226c], R5 ;  /* 0x00226c0501007387 */ /* 0x000fe80000100800 */
[----:B------:R0:W-:Y:S02]  /*2e560*/  STL [R1+0x2260], R11 ;  /* 0x0022600b01007387 */ /* 0x0001e40000100800 */
[----:B0-----:R-:W-:-:S02]  /*2e570*/  LEA.HI.X.SX32 R11, R20, R3, 0x1, P6 ;  /* 0x00000003140b7211 */ /* 0x001fc400030f0eff */
[----:B------:R-:W4:Y:S01]  /*2e580*/  LDL.LU R20, [R1+0x6c] ;  /* 0x00006c0001147983 */ /* 0x000f220000300800 */
[----:B------:R-:W-:-:S05]  /*2e590*/  LEA R5, P0, R26, R0, 0x1 ;  /* 0x000000001a057211 */ /* 0x000fca00078008ff */
[----:B------:R0:W-:Y:S01]  /*2e5a0*/  STL [R1+0x2264], R5 ;  /* 0x0022640501007387 */ /* 0x0001e20000100800 */
[----:B------:R-:W-:-:S03]  /*2e5b0*/  LEA R12, P6, R27, R0, 0x1 ;  /* 0x000000001b0c7211 */ /* 0x000fc600078c08ff */
[----:B0-----:R-:W4:Y:S04]  /*2e5c0*/  LDL.LU R5, [R1+0xb4] ;  /* 0x0000b40001057983 */ /* 0x001f280000300800 */
[----:B------:R0:W-:Y:S04]  /*2e5d0*/  STL [R1+0x2258], R11 ;  /* 0x0022580b01007387 */ /* 0x0001e80000100800 */
[----:B------:R-:W4:Y:S04]  /*2e5e0*/  LDL.LU R19, [R1+0xc8] ;  /* 0x0000c80001137983 */ /* 0x000f280000300800 */
[----:B------:R1:W-:Y:S01]  /*2e5f0*/  STL [R1+0x225c], R12 ;  /* 0x00225c0c01007387 */ /* 0x0003e20000100800 */
[----:B0-----:R-:W-:-:S02]  /*2e600*/  LEA.HI.X.SX32 R11, R21, R3, 0x1, P5 ;  /* 0x00000003150b7211 */ /* 0x001fc400028f0eff */
[----:B-1----:R-:W-:-:S03]  /*2e610*/  LEA R12, P5, R28, R0, 0x1 ;  /* 0x000000001c0c7211 */ /* 0x002fc600078a08ff */
[----:B------:R0:W-:Y:S04]  /*2e620*/  STL [R1+0x2250], R11 ;  /* 0x0022500b01007387 */ /* 0x0001e80000100800 */
[----:B------:R-:W4:Y:S04]  /*2e630*/  LDL.LU R18, [R1+0xd8] ;  /* 0x0000d80001127983 */ /* 0x000f280000300800 */
[----:B------:R1:W-:Y:S01]  /*2e640*/  STL [R1+0x2254], R12 ;  /* 0x0022540c01007387 */ /* 0x0003e20000100800 */
[----:B0-----:R-:W-:Y:S02]  /*2e650*/  LEA.HI.X.SX32 R11, R22, R3, 0x1, P4 ;  /* 0x00000003160b7211 */ /* 0x001fe400020f0eff */
[----:B-1----:R-:W-:-:S03]  /*2e660*/  LEA R12, P4, R29, R0, 0x1 ;  /* 0x000000001d0c7211 */ /* 0x002fc600078808ff */
[----:B------:R0:W-:Y:S04]  /*2e670*/  STL [R1+0x2248], R11 ;  /* 0x0022480b01007387 */ /* 0x0001e80000100800 */
[----:B------:R-:W4:Y:S04]  /*2e680*/  LDL.LU R17, [R1+0xe0] ;  /* 0x0000e00001117983 */ /* 0x000f280000300800 */
[----:B------:R-:W-:Y:S01]  /*2e690*/  STL [R1+0x224c], R12 ;  /* 0x00224c0c01007387 */ /* 0x000fe20000100800 */
[----:B0-----:R-:W-:-:S05]  /*2e6a0*/  LEA.HI.X.SX32 R11, R23, R3, 0x1, P3 ;  /* 0x00000003170b7211 */ /* 0x001fca00018f0eff */
[----:B------:R0:W-:Y:S04]  /*2e6b0*/  STL [R1+0x2240], R11 ;  /* 0x0022400b01007387 */ /* 0x0001e80000100800 */
[----:B------:R-:W4:Y:S01]  /*2e6c0*/  LDL.LU R16, [R1+0xfc] ;  /* 0x0000fc0001107983 */ /* 0x000f220000300800 */
[----:B0-----:R-:W-:Y:S02]  /*2e6d0*/  LEA.HI.X.SX32 R11, R24, R3, 0x1, P2 ;  /* 0x00000003180b7211 */ /* 0x001fe400010f0eff */
[----:B--2---:R-:W-:-:S05]  /*2e6e0*/  LEA R12, P3, R10, R0, 0x1 ;  /* 0x000000000a0c7211 */ /* 0x004fca00078608ff */
[----:B------:R3:W-:Y:S04]  /*2e6f0*/  STL [R1+0x2244], R12 ;  /* 0x0022440c01007387 */ /* 0x0007e80000100800 */
[----:B------:R0:W-:Y:S04]  /*2e700*/  STL [R1+0x2238], R11 ;  /* 0x0022380b01007387 */ /* 0x0001e80000100800 */
[----:B------:R-:W2:Y:S01]  /*2e710*/  LDL.LU R15, [R1+0x110] ;  /* 0x00011000010f7983 */ /* 0x000ea20000300800 */
[----:B---3--:R-:W-:Y:S02]  /*2e720*/  LEA R12, P2, R9, R0, 0x1 ;  /* 0x00000000090c7211 */ /* 0x008fe400078408ff */
[----:B0-----:R-:W-:-:S03]  /*2e730*/  LEA.HI.X.SX32 R11, R25, R3, 0x1, P1 ;  /* 0x00000003190b7211 */ /* 0x001fc600008f0eff */
[----:B------:R4:W-:Y:S04]  /*2e740*/  STL [R1+0x223c], R12 ;  /* 0x00223c0c01007387 */ /* 0x0009e80000100800 */
[----:B------:R0:W-:Y:S04]  /*2e750*/  STL [R1+0x2230], R11 ;  /* 0x0022300b01007387 */ /* 0x0001e80000100800 */
[----:B------:R-:W3:Y:S01]  /*2e760*/  LDL.LU R14, [R1+0x118] ;  /* 0x00011800010e7983 */ /* 0x000ee20000300800 */
[----:B----4-:R-:W-:Y:S02]  /*2e770*/  LEA R12, P1, R8, R0, 0x1 ;  /* 0x00000000080c7211 */ /* 0x010fe400078208ff */
[----:B0-----:R-:W-:-:S03]  /*2e780*/  LEA.HI.X.SX32 R11, R26, R3, 0x1, P0 ;  /* 0x000000031a0b7211 */ /* 0x001fc600000f0eff */
[----:B------:R-:W-:Y:S04]  /*2e790*/  STL [R1+0x2234], R12 ;  /* 0x0022340c01007387 */ /* 0x000fe80000100800 */
[----:B------:R0:W-:Y:S04]  /*2e7a0*/  STL [R1+0x2228], R11 ;  /* 0x0022280b01007387 */ /* 0x0001e80000100800 */
[----:B------:R-:W4:Y:S01]  /*2e7b0*/  LDL.LU R13, [R1+0x12c] ;  /* 0x00012c00010d7983 */ /* 0x000f220000300800 */
[----:B0-----:R-:W-:Y:S02]  /*2e7c0*/  LEA.HI.X.SX32 R11, R27, R3, 0x1, P6 ;  /* 0x000000031b0b7211 */ /* 0x001fe400030f0eff */
[----:B------:R-:W-:-:S02]  /*2e7d0*/  LEA R21, P6, R7, R0, 0x1 ;  /* 0x0000000007157211 */ /* 0x000fc400078c08ff */
[----:B------:R-:W-:-:S05]  /*2e7e0*/  LEA R12, P0, R20, R0, 0x1 ;  /* 0x00000000140c7211 */ /* 0x000fca00078008ff */
[----:B------:R0:W-:Y:S04]  /*2e7f0*/  STL [R1+0x222c], R12 ;  /* 0x00222c0c01007387 */ /* 0x0001e80000100800 */
[----:B------:R1:W-:Y:S04]  /*2e800*/  STL [R1+0x2220], R11 ;  /* 0x0022200b01007387 */ /* 0x0003e80000100800 */
[----:B0-----:R-:W4:Y:S01]  /*2e810*/  LDL.LU R12, [R1+0x13c] ;  /* 0x00013c00010c7983 */ /* 0x001f220000300800 */
[----:B-1----:R-:W-:-:S03]  /*2e820*/  LEA.HI.X.SX32 R11, R28, R3, 0x1, P5 ;  /* 0x000000031c0b7211 */ /* 0x002fc600028f0eff */
[----:B------:R0:W-:Y:S01]  /*2e830*/  STL [R1+0x2224], R21 ;  /* 0x0022241501007387 */ /* 0x0001e20000100800 */
[----:B------:R-:W-:-:S03]  /*2e840*/  LEA R22, P5, R4, R0, 0x1 ;  /* 0x0000000004167211 */ /* 0x000fc600078a08ff */
[----:B------:R1:W-:Y:S01]  /*2e850*/  STL [R1+0x2218], R11 ;  /* 0x0022180b01007387 */ /* 0x0003e20000100800 */
[----:B0-----:R-:W-:-:S03]  /*2e860*/  LEA.HI.X.SX32 R21, R29, R3, 0x1, P4 ;  /* 0x000000031d157211 */ /* 0x001fc600020f0eff */
[----:B-1----:R-:W4:Y:S04]  /*2e870*/  LDL.LU R11, [R1+0x158] ;  /* 0x00015800010b7983 */ /* 0x002f280000300800 */
[----:B------:R0:W-:Y:S04]  /*2e880*/  STL [R1+0x221c], R22 ;  /* 0x00221c1601007387 */ /* 0x0001e80000100800 */
[----:B------:R1:W-:Y:S01]  /*2e890*/  STL [R1+0x1384], R21 ;  /* 0x0013841501007387 */ /* 0x0003e20000100800 */
[----:B0-----:R-:W-:Y:S02]  /*2e8a0*/  LEA R22, P4, R6, R0, 0x1 ;  /* 0x0000000006167211 */ /* 0x001fe400078808ff */
[----:B-1----:R-:W-:-:S02]  /*2e8b0*/  LEA.HI.X.SX32 R21, R10, R3, 0x1, P3 ;  /* 0x000000030a157211 */ /* 0x002fc400018f0eff */
[----:B------:R-:W4:Y:S04]  /*2e8c0*/  LDL.LU R10, [R1+0x1bc] ;  /* 0x0001bc00010a7983 */ /* 0x000f280000300800 */
        /* <DEDUP_REMOVED lines=25> */
[----:B------:R-:W-:Y:S04]  /*2ea60*/  STL [R1+0x13cc], R22 ;  /* 0x0013cc1601007387 */ /* 0x000fe80000100800 */
[----:B------:R0:W-:Y:S02]  /*2ea70*/  STL [R1+0x139c], R21 ;  /* 0x00139c1501007387 */ /* 0x0001e40000100800 */
[----:B0-----:R-:W-:-:S02]  /*2ea80*/  LEA.HI.X.SX32 R21, R6, R3, 0x1, P4 ;  /* 0x0000000306157211 */ /* 0x001fc400020f0eff */
[----:B------:R-:W4:Y:S01]  /*2ea90*/  LDL.LU R6, [R1+0x1d4] ;  /* 0x0001d40001067983 */ /* 0x000f220000300800 */
[----:B--2---:R-:W-:-:S05]  /*2eaa0*/  LEA R22, P5, R15, R0, 0x1 ;  /* 0x000000000f167211 */ /* 0x004fca00078a08ff */
[----:B------:R3:W-:Y:S04]  /*2eab0*/  STL [R1+0x13d4], R22 ;  /* 0x0013d41601007387 */ /* 0x0007e80000100800 */
[----:B------:R0:W-:Y:S01]  /*2eac0*/  STL [R1+0x13a0], R21 ;  /* 0x0013a01501007387 */ /* 0x0001e20000100800 */
[-C--:B---3--:R-:W-:Y:S02]  /*2ead0*/  LEA R22, P4, R14, R0.reuse, 0x1 ;  /* 0x000000000e167211 */ /* 0x088fe400078808ff */
[----:B0-----:R-:W-:Y:S02]  /*2eae0*/  LEA.HI.X.SX32 R21, R5, R3, 0x1, P3 ;  /* 0x0000000305157211 */ /* 0x001fe400018f0eff */
[----:B------:R-:W2:Y:S04]  /*2eaf0*/  LDL.LU R5, [R1+0x1d8] ;  /* 0x0001d80001057983 */ /* 0x000ea80000300800 */
[----:B------:R4:W-:Y:S04]  /*2eb00*/  STL [R1+0x13dc], R22 ;  /* 0x0013dc1601007387 */ /* 0x0009e80000100800 */
[----:B------:R0:W-:Y:S01]  /*2eb10*/  STL [R1+0x13a8], R21 ;  /* 0x0013a81501007387 */ /* 0x0001e20000100800 */
[----:B----4-:R-:W-:-:S02]  /*2eb20*/  LEA R22, P3, R13, R0, 0x1 ;  /* 0x000000000d167211 */ /* 0x010fc400078608ff */
[-C--:B0-----:R-:W-:Y:S02]  /*2eb30*/  LEA.HI.X.SX32 R21, R19, R3.reuse, 0x1, P2 ;  /* 0x0000000313157211 */ /* 0x081fe400010f0eff */
[----:B------:R-:W3:Y:S04]  /*2eb40*/  LDL.LU R19, [R1+0x1dc] ;  /* 0x0001dc0001137983 */ /* 0x000ee80000300800 */
[----:B------:R-:W-:Y:S04]  /*2eb50*/  STL [R1+0x13e4], R22 ;  /* 0x0013e41601007387 */ /* 0x000fe80000100800 */
[----:B------:R0:W-:Y:S02]  /*2eb60*/  STL [R1+0x13b0], R21 ;  /* 0x0013b01501007387 */ /* 0x0001e40000100800 */
[----:B0-----:R-:W-:-:S02]  /*2eb70*/  LEA.HI.X.SX32 R21, R18, R3, 0x1, P1 ;  /* 0x0000000312157211 */ /* 0x001fc400008f0eff */
[----:B------:R-:W4:Y:S01]  /*2eb80*/  LDL.LU R18, [R1+0x1e0] ;  /* 0x0001e00001127983 */ /* 0x000f220000300800 */
[----:B------:R-:W-:-:S05]  /*2eb90*/  LEA R22, P2, R12, R0, 0x1 ;  /* 0x000000000c167211 */ /* 0x000fca00078408ff */
[----:B------:R0:W-:Y:S04]  /*2eba0*/  STL [R1+0x13ec], R22 ;  /* 0x0013ec1601007387 */ /* 0x0001e80000100800 */
[----:B------:R1:W-:Y:S01]  /*2ebb0*/  STL [R1+0x13b8], R21 ;  /* 0x0013b81501007387 */ /* 0x0003e20000100800 */
[-C--:B0-----:R-:W-:Y:S02]  /*2ebc0*/  LEA R22, P1, R11, R0.reuse, 0x1 ;  /* 0x000000000b167211 */ /* 0x081fe400078208ff */
[----:B-1----:R-:W-:Y:S02]  /*2ebd0*/  LEA.HI.X.SX32 R21, R17, R3, 0x1, P0 ;  /* 0x0000000311157211 */ /* 0x002fe400000f0eff */
[----:B------:R-:W4:Y:S04]  /*2ebe0*/  LDL.LU R17, [R1+0x1e4] ;  /* 0x0001e40001117983 */ /* 0x000f280000300800 */
[----:B------:R0:W-:Y:S04]  /*2ebf0*/  STL [R1+0x13f4], R22 ;  /* 0x0013f41601007387 */ /* 0x0001e80000100800 */
[----:B------:R1:W-:Y:S01]  /*2ec00*/  STL [R1+0x13c0], R21 ;  /* 0x0013c01501007387 */ /* 0x0003e20000100800 */
[----:B0-----:R-:W-:-:S02]  /*2ec10*/  LEA R22, P0, R10, R0, 0x1 ;  /* 0x000000000a167211 */ /* 0x001fc400078008ff */
        /* <DEDUP_REMOVED lines=30> */
[-C--:B-1----:R-:W-:Y:S02]  /*2ee00*/  LEA.HI.X.SX32 R21, R10, R3.reuse, 0x1, P0 ;  /* 0x000000030a157211 */ /* 0x082fe400000f0eff */
        /* <DEDUP_REMOVED lines=1865> */
[----:B------:R-:W-:Y:S02]  /*362a0*/  LEA.HI.X.SX32 R20, R20, R3, 0x1, P1 ;  /* 0x0000000314147211 */ /* 0x000fe400008f0eff */
        /* <DEDUP_REMOVED lines=18> */
[----:B0-----:R-:W-:-:S03]  /*363d0*/  LEA R22, P2, R18, R0, 0x1 ;  /* 0x0000000012167211 */ /* 0x001fc600078408ff */
        /* <DEDUP_REMOVED lines=18> */
[----:B------:R-:W-:Y:S02]  /*36500*/  LEA.HI.X.SX32 R19, R19, R3, 0x1, P3 ;  /* 0x0000000313137211 */ /* 0x000fe400018f0eff */
[----:B0-----:R-:W-:-:S02]  /*36510*/  LEA R22, P5, R14, R0, 0x1 ;  /* 0x000000000e167211 */ /* 0x001fc400078a08ff */
[-C--:B-1----:R-:W-:Y:S02]  /*36520*/  LEA.HI.X.SX32 R20, R5, R3.reuse, 0x1, P4 ;  /* 0x0000000305147211 */ /* 0x082fe400020f0eff */
[----:B------:R-:W4:Y:S04]  /*36530*/  LDL.LU R5, [R1+0x15c] ;  /* 0x00015c0001057983 */ /* 0x000f280000300800 */
[----:B------:R0:W-:Y:S04]  /*36540*/  STL [R1+0x2014], R22 ;  /* 0x0020141601007387 */ /* 0x0001e80000100800 */
[----:B------:R1:W-:Y:S01]  /*36550*/  STL [R1+0x1fe0], R20 ;  /* 0x001fe01401007387 */ /* 0x0003e20000100800 */
[----:B------:R-:W-:-:S02]  /*36560*/  LEA.HI.X.SX32 R18, R18, R3, 0x1, P2 ;  /* 0x0000000312127211 */ /* 0x000fc400010f0eff */
[----:B0-----:R-:W-:Y:S01]  /*36570*/  LEA R22, P4, R13, R0, 0x1 ;  /* 0x000000000d167211 */ /* 0x001fe200078808ff */
[----:B-1----:R-:W4:Y:S04]  /*36580*/  LDL.LU R20, [R1+0x154] ;  /* 0x0001540001147983 */ /* 0x002f280000300800 */
[----:B------:R0:W-:Y:S04]  /*36590*/  STL [R1+0x201c], R22 ;  /* 0x00201c1601007387 */ /* 0x0001e80000100800 */
[----:B------:R1:W-:Y:S01]  /*365a0*/  STL [R1+0x1fe8], R19 ;  /* 0x001fe81301007387 */ /* 0x0003e20000100800 */
[----:B------:R-:W-:-:S02]  /*365b0*/  LEA.HI.X.SX32 R17, R17, R3, 0x1, P1 ;  /* 0x0000000311117211 */ /* 0x000fc400008f0eff */
[-C--:B0-----:R-:W-:Y:S01]  /*365c0*/  LEA R22, P3, R12, R0.reuse, 0x1 ;  /* 0x000000000c167211 */ /* 0x081fe200078608ff */
[----:B-1----:R-:W4:Y:S04]  /*365d0*/  LDL.LU R19, [R1+0x150] ;  /* 0x0001500001137983 */ /* 0x002f280000300800 */
[----:B------:R0:W-:Y:S04]  /*365e0*/  STL [R1+0x2024], R22 ;  /* 0x0020241601007387 */ /* 0x0001e80000100800 */
[----:B------:R1:W-:Y:S01]  /*365f0*/  STL [R1+0x1ff0], R18 ;  /* 0x001ff01201007387 */ /* 0x0003e20000100800 */
[----:B0-----:R-:W-:-:S03]  /*36600*/  LEA R22, P2, R11, R0, 0x1 ;  /* 0x000000000b167211 */ /* 0x001fc600078408ff */
[----:B-1----:R-:W4:Y:S04]  /*36610*/  LDL.LU R18, [R1+0x14c] ;  /* 0x00014c0001127983 */ /* 0x002f280000300800 */
[----:B------:R-:W-:Y:S04]  /*36620*/  STL [R1+0x202c], R22 ;  /* 0x00202c1601007387 */ /* 0x000fe80000100800 */
[----:B------:R0:W-:Y:S04]  /*36630*/  STL [R1+0x1ff8], R17 ;  /* 0x001ff81101007387 */ /* 0x0001e80000100800 */
[----:B0-----:R-:W4:Y:S01]  /*36640*/  LDL.LU R17, [R1+0x148] ;  /* 0x0001480001117983 */ /* 0x001f220000300800 */
[----:B------:R-:W-:-:S02]  /*36650*/  LEA.HI.X.SX32 R16, R16, R3, 0x1, P0 ;  /* 0x0000000310107211 */ /* 0x000fc400000f0eff */
[-C--:B------:R-:W-:Y:S02]  /*36660*/  LEA.HI.X.SX32 R15, R15, R3.reuse, 0x1, P6 ;  /* 0x000000030f0f7211 */ /* 0x080fe400030f0eff */
[-C--:B------:R-:W-:Y:S02]  /*36670*/  LEA.HI.X.SX32 R14, R14, R3.reuse, 0x1, P5 ;  /* 0x000000030e0e7211 */ /* 0x080fe400028f0eff */
[-C--:B------:R-:W-:Y:S02]  /*36680*/  LEA.HI.X.SX32 R13, R13, R3.reuse, 0x1, P4 ;  /* 0x000000030d0d7211 */ /* 0x080fe400020f0eff */
[-C--:B------:R-:W-:Y:S02]  /*36690*/  LEA.HI.X.SX32 R12, R12, R3.reuse, 0x1, P3 ;  /* 0x000000030c0c7211 */ /* 0x080fe400018f0eff */
[----:B------:R-:W-:Y:S02]  /*366a0*/  LEA.HI.X.SX32 R11, R11, R3, 0x1, P2 ;  /* 0x000000030b0b7211 */ /* 0x000fe400010f0eff */
[----:B--2---:R-:W-:-:S05]  /*366b0*/  LEA R22, P1, R10, R0, 0x1 ;  /* 0x000000000a167211 */ /* 0x004fca00078208ff */
[----:B------:R3:W-:Y:S04]  /*366c0*/  STL [R1+0x2034], R22 ;  /* 0x0020341601007387 */ /* 0x0007e80000100800 */
[----:B------:R0:W-:Y:S01]  /*366d0*/  STL [R1+0x2000], R16 ;  /* 0x0020001001007387 */ /* 0x0001e20000100800 */
[----:B---3--:R-:W-:-:S03]  /*366e0*/  LEA R22, P0, R9, R0, 0x1 ;  /* 0x0000000009167211 */ /* 0x008fc600078008ff */
[----:B0-----:R-:W2:Y:S04]  /*366f0*/  LDL.LU R16, [R1+0x144] ;  /* 0x0001440001107983 */ /* 0x001ea80000300800 */
[----:B------:R4:W-:Y:S04]  /*36700*/  STL [R1+0x203c], R22 ;  /* 0x00203c1601007387 */ /* 0x0009e80000100800 */
[----:B------:R0:W-:Y:S01]  /*36710*/  STL [R1+0x2008], R15 ;  /* 0x0020080f01007387 */ /* 0x0001e20000100800 */
[----:B----4-:R-:W-:-:S03]  /*36720*/  LEA R22, P6, R8, R0, 0x1 ;  /* 0x0000000008167211 */ /* 0x010fc600078c08ff */
[----:B0-----:R-:W3:Y:S04]  /*36730*/  LDL.LU R15, [R1+0x140] ;  /* 0x00014000010f7983 */ /* 0x001ee80000300800 */
[----:B------:R-:W-:Y:S04]  /*36740*/  STL [R1+0x2044], R22 ;  /* 0x0020441601007387 */ /* 0x000fe80000100800 */
[----:B------:R0:W-:Y:S04]  /*36750*/  STL [R1+0x2010], R14 ;  /* 0x0020100e01007387 */ /* 0x0001e80000100800 */
[----:B0-----:R-:W4:Y:S01]  /*36760*/  LDL.LU R14, [R1+0x138] ;  /* 0x00013800010e7983 */ /* 0x001f220000300800 */
[----:B------:R-:W-:-:S02]  /*36770*/  LEA.HI.X.SX32 R10, R10, R3, 0x1, P1 ;  /* 0x000000030a0a7211 */ /* 0x000fc400008f0eff */
[----:B------:R-:W-:Y:S02]  /*36780*/  LEA.HI.X.SX32 R23, R9, R3, 0x1, P0 ;  /* 0x0000000309177211 */ /* 0x000fe400000f0eff */
[----:B------:R-:W-:-:S05]  /*36790*/  LEA R22, P5, R21, R0, 0x1 ;  /* 0x0000000015167211 */ /* 0x000fca00078a08ff */
[----:B------:R-:W-:Y:S04]  /*367a0*/  STL [R1+0x204c], R22 ;  /* 0x00204c1601007387 */ /* 0x000fe80000100800 */
[----:B------:R0:W-:Y:S04]  /*367b0*/  STL [R1+0x2018], R13 ;  /* 0x0020180d01007387 */ /* 0x0001e80000100800 */
[----:B0-----:R-:W4:Y:S01]  /*367c0*/  LDL.LU R13, [R1+0x134] ;  /* 0x00013400010d7983 */ /* 0x001f220000300800 */
[----:B------:R-:W-:-:S05]  /*367d0*/  LEA R22, P4, R7, R0, 0x1 ;  /* 0x0000000007167211 */ /* 0x000fca00078808ff */
[----:B------:R0:W-:Y:S04]  /*367e0*/  STL [R1+0x2054], R22 ;  /* 0x0020541601007387 */ /* 0x0001e80000100800 */
[----:B------:R1:W-:Y:S01]  /*367f0*/  STL [R1+0x2020], R12 ;  /* 0x0020200c01007387 */ /* 0x0003e20000100800 */
[----:B0-----:R-:W-:-:S03]  /*36800*/  LEA R22, P3, R4, R0, 0x1 ;  /* 0x0000000004167211 */ /* 0x001fc600078608ff */
[----:B-1----:R-:W4:Y:S04]  /*36810*/  LDL.LU R12, [R1+0x130] ;  /* 0x00013000010c7983 */ /* 0x002f280000300800 */
        /* <DEDUP_REMOVED lines=9> */
[----:B------:R-:W4:Y:S04]  /*368b0*/  LDL.LU R9, [R1+0x120] ;  /* 0x0001200001097983 */ /* 0x000f280000300800 */
[----:B------:R1:W-:Y:S01]  /*368c0*/  STL [R1+0x2038], R23 ;  /* 0x0020381701007387 */ /* 0x0003e20000100800 */
[----:B0-----:R-:W-:-:S02]  /*368d0*/  LEA R22, P0, R20, R0, 0x1 ;  /* 0x0000000014167211 */ /* 0x001fc400078008ff */
[----:B-1----:R-:W-:-:S03]  /*368e0*/  LEA.HI.X.SX32 R23, R8, R3, 0x1, P6 ;  /* 0x0000000308177211 */ /* 0x002fc600030f0eff */
[----:B------:R0:W-:Y:S04]  /*368f0*/  STL [R1+0x2074], R22 ;  /* 0x0020741601007387 */ /* 0x0001e80000100800 */
[----:B------:R-:W4:Y:S04]  /*36900*/  LDL.LU R8, [R1+0x11c] ;  /* 0x00011c0001087983 */ /* 0x000f280000300800 */
[----:B------:R1:W-:Y:S01]  /*36910*/  STL [R1+0x2040], R23 ;  /* 0x0020401701007387 */ /* 0x0003e20000100800 */
[----:B0-----:R-:W-:Y:S02]  /*36920*/  LEA R22, P6, R19, R0, 0x1 ;  /* 0x0000000013167211 */ /* 0x001fe400078c08ff */
[----:B-1----:R-:W-:-:S02]  /*36930*/  LEA.HI.X.SX32 R23, R21, R3, 0x1, P5 ;  /* 0x0000000315177211 */ /* 0x002fc400028f0eff */
[----:B------:R-:W-:Y:S01]  /*36940*/  LEA.HI.X.SX32 R21, R7, R3, 0x1, P4 ;  /* 0x0000000307157211 */ /* 0x000fe200020f0eff */
[----:B------:R0:W-:Y:S04]  /*36950*/  STL [R1+0x207c], R22 ;  /* 0x00207c1601007387 */ /* 0x0001e80000100800 */
[----:B------:R-:W-:Y:S04]  /*36960*/  STL [R1+0x2048], R23 ;  /* 0x0020481701007387 */ /* 0x000fe80000100800 */
[----:B------:R-:W4:Y:S01]  /*36970*/  LDL.LU R7, [R1+0x114] ;  /* 0x0001140001077983 */ /* 0x000f220000300800 */
[----:B0-----:R-:W-:-:S05]  /*36980*/  LEA R22, P5, R18, R0, 0x1 ;  /* 0x0000000012167211 */ /* 0x001fca00078a08ff */
[----:B------:R0:W-:Y:S04]  /*36990*/  STL [R1+0x2084], R22 ;  /* 0x0020841601007387 */ /* 0x0001e80000100800 */
[----:B------:R1:W-:Y:S01]  /*369a0*/  STL [R1+0x2050], R21 ;  /* 0x0020501501007387 */ /* 0x0003e20000100800 */
[----:B0-----:R-:W-:Y:S02]  /*369b0*/  LEA R22, P4, R17, R0, 0x1 ;  /* 0x0000000011167211 */ /* 0x001fe400078808ff */
[-C--:B-1----:R-:W-:Y:S02]  /*369c0*/  LEA.HI.X.SX32 R21, R4, R3.reuse, 0x1, P3 ;  /* 0x0000000304157211 */ /* 0x082fe400018f0eff */
[----:B------:R-:W4:Y:S04]  /*369d0*/  LDL.LU R4, [R1+0x10c] ;  /* 0x00010c0001047983 */ /* 0x000f280000300800 */
[----:B------:R-:W-:Y:S04]  /*369e0*/  STL [R1+0x208c], R22 ;  /* 0x00208c1601007387 */ /* 0x000fe80000100800 */
[----:B------:R0:W-:Y:S02]  /*369f0*/  STL [R1+0x2058], R21 ;  /* 0x0020581501007387 */ /* 0x0001e40000100800 */
[----:B0-----:R-:W-:-:S02]  /*36a00*/  LEA.HI.X.SX32 R21, R6, R3, 0x1, P2 ;  /* 0x0000000306157211 */ /* 0x001fc400010f0eff */
[----:B------:R-:W4:Y:S01]  /*36a10*/  LDL.LU R6, [R1+0x108] ;  /* 0x0001080001067983 */ /* 0x000f220000300800 */
[-C--:B------:R-:W-:Y:S02]  /*36a20*/  LEA.HI.X.SX32 R20, R20, R3.reuse, 0x1, P0 ;  /* 0x0000000314147211 */ /* 0x080fe400000f0eff */
        /* <DEDUP_REMOVED lines=15> */
[----:B------:R-:W-:-:S05]  /*36b20*/  LEA R22, P0, R13, R0, 0x1 ;  /* 0x000000000d167211 */ /* 0x000fca00078008ff */
[----:B------:R0:W-:Y:S04]  /*36b30*/  STL [R1+0x20ac], R22 ;  /* 0x0020ac1601007387 */ /* 0x0001e80000100800 */
[----:B------:R1:W-:Y:S01]  /*36b40*/  STL [R1+0x2078], R19 ;  /* 0x0020781301007387 */ /* 0x0003e20000100800 */
[----:B0-----:R-:W-:-:S03]  /*36b50*/  LEA.HI.X.SX32 R22, R18, R3, 0x1, P5 ;  /* 0x0000000312167211 */ /* 0x001fc600028f0eff */
[----:B-1----:R-:W4:Y:S01]  /*36b60*/  LDL.LU R19, [R1+0xf4] ;  /* 0x0000f40001137983 */ /* 0x002f220000300800 */
[----:B------:R-:W-:-:S05]  /*36b70*/  LEA R23, P6, R12, R0, 0x1 ;  /* 0x000000000c177211 */ /* 0x000fca00078c08ff */
[----:B------:R-:W-:Y:S04]  /*36b80*/  STL [R1+0x20b4], R23 ;  /* 0x0020b41701007387 */ /* 0x000fe80000100800 */
[----:B------:R0:W-:Y:S01]  /*36b90*/  STL [R1+0x2080], R22 ;  /* 0x0020801601007387 */ /* 0x0001e20000100800 */
[----:B------:R-:W-:Y:S02]  /*36ba0*/  LEA R18, P5, R11, R0, 0x1 ;  /* 0x000000000b127211 */ /* 0x000fe400078a08ff */
[----:B0-----:R-:W-:-:S03]  /*36bb0*/  LEA.HI.X.SX32 R22, R17, R3, 0x1, P4 ;  /* 0x0000000311167211 */ /* 0x001fc600020f0eff */
[----:B------:R0:W-:Y:S01]  /*36bc0*/  STL [R1+0x20bc], R18 ;  /* 0x0020bc1201007387 */ /* 0x0001e20000100800 */
[----:B------:R-:W-:-:S03]  /*36bd0*/  LEA R17, P4, R10, R0, 0x1 ;  /* 0x000000000a117211 */ /* 0x000fc600078808ff */
[----:B0-----:R-:W4:Y:S04]  /*36be0*/  LDL.LU R18, [R1+0xf0] ;  /* 0x0000f00001127983 */ /* 0x001f280000300800 */
[----:B------:R0:W-:Y:S04]  /*36bf0*/  STL [R1+0x2088], R22 ;  /* 0x0020881601007387 */ /* 0x0001e80000100800 */
[----:B------:R1:W-:Y:S01]  /*36c00*/  STL [R1+0x20c4], R17 ;  /* 0x0020c41101007387 */ /* 0x0003e20000100800 */
[-C--:B0-----:R-:W-:Y:S02]  /*36c10*/  LEA.HI.X.SX32 R22, R16, R3.reuse, 0x1, P3 ;  /* 0x0000000310167211 */ /* 0x081fe400018f0eff */
[----:B------:R-:W-:Y:S01]  /*36c20*/  LEA R16, P3, R9, R0, 0x1 ;  /* 0x0000000009107211 */ /* 0x000fe200078608ff */
[----:B-1----:R-:W4:Y:S04]  /*36c30*/  LDL.LU R17, [R1+0xec] ;  /* 0x0000ec0001117983 */ /* 0x002f280000300800 */
[----:B------:R0:W-:Y:S04]  /*36c40*/  STL [R1+0x2090], R22 ;  /* 0x0020901601007387 */ /* 0x0001e80000100800 */
[----:B------:R1:W-:Y:S01]  /*36c50*/  STL [R1+0x20cc], R16 ;  /* 0x0020cc1001007387 */ /* 0x0003e20000100800 */
[----:B0-----:R-:W-:-:S03]  /*36c60*/  LEA.HI.X.SX32 R22, R15, R3, 0x1, P2 ;  /* 0x000000030f167211 */ /* 0x001fc600010f0eff */
[----:B-1----:R-:W4:Y:S01]  /*36c70*/  LDL.LU R16, [R1+0xe8] ;  /* 0x0000e80001107983 */ /* 0x002f220000300800 */
[----:B------:R-:W-:-:S03]  /*36c80*/  LEA R15, P2, R8, R0, 0x1 ;  /* 0x00000000080f7211 */ /* 0x000fc600078408ff */
[----:B------:R0:W-:Y:S04]  /*36c90*/  STL [R1+0x2098], R22 ;  /* 0x0020981601007387 */ /* 0x0001e80000100800 */
[----:B------:R1:W-:Y:S01]  /*36ca0*/  STL [R1+0x20d4], R15 ;  /* 0x0020d40f01007387 */ /* 0x0003e20000100800 */
[-C--:B------:R-:W-:Y:S02]  /*36cb0*/  LEA.HI.X.SX32 R13, R13, R3.reuse, 0x1, P0 ;  /* 0x000000030d0d7211 */ /* 0x080fe400000f0eff */
[-C--:B------:R-:W-:Y:S02]  /*36cc0*/  LEA.HI.X.SX32 R12, R12, R3.reuse, 0x1, P6 ;  /* 0x000000030c0c7211 */ /* 0x080fe400030f0eff */
[----:B0-----:R-:W-:Y:S01]  /*36cd0*/  LEA R22, P1, R7, R0, 0x1 ;  /* 0x0000000007167211 */ /* 0x001fe200078208ff */
[----:B-1----:R-:W4:Y:S04]  /*36ce0*/  LDL.LU R15, [R1+0xe4] ;  /* 0x0000e400010f7983 */ /* 0x002f280000300800 */
[----:B------:R0:W-:Y:S01]  /*36cf0*/  STL [R1+0x20a0], R14 ;  /* 0x0020a00e01007387 */ /* 0x0001e20000100800 */
[----:B------:R-:W-:-:S03]  /*36d00*/  LEA.HI.X.SX32 R11, R11, R3, 0x1, P5 ;  /* 0x000000030b0b7211 */ /* 0x000fc600028f0eff */
[----:B0-----:R-:W4:Y:S04]  /*36d10*/  LDL.LU R14, [R1+0xdc] ;  /* 0x0000dc00010e7983 */ /* 0x001f280000300800 */
        /* <DEDUP_REMOVED lines=12> */
[----:B--2---:R-:W-:-:S05]  /*36de0*/  LEA R22, P5, R5, R0, 0x1 ;  /* 0x0000000005167211 */ /* 0x004fca00078a08ff */
[----:B------:R0:W-:Y:S04]  /*36df0*/  STL [R1+0x20f4], R22 ;  /* 0x0020f41601007387 */ /* 0x0001e80000100800 */
[----:B------:R1:W-:Y:S01]  /*36e00*/  STL [R1+0x20c0], R10 ;  /* 0x0020c00a01007387 */ /* 0x0003e20000100800 */
[-C--:B---3--:R-:W-:Y:S02]  /*36e10*/  LEA R23, P4, R21, R0.reuse, 0x1 ;  /* 0x0000000015177211 */ /* 0x088fe400078808ff */
[----:B0-----:R-:W-:Y:S01]  /*36e20*/  LEA.HI.X.SX32 R22, R9, R3, 0x1, P3 ;  /* 0x0000000309167211 */ /* 0x001fe200018f0eff */
[----:B-1----:R-:W2:Y:S04]  /*36e30*/  LDL.LU R10, [R1+0xc4] ;  /* 0x0000c400010a7983 */ /* 0x002ea80000300800 */
[----:B------:R4:W-:Y:S04]  /*36e40*/  STL [R1+0x20fc], R23 ;  /* 0x0020fc1701007387 */ /* 0x0009e80000100800 */
[----:B------:R-:W3:Y:S04]  /*36e50*/  LDL.LU R9, [R1+0xc0] ;  /* 0x0000c00001097983 */ /* 0x000ee80000300800 */
[----:B------:R0:W-:Y:S01]  /*36e60*/  STL [R1+0x20c8], R22 ;  /* 0x0020c81601007387 */ /* 0x0001e20000100800 */
[----:B----4-:R-:W-:-:S02]  /*36e70*/  LEA R23, P3, R20, R0, 0x1 ;  /* 0x0000000014177211 */ /* 0x010fc400078608ff */
[----:B0-----:R-:W-:-:S03]  /*36e80*/  LEA.HI.X.SX32 R22, R8, R3, 0x1, P2 ;  /* 0x0000000308167211 */ /* 0x001fc600010f0eff */
[----:B------:R-:W-:Y:S04]  /*36e90*/  STL [R1+0x2104], R23 ;  /* 0x0021041701007387 */ /* 0x000fe80000100800 */
[----:B------:R-:W4:Y:S04]  /*36ea0*/  LDL.LU R8, [R1+0xbc] ;  /* 0x0000bc0001087983 */ /* 0x000f280000300800 */
[----:B------:R0:W-:Y:S02]  /*36eb0*/  STL [R1+0x20d0], R22 ;  /* 0x0020d01601007387 */ /* 0x0001e40000100800 */
[----:B0-----:R-:W-:-:S02]  /*36ec0*/  LEA.HI.X.SX32 R22, R7, R3, 0x1, P1 ;  /* 0x0000000307167211 */ /* 0x001fc400008f0eff */
[----:B------:R-:W-:Y:S02]  /*36ed0*/  LEA.HI.X.SX32 R20, R20, R3, 0x1, P3 ;  /* 0x0000000314147211 */ /* 0x000fe400018f0eff */
[----:B------:R-:W-:-:S05]  /*36ee0*/  LEA R23, P2, R19, R0, 0x1 ;  /* 0x0000000013177211 */ /* 0x000fca00078408ff */
[----:B------:R-:W-:Y:S04]  /*36ef0*/  STL [R1+0x210c], R23 ;  /* 0x00210c1701007387 */ /* 0x000fe80000100800 */
[----:B------:R-:W4:Y:S04]  /*36f00*/  LDL.LU R7, [R1+0xb8] ;  /* 0x0000b80001077983 */ /* 0x000f280000300800 */
        /* <DEDUP_REMOVED lines=9> */
[----:B------:R-:W-:Y:S04]  /*36fa0*/  STL [R1+0x211c], R23 ;  /* 0x00211c1701007387 */ /* 0x000fe80000100800 */
[----:B------:R0:W-:Y:S01]  /*36fb0*/  STL [R1+0x20e8], R22 ;  /* 0x0020e81601007387 */ /* 0x0001e20000100800 */
[----:B------:R-:W-:-:S02]  /*36fc0*/  LEA R24, P6, R16, R0, 0x1 ;  /* 0x0000000010187211 */ /* 0x000fc400078c08ff */
[----:B0-----:R-:W-:-:S03]  /*36fd0*/  LEA.HI.X.SX32 R22, R5, R3, 0x1, P5 ;  /* 0x0000000305167211 */ /* 0x001fc600028f0eff */
[----:B------:R-:W-:Y:S04]  /*36fe0*/  STL [R1+0x2124], R24 ;  /* 0x0021241801007387 */ /* 0x000fe80000100800 */
[----:B------:R-:W4:Y:S04]  /*36ff0*/  LDL.LU R5, [R1+0xa8] ;  /* 0x0000a80001057983 */ /* 0x000f280000300800 */
[----:B------:R0:W-:Y:S01]  /*37000*/  STL [R1+0x20f0], R22 ;  /* 0x0020f01601007387 */ /* 0x0001e20000100800 */
[----:B------:R-:W-:Y:S02]  /*37010*/  LEA R23, P5, R15, R0, 0x1 ;  /* 0x000000000f177211 */ /* 0x000fe400078a08ff */
[----:B0-----:R-:W-:-:S03]  /*37020*/  LEA.HI.X.SX32 R22, R21, R3, 0x1, P4 ;  /* 0x0000000315167211 */ /* 0x001fc600020f0eff */
[----:B------:R0:W-:Y:S01]  /*37030*/  STL [R1+0x212c], R23 ;  /* 0x00212c1701007387 */ /* 0x0001e20000100800 */
[----:B------:R-:W-:-:S03]  /*37040*/  LEA R21, P4, R14, R0, 0x1 ;  /* 0x000000000e157211 */ /* 0x000fc600078808ff */
[----:B------:R-:W-:Y:S04]  /*37050*/  STL [R1+0x20f8], R22 ;  /* 0x0020f81601007387 */ /* 0x000fe80000100800 */
[----:B------:R-:W4:Y:S04]  /*37060*/  LDL.LU R24, [R1+0xa4] ;  /* 0x0000a40001187983 */ /* 0x000f280000300800 */
[----:B------:R1:W-:Y:S04]  /*37070*/  STL [R1+0x2134], R21 ;  /* 0x0021341501007387 */ /* 0x0003e80000100800 */
[----:B------:R1:W-:Y:S04]  /*37080*/  STL [R1+0x2100], R20 ;  /* 0x0021001401007387 */ /* 0x0003e80000100800 */
[----:B0-----:R-:W4:Y:S01]  /*37090*/  LDL.LU R23, [R1+0xa0] ;  /* 0x0000a00001177983 */ /* 0x001f220000300800 */
[----:B-1----:R-:W-:-:S02]  /*370a0*/  LEA R21, P3, R13, R0, 0x1 ;  /* 0x000000000d157211 */ /* 0x002fc400078608ff */
[-C--:B------:R-:W-:Y:S02]  /*370b0*/  LEA.HI.X.SX32 R20, R19, R3.reuse, 0x1, P2 ;  /* 0x0000000313147211 */ /* 0x080fe400010f0eff */
[----:B------:R-:W-:Y:S01]  /*370c0*/  LEA.HI.X.SX32 R18, R18, R3, 0x1, P1 ;  /* 0x0000000312127211 */ /* 0x000fe200008f0eff */
[----:B------:R-:W-:Y:S04]  /*370d0*/  STL [R1+0x213c], R21 ;  /* 0x00213c1501007387 */ /* 0x000fe80000100800 */
[----:B------:R-:W-:Y:S04]  /*370e0*/  STL [R1+0x2108], R20 ;  /* 0x0021081401007387 */ /* 0x000fe80000100800 */
[----:B------:R-:W4:Y:S01]  /*370f0*/  LDL.LU R22, [R1+0x98] ;  /* 0x0000980001167983 */ /* 0x000f220000300800 */
[----:B------:R-:W-:-:S05]  /*37100*/  LEA R19, P2, R12, R0, 0x1 ;  /* 0x000000000c137211 */ /* 0x000fca00078408ff */
[----:B------:R0:W-:Y:S04]  /*37110*/  STL [R1+0x2144], R19 ;  /* 0x0021441301007387 */ /* 0x0001e80000100800 */
[----:B------:R-:W-:Y:S01]  /*37120*/  STL [R1+0x2110], R18 ;  /* 0x0021101201007387 */ /* 0x000fe20000100800 */
[----:B0-----:R-:W-:-:S05]  /*37130*/  LEA R19, P1, R11, R0, 0x1 ;  /* 0x000000000b137211 */ /* 0x001fca00078208ff */
[----:B------:R-:W-:Y:S04]  /*37140*/  STL [R1+0x214c], R19 ;  /* 0x00214c1301007387 */ /* 0x000fe80000100800 */
[----:B------:R-:W4:Y:S01]  /*37150*/  LDL.LU R21, [R1+0x94] ;  /* 0x0000940001157983 */ /* 0x000f220000300800 */
[----:B------:R-:W-:-:S05]  /*37160*/  LEA.HI.X.SX32 R17, R17, R3, 0x1, P0 ;  /* 0x0000000311117211 */ /* 0x000fca00000f0eff */
[----:B------:R0:W-:Y:S01]  /*37170*/  STL [R1+0x2118], R17 ;  /* 0x0021181101007387 */ /* 0x0001e20000100800 */
[-C--:B------:R-:W-:Y:S02]  /*37180*/  LEA.HI.X.SX32 R15, R15, R3.reuse, 0x1, P5 ;  /* 0x000000030f0f7211 */ /* 0x080fe400028f0eff */
[-C--:B0-----:R-:W-:Y:S02]  /*37190*/  LEA.HI.X.SX32 R17, R16, R3.reuse, 0x1, P6 ;  /* 0x0000000310117211 */ /* 0x081fe400030f0eff */
[-C--:B------:R-:W-:Y:S02]  /*371a0*/  LEA.HI.X.SX32 R14, R14, R3.reuse, 0x1, P4 ;  /* 0x000000030e0e7211 */ /* 0x080fe400020f0eff */
[----:B------:R-:W-:Y:S02]  /*371b0*/  LEA.HI.X.SX32 R12, R12, R3, 0x1, P2 ;  /* 0x000000030c0c7211 */ /* 0x000fe400010f0eff */
[-C--:B--2---:R-:W-:Y:S02]  /*371c0*/  LEA R18, P0, R10, R0.reuse, 0x1 ;  /* 0x000000000a127211 */ /* 0x084fe400078008ff */
[----:B---3--:R-:W-:-:S03]  /*371d0*/  LEA R16, P6, R9, R0, 0x1 ;  /* 0x0000000009107211 */ /* 0x008fc600078c08ff */
[----:B------:R-:W-:Y:S04]  /*371e0*/  STL [R1+0x2154], R18 ;  /* 0x0021541201007387 */ /* 0x000fe80000100800 */
[----:B------:R-:W-:Y:S04]  /*371f0*/  STL [R1+0x2120], R17 ;  /* 0x0021201101007387 */ /* 0x000fe80000100800 */
[----:B------:R-:W2:Y:S04]  /*37200*/  LDL.LU R20, [R1+0x90] ;  /* 0x0000900001147983 */ /* 0x000ea80000300800 */
[----:B------:R4:W-:Y:S04]  /*37210*/  STL [R1+0x215c], R16 ;  /* 0x00215c1001007387 */ /* 0x0009e80000100800 */
[----:B------:R-:W-:Y:S01]  /*37220*/  STL [R1+0x2128], R15 ;  /* 0x0021280f01007387 */ /* 0x000fe20000100800 */
[----:B----4-:R-:W-:-:S05]  /*37230*/  LEA R16, P5, R8, R0, 0x1 ;  /* 0x0000000008107211 */ /* 0x010fca00078a08ff */
[----:B------:R-:W-:Y:S04]  /*37240*/  STL [R1+0x2164], R16 ;  /* 0x0021641001007387 */ /* 0x000fe80000100800 */
[----:B------:R-:W3:Y:S04]  /*37250*/  LDL.LU R19, [R1+0x8c] ;  /* 0x00008c0001137983 */ /* 0x000ee80000300800 */
[----:B------:R0:W-:Y:S02]  /*37260*/  STL [R1+0x2130], R14 ;  /* 0x0021300e01007387 */ /* 0x0001e40000100800 */
[----:B0-----:R-:W-:-:S02]  /*37270*/  LEA.HI.X.SX32 R14, R13, R3, 0x1, P3 ;  /* 0x000000030d0e7211 */ /* 0x001fc400018f0eff */
[-C--:B------:R-:W-:Y:S02]  /*37280*/  LEA.HI.X.SX32 R10, R10, R3.reuse, 0x1, P0 ;  /* 0x000000030a0a7211 */ /* 0x080fe400000f0eff */
[----:B------:R-:W-:Y:S02]  /*37290*/  LEA.HI.X.SX32 R8, R8, R3, 0x1, P5 ;  /* 0x0000000308087211 */ /* 0x000fe400028f0eff */
[----:B------:R-:W-:-:S05]  /*372a0*/  LEA R15, P4, R7, R0, 0x1 ;  /* 0x00000000070f7211 */ /* 0x000fca00078808ff */
[----:B------:R-:W-:Y:S04]  /*372b0*/  STL [R1+0x216c], R15 ;  /* 0x00216c0f01007387 */ /* 0x000fe80000100800 */
[----:B------:R-:W-:Y:S04]  /*372c0*/  STL [R1+0x2138], R14 ;  /* 0x0021380e01007387 */ /* 0x000fe80000100800 */
[----:B------:R-:W4:Y:S01]  /*372d0*/  LDL.LU R18, [R1+0x84] ;  /* 0x0000840001127983 */ /* 0x000f220000300800 */
[----:B------:R-:W-:-:S05]  /*372e0*/  LEA R13, P3, R4, R0, 0x1 ;  /* 0x00000000040d7211 */ /* 0x000fca00078608ff */
[----:B------:R-:W-:Y:S04]  /*372f0*/  STL [R1+0x2174], R13 ;  /* 0x0021740d01007387 */ /* 0x000fe80000100800 */
[----:B------:R0:W-:Y:S04]  /*37300*/  STL [R1+0x2140], R12 ;  /* 0x0021400c01007387 */ /* 0x0001e80000100800 */
[----:B------:R-:W4:Y:S01]  /*37310*/  LDL.LU R17, [R1+0x80] ;  /* 0x0000800001117983 */ /* 0x000f220000300800 */
[----:B0-----:R-:W-:Y:S02]  /*37320*/  LEA.HI.X.SX32 R12, R11, R3, 0x1, P1 ;  /* 0x000000030b0c7211 */ /* 0x001fe400008f0eff */
[----:B------:R-:W-:-:S05]  /*37330*/  LEA R13, P2, R6, R0, 0x1 ;  /* 0x00000000060d7211 */ /* 0x000fca00078408ff */
[----:B------:R0:W-:Y:S04]  /*37340*/  STL [R1+0x217c], R13 ;  /* 0x00217c0d01007387 */ /* 0x0001e80000100800 */
[----:B------:R-:W4:Y:S04]  /*37350*/  LDL.LU R16, [R1+0x7c] ;  /* 0x00007c0001107983 */ /* 0x000f280000300800 */
[----:B------:R-:W-:Y:S04]  /*37360*/  STL [R1+0x2148], R12 ;  /* 0x0021480c01007387 */ /* 0x000fe80000100800 */
[----:B------:R-:W4:Y:S01]  /*37370*/  LDL.LU R15, [R1+0x78] ;  /* 0x00007800010f7983 */ /* 0x000f220000300800 */
[----:B------:R-:W-:-:S05]  /*37380*/  LEA R11, P1, R5, R0, 0x1 ;  /* 0x00000000050b7211 */ /* 0x000fca00078208ff */
[----:B------:R-:W-:Y:S04]  /*37390*/  STL [R1+0x2184], R11 ;  /* 0x0021840b01007387 */ /* 0x000fe80000100800 */
[----:B------:R-:W4:Y:S04]  /*373a0*/  LDL.LU R14, [R1+0x70] ;  /* 0x00007000010e7983 */ /* 0x000f280000300800 */
[----:B------:R1:W-:Y:S04]  /*373b0*/  STL [R1+0x2150], R10 ;  /* 0x0021500a01007387 */ /* 0x0003e80000100800 */
[----:B0-----:R-:W4:Y:S01]  /*373c0*/  LDL.LU R13, [R1+0x68] ;  /* 0x00006800010d7983 */ /* 0x001f220000300800 */
[----:B-1----:R-:W-:-:S02]  /*373d0*/  LEA.HI.X.SX32 R10, R9, R3, 0x1, P6 ;  /* 0x00000003090a7211 */ /* 0x002fc400030f0eff */
[-C--:B------:R-:W-:Y:S02]  /*373e0*/  LEA R11, P0, R24, R0.reuse, 0x1 ;  /* 0x00000000180b7211 */ /* 0x080fe400078008ff */
[----:B------:R-:W-:-:S03]  /*373f0*/  LEA R9, P6, R23, R0, 0x1 ;  /* 0x0000000017097211 */ /* 0x000fc600078c08ff */
[----:B------:R0:W-:Y:S04]  /*37400*/  STL [R1+0x218c], R11 ;  /* 0x00218c0b01007387 */ /* 0x0001e80000100800 */
[----:B------:R-:W-:Y:S04]  /*37410*/  STL [R1+0x2158], R10 ;  /* 0x0021580a01007387 */ /* 0x000fe80000100800 */
[----:B------:R-:W4:Y:S04]  /*37420*/  LDL.LU R12, [R1+0x5c] ;  /* 0x00005c00010c7983 */ /* 0x000f280000300800 */
[----:B------:R1:W-:Y:S04]  /*37430*/  STL [R1+0x2194], R9 ;  /* 0x0021940901007387 */ /* 0x0003e80000100800 */
[----:B------:R1:W-:Y:S04]  /*37440*/  STL [R1+0x2160], R8 ;  /* 0x0021600801007387 */ /* 0x0003e80000100800 */
[----:B0-----:R-:W4:Y:S01]  /*37450*/  LDL.LU R11, [R1+0x58] ;  /* 0x00005800010b7983 */ /* 0x001f220000300800 */
[----:B-1----:R-:W-:-:S02]  /*37460*/  LEA R9, P5, R22, R0, 0x1 ;  /* 0x0000000016097211 */ /* 0x002fc400078a08ff */
[----:B------:R-:W-:-:S03]  /*37470*/  LEA.HI.X.SX32 R8, R7, R3, 0x1, P4 ;  /* 0x0000000307087211 */ /* 0x000fc600020f0eff */
[----:B------:R0:W-:Y:S04]  /*37480*/  STL [R1+0x219c], R9 ;  /* 0x00219c0901007387 */ /* 0x0001e80000100800 */
[----:B------:R-:W4:Y:S04]  /*37490*/  LDL.LU R10, [R1+0x54] ;  /* 0x00005400010a7983 */ /* 0x000f280000300800 */
[----:B------:R1:W-:Y:S04]  /*374a0*/  STL [R1+0x2168], R8 ;  /* 0x0021680801007387 */ /* 0x0003e80000100800 */
[----:B0-----:R-:W4:Y:S01]  /*374b0*/  LDL.LU R9, [R1+0x50] ;  /* 0x0000500001097983 */ /* 0x001f220000300800 */
[----:B------:R-:W-:-:S05]  /*374c0*/  LEA R7, P4, R21, R0, 0x1 ;  /* 0x0000000015077211 */ /* 0x000fca00078808ff */
[----:B------:R-:W-:Y:S04]  /*374d0*/  STL [R1+0x21a4], R7 ;  /* 0x0021a40701007387 */ /* 0x000fe80000100800 */
[----:B-1----:R-:W4:Y:S01]  /*374e0*/  LDL.LU R8, [R1+0x4c] ;  /* 0x00004c0001087983 */ /* 0x002f220000300800 */
[-C--:B------:R-:W-:Y:S02]  /*374f0*/  LEA.HI.X.SX32 R4, R4, R3.reuse, 0x1, P3 ;  /* 0x0000000304047211 */ /* 0x080fe400018f0eff */
[-C--:B------:R-:W-:Y:S02]  /*37500*/  LEA.HI.X.SX32 R6, R6, R3.reuse, 0x1, P2 ;  /* 0x0000000306067211 */ /* 0x080fe400010f0eff */
[-C--:B------:R-:W-:Y:S01]  /*37510*/  LEA.HI.X.SX32 R25, R5, R3.reuse, 0x1, P1 ;  /* 0x0000000305197211 */ /* 0x080fe200008f0eff */
[----:B------:R0:W-:Y:S04]  /*37520*/  STL [R1+0x2170], R4 ;  /* 0x0021700401007387 */ /* 0x0001e80000100800 */
[----:B0-----:R-:W4:Y:S01]  /*37530*/  LDL.LU R4, [R1+0x44] ;  /* 0x0000440001047983 */ /* 0x001f220000300800 */
[----:B------:R-:W-:Y:S01]  /*37540*/  LEA.HI.X.SX32 R23, R23, R3, 0x1, P6 ;  /* 0x0000000317177211 */ /* 0x000fe200030f0eff */
[----:B------:R-:W-:Y:S01]  /*37550*/  IMAD R2, R2, UR7, RZ ;  /* 0x0000000702027c24 */ /* 0x000fe2000f8e02ff */
[----:B--2---:R-:W-:-:S05]  /*37560*/  LEA R7, P3, R20, R0, 0x1 ;  /* 0x0000000014077211 */ /* 0x004fca00078608ff */
[----:B------:R0:W-:Y:S04]  /*37570*/  STL [R1+0x21ac], R7 ;  /* 0x0021ac0701007387 */ /* 0x0001e80000100800 */
[----:B0-----:R-:W2:Y:S01]  /*37580*/  LDL.LU R7, [R1+0x34] ;  /* 0x0000340001077983 */ /* 0x001ea20000300800 */
[----:B---3--:R-:W-:-:S03]  /*37590*/  LEA R26, P2, R19, R0, 0x1 ;  /* 0x00000000131a7211 */ /* 0x008fc600078408ff */
[----:B------:R0:W-:Y:S04]  /*375a0*/  STL [R1+0x2178], R6 ;  /* 0x0021780601007387 */ /* 0x0001e80000100800 */
[----:B0-----:R-:W3:Y:S04]  /*375b0*/  LDL.LU R6, [R1+0x798] ;  /* 0x0007980001067983 */ /* 0x001ee80000300800 */
[----:B------:R-:W-:Y:S04]  /*375c0*/  STL [R1+0x21b4], R26 ;  /* 0x0021b41a01007387 */ /* 0x000fe80000100800 */
[----:B------:R-:W3:Y:S04]  /*375d0*/  LDL.LU R5, [R1+0x3c] ;  /* 0x00003c0001057983 */ /* 0x000ee80000300800 */
[----:B------:R0:W-:Y:S02]  /*375e0*/  STL [R1+0x2180], R25 ;  /* 0x0021801901007387 */ /* 0x0001e40000100800 */
[----:B0-----:R-:W-:-:S02]  /*375f0*/  LEA.HI.X.SX32 R25, R24, R3, 0x1, P0 ;  /* 0x0000000318197211 */ /* 0x001fc400000f0eff */
[----:B------:R-:W-:Y:S02]  /*37600*/  LEA.HI.X.SX32 R20, R20, R3, 0x1, P3 ;  /* 0x0000000314147211 */ /* 0x000fe400018f0eff */
[----:B----4-:R-:W-:-:S05]  /*37610*/  LEA R26, P1, R18, R0, 0x1 ;  /* 0x00000000121a7211 */ /* 0x010fca00078208ff */
[----:B------:R-:W-:Y:S04]  /*37620*/  STL [R1+0x21bc], R26 ;  /* 0x0021bc1a01007387 */ /* 0x000fe80000100800 */
[----:B------:R-:W-:Y:S01]  /*37630*/  STL [R1+0x2188], R25 ;  /* 0x0021881901007387 */ /* 0x000fe20000100800 */
[----:B------:R-:W-:-:S05]  /*37640*/  LEA R24, P0, R17, R0, 0x1 ;  /* 0x0000000011187211 */ /* 0x000fca00078008ff */
[----:B------:R0:W-:Y:S04]  /*37650*/  STL [R1+0x21c4], R24 ;  /* 0x0021c41801007387 */ /* 0x0001e80000100800 */
[----:B------:R1:W-:Y:S01]  /*37660*/  STL [R1+0x2190], R23 ;  /* 0x0021901701007387 */ /* 0x0003e20000100800 */
[-C--:B0-----:R-:W-:Y:S02]  /*37670*/  LEA.HI.X.SX32 R24, R22, R3.reuse, 0x1, P5 ;  /* 0x0000000316187211 */ /* 0x081fe400028f0eff */
[----:B------:R-:W-:Y:S02]  /*37680*/  LEA.HI.X.SX32 R22, R21, R3, 0x1, P4 ;  /* 0x0000000315167211 */ /* 0x000fe400020f0eff */
[-C--:B------:R-:W-:Y:S02]  /*37690*/  LEA R25, P6, R16, R0.reuse, 0x1 ;  /* 0x0000000010197211 */ /* 0x080fe400078c08ff */
[----:B-1----:R-:W-:-:S03]  /*376a0*/  LEA R23, P5, R15, R0, 0x1 ;  /* 0x000000000f177211 */ /* 0x002fc600078a08ff */
[----:B------:R-:W-:Y:S04]  /*376b0*/  STL [R1+0x21cc], R25 ;  /* 0x0021cc1901007387 */ /* 0x000fe80000100800 */
[----:B------:R-:W-:Y:S04]  /*376c0*/  STL [R1+0x2198], R24 ;  /* 0x0021981801007387 */ /* 0x000fe80000100800 */
[----:B------:R-:W-:Y:S04]  /*376d0*/  STL [R1+0x21d4], R23 ;  /* 0x0021d41701007387 */ /* 0x000fe80000100800 */
[----:B------:R0:W-:Y:S01]  /*376e0*/  STL [R1+0x21a0], R22 ;  /* 0x0021a01601007387 */ /* 0x0001e20000100800 */
[----:B------:R-:W-:-:S02]  /*376f0*/  LEA R21, P4, R14, R0, 0x1 ;  /* 0x000000000e157211 */ /* 0x000fc400078808ff */
[----:B0-----:R-:W-:-:S03]  /*37700*/  LEA R22, P3, R13, R0, 0x1 ;  /* 0x000000000d167211 */ /* 0x001fc600078608ff */
[----:B------:R0:W-:Y:S04]  /*37710*/  STL [R1+0x21dc], R21 ;  /* 0x0021dc1501007387 */ /* 0x0001e80000100800 */
[----:B------:R1:W-:Y:S01]  /*37720*/  STL [R1+0x21a8], R20 ;  /* 0x0021a81401007387 */ /* 0x0003e20000100800 */
[----:B------:R-:W-:-:S03]  /*37730*/  LEA.HI.X.SX32 R17, R17, R3, 0x1, P0 ;  /* 0x0000000311117211 */ /* 0x000fc600000f0eff */
[----:B------:R-:W-:Y:S01]  /*37740*/  STL [R1+0x21e4], R22 ;  /* 0x0021e41601007387 */ /* 0x000fe20000100800 */
[-C--:B0-----:R-:W-:Y:S02]  /*37750*/  LEA.HI.X.SX32 R21, R19, R3.reuse, 0x1, P2 ;  /* 0x0000000313157211 */ /* 0x081fe400010f0eff */
[-C--:B-1----:R-:W-:Y:S02]  /*37760*/  LEA R20, P2, R2, R0.reuse, 0x1 ;  /* 0x0000000002147211 */ /* 0x082fe400078408ff */
[----:B------:R-:W-:Y:S01]  /*37770*/  LEA.HI.X.SX32 R19, R18, R3, 0x1, P1 ;  /* 0x0000000312137211 */ /* 0x000fe200008f0eff */
[----:B------:R-:W-:Y:S04]  /*37780*/  STL [R1+0x21b0], R21 ;  /* 0x0021b01501007387 */ /* 0x000fe80000100800 */
[----:B------:R-:W-:Y:S01]  /*37790*/  STL [R1+0x21ec], R20 ;  /* 0x0021ec1401007387 */ /* 0x000fe20000100800 */
[----:B------:R-:W-:-:S03]  /*377a0*/  LEA R18, P1, R12, R0, 0x1 ;  /* 0x000000000c127211 */ /* 0x000fc600078208ff */
[----:B------:R0:W-:Y:S04]  /*377b0*/  STL [R1+0x21b8], R19 ;  /* 0x0021b81301007387 */ /* 0x0001e80000100800 */
[----:B------:R1:W-:Y:S04]  /*377c0*/  STL [R1+0x21f4], R18 ;  /* 0x0021f41201007387 */ /* 0x0003e80000100800 */
[----:B------:R4:W-:Y:S01]  /*377d0*/  STL [R1+0x21c0], R17 ;  /* 0x0021c01101007387 */ /* 0x0009e20000100800 */
[----:B0-----:R-:W-:Y:S02]  /*377e0*/  LEA R19, P0, R11, R0, 0x1 ;  /* 0x000000000b137211 */ /* 0x001fe400078008ff */
[----:B-1----:R-:W-:-:S02]  /*377f0*/  LEA.HI.X.SX32 R18, R16, R3, 0x1, P6 ;  /* 0x0000000310127211 */ /* 0x002fc400030f0eff */
[-C--:B------:R-:W-:Y:S02]  /*37800*/  LEA.HI.X.SX32 R16, R15, R3.reuse, 0x1, P5 ;  /* 0x000000030f107211 */ /* 0x080fe400028f0eff */
[----:B----4-:R-:W-:Y:S01]  /*37810*/  LEA R17, P6, R10, R0, 0x1 ;  /* 0x000000000a117211 */ /* 0x010fe200078c08ff */
[----:B------:R-:W-:Y:S04]  /*37820*/  STL [R1+0x21fc], R19 ;  /* 0x0021fc1301007387 */ /* 0x000fe80000100800 */
[----:B------:R-:W-:Y:S01]  /*37830*/  STL [R1+0x21c8], R18 ;  /* 0x0021c81201007387 */ /* 0x000fe20000100800 */
[----:B------:R-:W-:-:S03]  /*37840*/  LEA.HI.X.SX32 R14, R14, R3, 0x1, P4 ;  /* 0x000000030e0e7211 */ /* 0x000fc600020f0eff */
[----:B------:R-:W-:Y:S01]  /*37850*/  STL [R1+0x2200], R17 ;  /* 0x0022001101007387 */ /* 0x000fe20000100800 */
[----:B------:R-:W-:-:S03]  /*37860*/  LEA R15, P5, R9, R0, 0x1 ;  /* 0x00000000090f7211 */ /* 0x000fc600078a08ff */
[----:B------:R-:W-:Y:S04]  /*37870*/  STL [R1+0x21d0], R16 ;  /* 0x0021d01001007387 */ /* 0x000fe80000100800 */
[----:B------:R0:W-:Y:S04]  /*37880*/  STL [R1+0x2204], R15 ;  /* 0x0022040f01007387 */ /* 0x0001e80000100800 */
[----:B------:R1:W-:Y:S01]  /*37890*/  STL [R1+0x21d8], R14 ;  /* 0x0021d80e01007387 */ /* 0x0003e20000100800 */
[----:B0-----:R-:W-:Y:S02]  /*378a0*/  LEA.HI.X.SX32 R15, R13, R3, 0x1, P3 ;  /* 0x000000030d0f7211 */ /* 0x001fe400018f0eff */
[----:B------:R-:W-:-:S02]  /*378b0*/  LEA R16, P4, R8, R0, 0x1 ;  /* 0x0000000008107211 */ /* 0x000fc400078808ff */
[----:B------:R-:W-:-:S03]  /*378c0*/  LEA.HI.X.SX32 R13, R2, R3, 0x1, P2 ;  /* 0x00000003020d7211 */ /* 0x000fc600010f0eff */
[----:B------:R-:W-:Y:S04]  /*378d0*/  STL [R1+0x2208], R16 ;  /* 0x0022081001007387 */ /* 0x000fe80000100800 */
[----:B------:R-:W-:Y:S04]  /*378e0*/  STL [R1+0x21e0], R15 ;  /* 0x0021e00f01007387 */ /* 0x000fe80000100800 */
[----:B------:R-:W4:Y:S01]  /*378f0*/  LDL.LU R2, [R1+0x239c] ;  /* 0x00239c0001027983 */ /* 0x000f220000300800 */
[----:B-1----:R-:W-:-:S05]  /*37900*/  LEA R14, P3, R4, R0, 0x1 ;  /* 0x00000000040e7211 */ /* 0x002fca00078608ff */
[----:B------:R0:W-:Y:S04]  /*37910*/  STL [R1+0x2214], R14 ;  /* 0x0022140e01007387 */ /* 0x0001e80000100800 */
[----:B------:R3:W-:Y:S01]  /*37920*/  STL [R1+0x21e8], R13 ;  /* 0x0021e80d01007387 */ /* 0x0007e20000100800 */
[-C--:B------:R-:W-:Y:S02]  /*37930*/  LEA.HI.X.SX32 R10, R10, R3.reuse, 0x1, P6 ;  /* 0x000000030a0a7211 */ /* 0x080fe400030f0eff */
[-C--:B0-----:R-:W-:Y:S02]  /*37940*/  LEA.HI.X.SX32 R14, R12, R3.reuse, 0x1, P1 ;  /* 0x000000030c0e7211 */ /* 0x081fe400008f0eff */
[-C--:B------:R-:W-:Y:S02]  /*37950*/  LEA.HI.X.SX32 R12, R11, R3.reuse, 0x1, P0 ;  /* 0x000000030b0c7211 */ /* 0x080fe400000f0eff */
[----:B------:R-:W-:-:S02]  /*37960*/  LEA.HI.X.SX32 R9, R9, R3, 0x1, P5 ;  /* 0x0000000309097211 */ /* 0x000fc400028f0eff */
[----:B------:R-:W-:Y:S02]  /*37970*/  LEA.HI.X.SX32 R8, R8, R3, 0x1, P4 ;  /* 0x0000000308087211 */ /* 0x000fe400020f0eff */
[----:B--2---:R-:W-:-:S05]  /*37980*/  LEA R15, P2, R7, R0, 0x1 ;  /* 0x00000000070f7211 */ /* 0x004fca00078408ff */
[----:B------:R-:W-:Y:S04]  /*37990*/  STL [R1+0x220c], R15 ;  /* 0x00220c0f01007387 */ /* 0x000fe80000100800 */
[----:B------:R-:W-:Y:S01]  /*379a0*/  STL [R1+0x21f0], R14 ;  /* 0x0021f00e01007387 */ /* 0x000fe20000100800 */
[-C--:B---3--:R-:W-:Y:S02]  /*379b0*/  LEA R13, P1, R6, R0.reuse, 0x1 ;  /* 0x00000000060d7211 */ /* 0x088fe400078208ff */
[----:B------:R-:W-:-:S03]  /*379c0*/  LEA R11, P0, R5, R0, 0x1 ;  /* 0x00000000050b7211 */ /* 0x000fc600078008ff */
[----:B------:R-:W-:Y:S04]  /*379d0*/  STL [R1+0x2210], R13 ;  /* 0x0022100d01007387 */ /* 0x000fe80000100800 */
[----:B------:R-:W-:Y:S04]  /*379e0*/  STL [R1+0x21f8], R12 ;  /* 0x0021f80c01007387 */ /* 0x000fe80000100800 */
[----:B------:R-:W-:Y:S04]  /*379f0*/  STL [R1+0x137c], R11 ;  /* 0x00137c0b01007387 */ /* 0x000fe80000100800 */
[----:B------:R-:W-:Y:S01]  /*37a00*/  STL [R1+0x1368], R10 ;  /* 0x0013680a01007387 */ /* 0x000fe20000100800 */
[----:B------:R-:W-:-:S02]  /*37a10*/  LEA.HI.X.SX32 R7, R7, R3, 0x1, P2 ;  /* 0x0000000307077211 */ /* 0x000fc400010f0eff */
[----:B----4-:R-:W-:-:S05]  /*37a20*/  LEA R0, P6, R2, UR10, 0x1 ;  /* 0x0000000a02007c11 */ /* 0x010fca000f8c08ff */
[----:B------:R0:W-:Y:S04]  /*37a30*/  STL [R1+0x1160], R0 ;  /* 0x0011600001007387 */ /* 0x0001e80000100800 */
[----:B------:R-:W-:Y:S04]  /*37a40*/  STL [R1+0x136c], R9 ;  /* 0x00136c0901007387 */ /* 0x000fe80000100800 */
[----:B------:R-:W-:Y:S01]  /*37a50*/  STL [R1+0x1370], R8 ;  /* 0x0013700801007387 */ /* 0x000fe20000100800 */
[----:B0-----:R-:W-:-:S05]  /*37a60*/  LEA.HI.X.SX32 R0, R4, R3, 0x1, P3 ;  /* 0x0000000304007211 */ /* 0x001fca00018f0eff */
[----:B------:R0:W-:Y:S04]  /*37a70*/  STL [R1+0x1380], R0 ;  /* 0x0013800001007387 */ /* 0x0001e80000100800 */
[----:B------:R-:W-:Y:S01]  /*37a80*/  STL [R1+0x1374], R7 ;  /* 0x0013740701007387 */ /* 0x000fe20000100800 */
[-C--:B0-----:R-:W-:Y:S02]  /*37a90*/  LEA.HI.X.SX32 R0, R6, R3.reuse, 0x1, P1 ;  /* 0x0000000306007211 */ /* 0x081fe400008f0eff */
[----:B------:R-:W-:-:S03]  /*37aa0*/  LEA.HI.X.SX32 R3, R5, R3, 0x1, P0 ;  /* 0x0000000305037211 */ /* 0x000fc600000f0eff */
[----:B------:R0:W-:Y:S04]  /*37ab0*/  STL [R1+0x1378], R0 ;  /* 0x0013780001007387 */ /* 0x0001e80000100800 */
[----:B------:R1:W-:Y:S01]  /*37ac0*/  STL [R1+0x116c], R3 ;  /* 0x00116c0301007387 */ /* 0x0003e20000100800 */
[----:B0-----:R-:W-:-:S03]  /*37ad0*/  LEA.HI.X.SX32 R0, R2, UR11, 0x1, P6 ;  /* 0x0000000b02007c11 */ /* 0x001fc6000b0f0eff */
[----:B------:R-:W2:Y:S04]  /*37ae0*/  LDL.LU R2, [R1+0x2398] ;  /* 0x0023980001027983 */ /* 0x000ea80000300800 */
[----:B------:R0:W-:Y:S04]  /*37af0*/  STL [R1+0x9dc], R0 ;  /* 0x0009dc0001007387 */ /* 0x0001e80000100800 */
[----:B------:R-:W-:Y:S04]  /*37b00*/  STL [R1+0x1168], RZ ;  /* 0x001168ff01007387 */ /* 0x000fe80000100800 */
        /* <DEDUP_REMOVED lines=388> */
[----:B------:R-:W-:Y:S01]  /*39350*/  STL [R1+0x1080], RZ ;  /* 0x001080ff01007387 */ /* 0x000fe20000100800 */
[----:B------:R-:W3:Y:S03]  /*39360*/  S2R R4, SR_TID.X ;  /* 0x0000000000047919 */ /* 0x000ee60000002100 */
        /* <DEDUP_REMOVED lines=32> */
[C---:B---3--:R-:W-:Y:S01]  /*39570*/  LOP3.LUT R5, R4.reuse, 0x3f, RZ, 0xc0, !PT ;  /* 0x0000003f04057812 */ /* 0x048fe200078ec0ff */
[----:B-1----:R-:W-:-:S02]  /*39580*/  IMAD.SHL.U32 R3, R4, 0x20, RZ ;  /* 0x0000002004037824 */ /* 0x002fc400078e00ff */
[----:B------:R-:W-:Y:S01]  /*39590*/  STL [R1+0xde4], RZ ;  /* 0x000de4ff01007387 */ /* 0x000fe20000100800 */
[----:B------:R-:W1:Y:S03]  /*395a0*/  LDC R4, c[0x0][0x238] ;  /* 0x00008e00ff047b82 */ /* 0x000e660000000800 */
[----:B------:R-:W-:Y:S01]  /*395b0*/  STL [R1+0xde8], RZ ;  /* 0x000de8ff01007387 */ /* 0x000fe20000100800 */
[----:B0-----:R-:W-:Y:S01]  /*395c0*/  IMAD.SHL.U32 R0, R5, 0x2, RZ ;  /* 0x0000000205007824 */ /* 0x001fe200078e00ff */
[----:B------:R-:W-:Y:S01]  /*395d0*/  LOP3.LUT R0, R3, 0x400, RZ, 0xc0, !PT ;  /* 0x0000040003007812 */ /* 0x000fe200078ec0ff */
[C---:B-1----:R-:W-:Y:S02]  /*395e0*/  IMAD.SHL.U32 R5, R4.reuse, 0x40, RZ ;  /* 0x0000004004057824 */ /* 0x042fe400078e00ff */
[----:B------:R-:W0:Y:S01]  /*395f0*/  LDC R3, c[0x0][0x230] ;  /* 0x00008c00ff037b82 */ /* 0x000e220000000800 */
[----:B------:R-:W-:Y:S01]  /*39600*/  USHF.L.U32 UR5, UR5, 0x6, URZ ;  /* 0x0000000605057899 */ /* 0x000fe2000800063f */
[C---:B------:R-:W-:Y:S01]  /*39610*/  IMAD R6, R4.reuse, 0x3e, RZ ;  /* 0x0000003e04067824 */ /* 0x040fe200078e02ff */
[----:B------:R1:W-:Y:S01]  /*39620*/  STL [R1+0x2384], R0 ;  /* 0x0023840001007387 */ /* 0x0003e20000100800 */
[C---:B------:R-:W-:Y:S01]  /*39630*/  IMAD R7, R4.reuse, 0x3a, RZ ;  /* 0x0000003a04077824 */ /* 0x040fe200078e02ff */
[----:B------:R-:W-:Y:S01]  /*39640*/  USHF.R.S32.HI UR6, URZ, 0x1f, UR5 ;  /* 0x0000001f3f067899 */ /* 0x000fe20008011405 */
[C---:B------:R-:W-:Y:S01]  /*39650*/  IMAD R8, R4.reuse, 0x36, RZ ;  /* 0x0000003604087824 */ /* 0x040fe200078e02ff */
[----:B------:R-:W-:Y:S01]  /*39660*/  USHF.L.U32 UR7, UR5, 0x1, URZ ;  /* 0x0000000105077899 */ /* 0x000fe2000800063f */
[----:B------:R-:W-:-:S02]  /*39670*/  IMAD R9, R4, 0x32, RZ ;  /* 0x0000003204097824 */ /* 0x000fc400078e02ff */
[C---:B------:R-:W-:Y:S02]  /*39680*/  IMAD R10, R4.reuse, 0x2e, RZ ;  /* 0x0000002e040a7824 */ /* 0x040fe400078e02ff */
[C---:B------:R-:W-:Y:S02]  /*39690*/  IMAD R11, R4.reuse, 0x2a, RZ ;  /* 0x0000002a040b7824 */ /* 0x040fe400078e02ff */
[C---:B------:R-:W-:Y:S02]  /*396a0*/  IMAD R12, R4.reuse, 0x26, RZ ;  /* 0x00000026040c7824 */ /* 0x040fe400078e02ff */
[C---:B------:R-:W-:Y:S02]  /*396b0*/  IMAD R13, R4.reuse, 0x22, RZ ;  /* 0x00000022040d7824 */ /* 0x040fe400078e02ff */
[C---:B------:R-:W-:Y:S02]  /*396c0*/  IMAD R14, R4.reuse, 0x3c, RZ ;  /* 0x0000003c040e7824 */ /* 0x040fe400078e02ff */
[----:B------:R-:W-:-:S02]  /*396d0*/  IMAD R15, R4, 0x1e, RZ ;  /* 0x0000001e040f7824 */ /* 0x000fc400078e02ff */
[C---:B------:R-:W-:Y:S02]  /*396e0*/  IMAD R16, R4.reuse, 0x34, RZ ;  /* 0x0000003404107824 */ /* 0x040fe400078e02ff */
[----:B0-----:R-:W-:Y:S02]  /*396f0*/  VIADD R3, R3, 0x3f ;  /* 0x0000003f03037836 */ /* 0x001fe40000000000 */
[C---:B------:R-:W-:Y:S02]  /*39700*/  IMAD R17, R4.reuse, 0x1a, RZ ;  /* 0x0000001a04117824 */ /* 0x040fe400078e02ff */
[C---:B------:R-:W-:Y:S01]  /*39710*/  IMAD R18, R4.reuse, 0x2c, RZ ;  /* 0x0000002c04127824 */ /* 0x040fe200078e02ff */
[----:B-1----:R-:W-:Y:S01]  /*39720*/  SHF.R.S32.HI R0, RZ, 0x1f, R3 ;  /* 0x0000001fff007819 */ /* 0x002fe20000011403 */
[C---:B------:R-:W-:Y:S02]  /*39730*/  IMAD R19, R4.reuse, 0x16, RZ ;  /* 0x0000001604137824 */ /* 0x040fe400078e02ff */
[----:B------:R-:W-:Y:S01]  /*39740*/  IMAD R20, R4, 0x24, RZ ;  /* 0x0000002404147824 */ /* 0x000fe200078e02ff */
[----:B------:R-:W-:Y:S01]  /*39750*/  LEA.HI R0, R0, R3, RZ, 0x6 ;  /* 0x0000000300007211 */ /* 0x000fe200078f30ff */
[C---:B------:R-:W-:Y:S01]  /*39760*/  IMAD R21, R4.reuse, 0x12, RZ ;  /* 0x0000001204157824 */ /* 0x040fe200078e02ff */
[----:B------:R-:W-:Y:S01]  /*39770*/  SHF.R.S32.HI R3, RZ, 0x1f, R5 ;  /* 0x0000001fff037819 */ /* 0x000fe20000011405 */
[C---:B------:R-:W-:Y:S01]  /*39780*/  IMAD R22, R4.reuse, 0x38, RZ ;  /* 0x0000003804167824 */ /* 0x040fe200078e02ff */
[----:B------:R-:W-:Y:S01]  /*39790*/  SHF.R.S32.HI R0, RZ, 0x6, R0 ;  /* 0x00000006ff007819 */ /* 0x000fe20000011400 */
[C---:B------:R-:W-:Y:S01]  /*397a0*/  IMAD R23, R4.reuse, 0x1c, RZ ;  /* 0x0000001c04177824 */ /* 0x040fe200078e02ff */
[----:B------:R-:W-:Y:S01]  /*397b0*/  SHF.L.U64.HI R3, R5, 0x1, R3 ;  /* 0x0000000105037819 */ /* 0x000fe20000010203 */
[----:B------:R-:W-:-:S02]  /*397c0*/  IMAD R24, R4, 0xe, RZ ;  /* 0x0000000e04187824 */ /* 0x000fc400078e02ff */
[C---:B------:R-:W-:Y:S01]  /*397d0*/  IMAD R25, R4.reuse, 0x28, RZ ;  /* 0x0000002804197824 */ /* 0x040fe200078e02ff */
[----:B------:R-:W0:Y:S01]  /*397e0*/  S2R R0, SR_TID.X ;  /* 0x0000000000007919 */ /* 0x000e220000002100 */
[C---:B------:R-:W-:Y:S02]  /*397f0*/  IMAD R26, R4.reuse, 0x14, RZ ;  /* 0x00000014041a7824 */ /* 0x040fe400078e02ff */
[C---:B------:R-:W-:Y:S02]  /*39800*/  IMAD R27, R4.reuse, 0xa, RZ ;  /* 0x0000000a041b7824 */ /* 0x040fe400078e02ff */
[C---:B------:R-:W-:Y:S02]  /*39810*/  IMAD R28, R4.reuse, 0x30, RZ ;  /* 0x00000030041c7824 */ /* 0x040fe400078e02ff */
[----:B------:R-:W-:Y:S01]  /*39820*/  IMAD R29, R4, 0x18, RZ ;  /* 0x00000018041d7824 */ /* 0x000fe200078e02ff */
[----:B0-----:R-:W-:-:S05]  /*39830*/  LOP3.LUT R0, R0, 0x3f, RZ, 0xc0, !PT ;  /* 0x0000003f00007812 */ /* 0x001fca00078ec0ff */
[----:B------:R-:W-:Y:S01]  /*39840*/  IMAD.SHL.U32 R0, R0, 0x2, RZ ;  /* 0x0000000200007824 */ /* 0x000fe200078e00ff */
[----:B------:R-:W3:Y:S04]  /*39850*/  LDL R9, [R1+0x2384] ;  /* 0x0023840001097983 */ /* 0x000ee80000100800 */
[----:B--2---:R0:W-:Y:S04]  /*39860*/  STL [R1+0x2398], R2 ;  /* 0x0023980201007387 */ /* 0x0041e80000100800 */
[----:B------:R-:W2:Y:S01]  /*39870*/  LDL R0, [R1+0x9dc] ;  /* 0x0009dc0001007983 */ /* 0x000ea20000100800 */
[----:B------:R-:W1:Y:S03]  /*39880*/  S2R R5, SR_TID.X ;  /* 0x0000000000057919 */ /* 0x000e660000002100 */
[----:B0-----:R-:W4:Y:S01]  /*39890*/  LDL R2, [R1+0x1160] ;  /* 0x0011600001027983 */ /* 0x001f220000100800 */
[----:B------:R-:W-:Y:S01]  /*398a0*/  IMAD R7, R4, 0x7e, RZ ;  /* 0x0000007e04077824 */ /* 0x000fe200078e02ff */
[----:B-1----:R-:W-:-:S05]  /*398b0*/  LOP3.LUT R5, R5, 0x7, RZ, 0xc0, !PT ;  /* 0x0000000705057812 */ /* 0x002fca00078ec0ff */
[----:B------:R-:W-:Y:S02]  /*398c0*/  IMAD R5, R5, 0x90, RZ ;  /* 0x0000009005057824 */ /* 0x000fe400078e02ff */
[----:B---3--:R-:W-:Y:S02]  /*398d0*/  IMAD.MOV.U32 R8, RZ, RZ, R9 ;  /* 0x000000ffff087224 */ /* 0x008fe400078e0009 */
[----:B------:R-:W0:Y:S02]  /*398e0*/  S2R R9, SR_TID.X ;  /* 0x0000000000097919 */ /* 0x000e240000002100 */
[----:B------:R-:W-:Y:S02]  /*398f0*/  IMAD.MOV.U32 R6, RZ, RZ, R8 ;  /* 0x000000ffff067224 */ /* 0x000fe400078e0008 */
[----:B------:R-:W-:Y:S01]  /*39900*/  IMAD R8, R4, 0x7a, RZ ;  /* 0x0000007a04087824 */ /* 0x000fe200078e02ff */
[----:B----4-:R-:W-:-:S04]  /*39910*/  IADD3 R7, P0, R7, R2, RZ ;  /* 0x0000000207077210 */ /* 0x010fc80007f1e0ff */
[----:B------:R-:W-:Y:S01]  /*39920*/  IADD3 R8, P5, R8, R2, RZ ;  /* 0x0000000208087210 */ /* 0x000fe20007fbe0ff */
[----:B------:R1:W-:Y:S01]  /*39930*/  STL [R1+0x1174], R7 ;  /* 0x0011740701007387 */ /* 0x0003e20000100800 */
[----:B0-----:R-:W-:-:S05]  /*39940*/  IMAD.SHL.U32 R9, R9, 0x2, RZ ;  /* 0x0000000209097824 */ /* 0x001fca00078e00ff */
[----:B------:R-:W-:Y:S01]  /*39950*/  LOP3.LUT R5, R5, 0x30, R9, 0x78, !PT ;  /* 0x0000003005057812 */ /* 0x000fe200078e7809 */
[----:B------:R-:W-:-:S03]  /*39960*/  IMAD R9, R4, 0x76, RZ ;  /* 0x0000007604097824 */ /* 0x000fc600078e02ff */
[----:B------:R-:W-:Y:S02]  /*39970*/  LOP3.LUT R5, R5, R6, RZ, 0xfc, !PT ;  /* 0x0000000605057212 */ /* 0x000fe400078efcff */
[----:B-1----:R-:W-:Y:S01]  /*39980*/  IADD3 R7, P1, R9, R2, RZ ;  /* 0x0000000209077210 */ /* 0x002fe20007f3e0ff */
[----:B------:R0:W-:Y:S04]  /*39990*/  STL [R1+0x1184], R8 ;  /* 0x0011840801007387 */ /* 0x0001e80000100800 */
[----:B------:R-:W-:Y:S04]  /*399a0*/  STL [R1+0x9d0], R5 ;  /* 0x0009d00501007387 */ /* 0x000fe80000100800 */
[----:B------:R1:W-:Y:S01]  /*399b0*/  STL [R1+0x1194], R7 ;  /* 0x0011940701007387 */ /* 0x0003e20000100800 */
[----:B0-----:R-:W-:-:S02]  /*399c0*/  IMAD R8, R4, 0x72, RZ ;  /* 0x0000007204087824 */ /* 0x001fc400078e02ff */
[C---:B------:R-:W-:Y:S02]  /*399d0*/  IMAD R9, R4.reuse, 0x6a, RZ ;  /* 0x0000006a04097824 */ /* 0x040fe400078e02ff */
[----:B-1----:R-:W-:Y:S01]  /*399e0*/  IMAD R7, R4, 0x6e, RZ ;  /* 0x0000006e04077824 */ /* 0x002fe200078e02ff */
[----:B------:R-:W-:-:S04]  /*399f0*/  IADD3 R8, P2, R8, R2, RZ ;  /* 0x0000000208087210 */ /* 0x000fc80007f5e0ff */
[-C--:B------:R-:W-:Y:S01]  /*39a00*/  IADD3 R7, P3, R7, R2.reuse, RZ ;  /* 0x0000000207077210 */ /* 0x080fe20007f7e0ff */
[----:B------:R0:W-:Y:S04]  /*39a10*/  STL [R1+0x11a4], R8 ;  /* 0x0011a40801007387 */ /* 0x0001e80000100800 */
[----:B------:R1:W-:Y:S01]  /*39a20*/  STL [R1+0x11b4], R7 ;  /* 0x0011b40701007387 */ /* 0x0003e20000100800 */
[C---:B0-----:R-:W-:Y:S01]  /*39a30*/  IMAD R8, R4.reuse, 0x66, RZ ;  /* 0x0000006604087824 */ /* 0x041fe200078e02ff */
[----:B-1----:R-:W-:Y:S01]  /*39a40*/  IADD3 R7, P4, R9, R2, RZ ;  /* 0x0000000209077210 */ /* 0x002fe20007f9e0ff */
[----:B------:R-:W-:-:S03]  /*39a50*/  IMAD R9, R4, 0x3f, RZ ;  /* 0x0000003f04097824 */ /* 0x000fc600078e02ff */
[----:B------:R-:W-:Y:S01]  /*39a60*/  IADD3 R8, P6, R8, R2, RZ ;  /* 0x0000000208087210 */ /* 0x000fe20007fde0ff */
[----:B------:R0:W-:Y:S01]  /*39a70*/  STL [R1+0x11c4], R7 ;  /* 0x0011c40701007387 */ /* 0x0001e20000100800 */
[----:B--2---:R-:W-:-:S03]  /*39a80*/  LEA.HI.X.SX32 R9, R9, R0, 0x1, P0 ;  /* 0x0000000009097211 */ /* 0x004fc600000f0eff */
[----:B------:R1:W-:Y:S01]  /*39a90*/  STL [R1+0x11d4], R8 ;  /* 0x0011d40801007387 */ /* 0x0003e20000100800 */
[----:B0-----:R-:W-:-:S03]  /*39aa0*/  IMAD R7, R4, 0x62, RZ ;  /* 0x0000006204077824 */ /* 0x001fc600078e02ff */
[----:B------:R0:W-:Y:S01]  /*39ab0*/  STL [R1+0x1170], R9 ;  /* 0x0011700901007387 */ /* 0x0001e20000100800 */
[----:B-1----:R-:W-:Y:S01]  /*39ac0*/  IMAD R8, R4, 0x3d, RZ ;  /* 0x0000003d04087824 */ /* 0x002fe200078e02ff */
[----:B------:R-:W-:-:S05]  /*39ad0*/  IADD3 R7, P0, R7, R2, RZ ;  /* 0x0000000207077210 */ /* 0x000fca0007f1e0ff */
[----:B------:R1:W-:Y:S01]  /*39ae0*/  STL [R1+0x11e4], R7 ;  /* 0x0011e40701007387 */ /* 0x0003e20000100800 */
[----:B0-----:R-:W-:Y:S01]  /*39af0*/  IMAD R9, R4, 0x5e, RZ ;  /* 0x0000005e04097824 */ /* 0x001fe200078e02ff */
[----:B-1----:R-:W-:Y:S01]  /*39b00*/  LEA.HI.X.SX32 R7, R8, R0, 0x1, P5 ;  /* 0x0000000008077211 */ /* 0x002fe200028f0eff */
[----:B------:R-:W-:-:S03]  /*39b10*/  IMAD R8, R4, 0x3b, RZ ;  /* 0x0000003b04087824 */ /* 0x000fc600078e02ff */
[----:B------:R-:W-:Y:S01]  /*39b20*/  IADD3 R9, P5, R9, R2, RZ ;  /* 0x0000000209097210 */ /* 0x000fe20007fbe0ff */
[----:B------:R0:W-:Y:S01]  /*39b30*/  STL [R1+0x1180], R7 ;  /* 0x0011800701007387 */ /* 0x0001e20000100800 */
[----:B------:R-:W-:-:S03]  /*39b40*/  LEA.HI.X.SX32 R8, R8, R0, 0x1, P1 ;  /* 0x0000000008087211 */ /* 0x000fc600008f0eff */
[----:B------:R1:W-:Y:S01]  /*39b50*/  STL [R1+0x11f4], R9 ;  /* 0x0011f40901007387 */ /* 0x0003e20000100800 */
[----:B0-----:R-:W-:-:S03]  /*39b60*/  IMAD R7, R4, 0x5a, RZ ;  /* 0x0000005a04077824 */ /* 0x001fc600078e02ff */
[----:B------:R0:W-:Y:S01]  /*39b70*/  STL [R1+0x1190], R8 ;  /* 0x0011900801007387 */ /* 0x0001e20000100800 */
[----:B-1----:R-:W-:Y:S01]  /*39b80*/  IMAD R9, R4, 0x39, RZ ;  /* 0x0000003904097824 */ /* 0x002fe200078e02ff */
[----:B------:R-:W-:-:S05]  /*39b90*/  IADD3 R7, P1, R7, R2, RZ ;  /* 0x0000000207077210 */ /* 0x000fca0007f3e0ff */
[----:B------:R1:W-:Y:S01]  /*39ba0*/  STL [R1+0x1204], R7 ;  /* 0x0012040701007387 */ /* 0x0003e20000100800 */
[C---:B0-----:R-:W-:Y:S01]  /*39bb0*/  IMAD R8, R4.reuse, 0x56, RZ ;  /* 0x0000005604087824 */ /* 0x041fe200078e02ff */
        /* <DEDUP_REMOVED lines=55> */
[----:B------:R0:W-:Y:S02]  /*39f30*/  STL [R1+0x1230], R9 ;  /* 0x0012300901007387 */ /* 0x0001e40000100800 */
[----:B------:R-:W-:Y:S01]  /*39f40*/  IADD3 R7, P4, R7, R2, RZ ;  /* 0x0000000207077210 */ /* 0x000fe20007f9e0ff */
[----:B-1----:R-:W-:-:S04]  /*39f50*/  IMAD R8, R4, 0x25, RZ ;  /* 0x0000002504087824 */ /* 0x002fc800078e02ff */
[----:B------:R1:W-:Y:S01]  /*39f60*/  STL [R1+0x11dc], R7 ;  /* 0x0011dc0701007387 */ /* 0x0003e20000100800 */
[----:B0-----:R-:W-:Y:S01]  /*39f70*/  IMAD R9, R4, 0x5c, RZ ;  /* 0x0000005c04097824 */ /* 0x001fe200078e02ff */
[----:B------:R-:W-:Y:S01]  /*39f80*/  LEA.HI.X.SX32 R8, R8, R0, 0x1, P6 ;  /* 0x0000000008087211 */ /* 0x000fe200030f0eff */
[----:B------:R-:W-:-:S03]  /*39f90*/  IMAD R6, R4, 0x3e, RZ ;  /* 0x0000003e04067824 */ /* 0x000fc600078e02ff */
[----:B------:R-:W-:Y:S01]  /*39fa0*/  IADD3 R9, P6, R9, R2, RZ ;  /* 0x0000000209097210 */ /* 0x000fe20007fde0ff */
[C---:B-1----:R-:W-:Y:S01]  /*39fb0*/  IMAD R7, R4.reuse, 0x23, RZ ;  /* 0x0000002304077824 */ /* 0x042fe200078e02ff */
[----:B------:R0:W-:Y:S04]  /*39fc0*/  STL [R1+0x1240], R8 ;  /* 0x0012400801007387 */ /* 0x0001e80000100800 */
[----:B------:R-:W-:Y:S01]  /*39fd0*/  LEA.HI.X.SX32 R7, R7, R0, 0x1, P0 ;  /* 0x0000000007077211 */ /* 0x000fe200000f0eff */
[----:B------:R1:W-:Y:S01]  /*39fe0*/  STL [R1+0x11fc], R9 ;  /* 0x0011fc0901007387 */ /* 0x0003e20000100800 */
[----:B0-----:R-:W-:-:S03]  /*39ff0*/  IMAD R8, R4, 0x21, RZ ;  /* 0x0000002104087824 */ /* 0x001fc600078e02ff */
[----:B------:R0:W-:Y:S02]  /*3a000*/  STL [R1+0x1250], R7 ;  /* 0x0012500701007387 */ /* 0x0001e40000100800 */
[----:B------:R-:W-:Y:S01]  /*3a010*/  LEA.HI.X.SX32 R8, R8, R0, 0x1, P5 ;  /* 0x0000000008087211 */ /* 0x000fe200028f0eff */
[----:B-1----:R-:W-:Y:S01]  /*3a020*/  IMAD R9, R4, 0x54, RZ ;  /* 0x0000005404097824 */ /* 0x002fe200078e02ff */
[----:B0-----:R-:W-:-:S05]  /*3a030*/  IADD3 R7, P0, R6, R2, RZ ;  /* 0x0000000206077210 */ /* 0x001fca0007f1e0ff */
[----:B------:R-:W-:Y:S04]  /*3a040*/  STL [R1+0x1274], R7 ;  /* 0x0012740701007387 */ /* 0x000fe80000100800 */
[----:B------:R0:W-:Y:S02]  /*3a050*/  STL [R1+0x1260], R8 ;  /* 0x0012600801007387 */ /* 0x0001e40000100800 */
[----:B0-----:R-:W-:Y:S01]  /*3a060*/  IADD3 R8, P5, R9, R2, RZ ;  /* 0x0000000209087210 */ /* 0x001fe20007fbe0ff */
[----:B------:R-:W-:-:S04]  /*3a070*/  IMAD R7, R4, 0x3a, RZ ;  /* 0x0000003a04077824 */ /* 0x000fc800078e02ff */
[----:B------:R0:W-:Y:S01]  /*3a080*/  STL [R1+0x121c], R8 ;  /* 0x00121c0801007387 */ /* 0x0001e20000100800 */
[----:B------:R-:W-:Y:S01]  /*3a090*/  IMAD R9, R4, 0x4c, RZ ;  /* 0x0000004c04097824 */ /* 0x000fe200078e02ff */
[----:B0-----:R-:W-:Y:S01]  /*3a0a0*/  LEA.HI.X.SX32 R8, R6, R0, 0x1, P1 ;  /* 0x0000000006087211 */ /* 0x001fe200008f0eff */
[----:B------:R-:W-:-:S04]  /*3a0b0*/  IMAD R6, R4, 0x1f, RZ ;  /* 0x0000001f04067824 */ /* 0x000fc800078e02ff */
[----:B------:R0:W-:Y:S01]  /*3a0c0*/  STL [R1+0x1178], R8 ;  /* 0x0011780801007387 */ /* 0x0001e20000100800 */
[----:B------:R-:W-:Y:S02]  /*3a0d0*/  LEA.HI.X.SX32 R6, R6, R0, 0x1, P0 ;  /* 0x0000000006067211 */ /* 0x000fe400000f0eff */
[-C--:B------:R-:W-:Y:S02]  /*3a0e0*/  IADD3 R9, P0, R9, R2.reuse, RZ ;  /* 0x0000000209097210 */ /* 0x080fe40007f1e0ff */
[----:B0-----:R-:W-:-:S05]  /*3a0f0*/  IADD3 R8, P1, R7, R2, RZ ;  /* 0x0000000207087210 */ /* 0x001fca0007f3e0ff */
[----:B------:R0:W-:Y:S04]  /*3a100*/  STL [R1+0x1284], R8 ;  /* 0x0012840801007387 */ /* 0x0001e80000100800 */
[----:B------:R-:W-:Y:S04]  /*3a110*/  STL [R1+0x1270], R6 ;  /* 0x0012700601007387 */ /* 0x000fe80000100800 */
[----:B------:R1:W-:Y:S01]  /*3a120*/  STL [R1+0x123c], R9 ;  /* 0x00123c0901007387 */ /* 0x0003e20000100800 */
[C---:B0-----:R-:W-:Y:S01]  /*3a130*/  IMAD R8, R4.reuse, 0x36, RZ ;  /* 0x0000003604087824 */ /* 0x041fe200078e02ff */
[----:B-1----:R-:W-:Y:S01]  /*3a140*/  LEA.HI.X.SX32 R9, R7, R0, 0x1, P2 ;  /* 0x0000000007097211 */ /* 0x002fe200010f0eff */
[----:B------:R-:W-:-:S02]  /*3a150*/  IMAD R7, R4, 0x1d, RZ ;  /* 0x0000001d04077824 */ /* 0x000fc400078e02ff */
[----:B------:R-:W-:Y:S02]  /*3a160*/  IMAD R6, R4, 0x44, RZ ;  /* 0x0000004404067824 */ /* 0x000fe400078e02ff */
[----:B------:R0:W-:Y:S01]  /*3a170*/  STL [R1+0x1198], R9 ;  /* 0x0011980901007387 */ /* 0x0001e20000100800 */
[----:B------:R-:W-:Y:S02]  /*3a180*/  LEA.HI.X.SX32 R7, R7, R0, 0x1, P1 ;  /* 0x0000000007077211 */ /* 0x000fe400008f0eff */
[-C--:B------:R-:W-:Y:S02]  /*3a190*/  IADD3 R6, P1, R6, R2.reuse, RZ ;  /* 0x0000000206067210 */ /* 0x080fe40007f3e0ff */
[C---:B0-----:R-:W-:Y:S02]  /*3a1a0*/  IADD3 R9, P2, R8.reuse, R2, RZ ;  /* 0x0000000208097210 */ /* 0x041fe40007f5e0ff */
[----:B------:R-:W-:-:S03]  /*3a1b0*/  LEA.HI.X.SX32 R8, R8, R0, 0x1, P3 ;  /* 0x0000000008087211 */ /* 0x000fc600018f0eff */
[----:B------:R0:W-:Y:S04]  /*3a1c0*/  STL [R1+0x1294], R9 ;  /* 0x0012940901007387 */ /* 0x0001e80000100800 */
[----:B------:R1:W-:Y:S01]  /*3a1d0*/  STL [R1+0x1280], R7 ;  /* 0x0012800701007387 */ /* 0x0003e20000100800 */
[----:B0-----:R-:W-:-:S03]  /*3a1e0*/  IMAD R9, R4, 0x32, RZ ;  /* 0x0000003204097824 */ /* 0x001fc600078e02ff */
[----:B------:R0:W-:Y:S01]  /*3a1f0*/  STL [R1+0x125c], R6 ;  /* 0x00125c0601007387 */ /* 0x0001e20000100800 */
[----:B-1----:R-:W-:-:S03]  /*3a200*/  IMAD R7, R4, 0x1b, RZ ;  /* 0x0000001b04077824 */ /* 0x002fc600078e02ff */
[----:B------:R1:W-:Y:S01]  /*3a210*/  STL [R1+0x11b8], R8 ;  /* 0x0011b80801007387 */ /* 0x0003e20000100800 */
[----:B0-----:R-:W-:Y:S01]  /*3a220*/  IMAD R6, R4, 0x78, RZ ;  /* 0x0000007804067824 */ /* 0x001fe200078e02ff */
[----:B-1----:R-:W-:Y:S02]  /*3a230*/  IADD3 R8, P3, R9, R2, RZ ;  /* 0x0000000209087210 */ /* 0x002fe40007f7e0ff */
[----:B------:R-:W-:-:S03]  /*3a240*/  LEA.HI.X.SX32 R7, R7, R0, 0x1, P2 ;  /* 0x0000000007077211 */ /* 0x000fc600010f0eff */
[----:B------:R0:W-:Y:S01]  /*3a250*/  STL [R1+0x12a4], R8 ;  /* 0x0012a40801007387 */ /* 0x0001e20000100800 */
[----:B------:R-:W-:-:S03]  /*3a260*/  LEA.HI.X.SX32 R9, R9, R0, 0x1, P4 ;  /* 0x0000000009097211 */ /* 0x000fc600020f0eff */
[----:B------:R1:W-:Y:S01]  /*3a270*/  STL [R1+0x1290], R7 ;  /* 0x0012900701007387 */ /* 0x0003e20000100800 */
[-C--:B0-----:R-:W-:Y:S01]  /*3a280*/  IADD3 R8, P2, R6, R2.reuse, RZ ;  /* 0x0000000206087210 */ /* 0x081fe20007f5e0ff */
[C---:B------:R-:W-:Y:S02]  /*3a290*/  IMAD R6, R4.reuse, 0x68, RZ ;  /* 0x0000006804067824 */ /* 0x040fe400078e02ff */
[----:B-1----:R-:W-:Y:S02]  /*3a2a0*/  IMAD R7, R4, 0x19, RZ ;  /* 0x0000001904077824 */ /* 0x002fe400078e02ff */
[----:B------:R0:W-:Y:S04]  /*3a2b0*/  STL [R1+0x118c], R8 ;  /* 0x00118c0801007387 */ /* 0x0001e80000100800 */
[----:B------:R1:W-:Y:S01]  /*3a2c0*/  STL [R1+0x11d8], R9 ;  /* 0x0011d80901007387 */ /* 0x0003e20000100800 */
[----:B0-----:R-:W-:-:S02]  /*3a2d0*/  IADD3 R8, P4, R10, R2, RZ ;  /* 0x000000020a087210 */ /* 0x001fc40007f9e0ff */
[----:B-1----:R-:W-:-:S03]  /*3a2e0*/  LEA.HI.X.SX32 R9, R7, R0, 0x1, P3 ;  /* 0x0000000007097211 */ /* 0x002fc600018f0eff */
[----:B------:R0:W-:Y:S01]  /*3a2f0*/  STL [R1+0x12b4], R8 ;  /* 0x0012b40801007387 */ /* 0x0001e20000100800 */
[----:B------:R-:W-:-:S03]  /*3a300*/  IMAD R7, R4, 0x17, RZ ;  /* 0x0000001704077824 */ /* 0x000fc600078e02ff */
[----:B------:R1:W-:Y:S01]  /*3a310*/  STL [R1+0x12a0], R9 ;  /* 0x0012a00901007387 */ /* 0x0003e20000100800 */
[----:B0-----:R-:W-:Y:S01]  /*3a320*/  IADD3 R8, P3, R6, R2, RZ ;  /* 0x0000000206087210 */ /* 0x001fe20007f7e0ff */
[----:B------:R-:W-:-:S04]  /*3a330*/  IMAD R6, R4, 0x58, RZ ;  /* 0x0000005804067824 */ /* 0x000fc800078e02ff */
[----:B------:R0:W-:Y:S01]  /*3a340*/  STL [R1+0x11cc], R8 ;  /* 0x0011cc0801007387 */ /* 0x0001e20000100800 */
[-C--:B-1----:R-:W-:Y:S01]  /*3a350*/  LEA.HI.X.SX32 R9, R7, R0.reuse, 0x1, P4 ;  /* 0x0000000007097211 */ /* 0x082fe200020f0eff */
[----:B------:R-:W-:Y:S01]  /*3a360*/  IMAD R7, R4, 0x15, RZ ;  /* 0x0000001504077824 */ /* 0x000fe200078e02ff */
[----:B0-----:R-:W-:Y:S02]  /*3a370*/  LEA.HI.X.SX32 R8, R10, R0, 0x1, P6 ;  /* 0x000000000a087211 */ /* 0x001fe400030f0eff */
[----:B------:R-:W-:-:S03]  /*3a380*/  IADD3 R10, P6, R11, R2, RZ ;  /* 0x000000020b0a7210 */ /* 0x000fc60007fde0ff */
[----:B------:R0:W-:Y:S04]  /*3a390*/  STL [R1+0x11f8], R8 ;  /* 0x0011f80801007387 */ /* 0x0001e80000100800 */
[----:B------:R1:W-:Y:S01]  /*3a3a0*/  STL [R1+0x12c4], R10 ;  /* 0x0012c40a01007387 */ /* 0x0003e20000100800 */
[----:B0-----:R-:W-:-:S03]  /*3a3b0*/  IADD3 R8, P4, R6, R2, RZ ;  /* 0x0000000206087210 */ /* 0x001fc60007f9e0ff */
[----:B------:R0:W-:Y:S01]  /*3a3c0*/  STL [R1+0x12b0], R9 ;  /* 0x0012b00901007387 */ /* 0x0001e20000100800 */
[----:B------:R-:W-:Y:S01]  /*3a3d0*/  IMAD R6, R4, 0x48, RZ ;  /* 0x0000004804067824 */ /* 0x000fe200078e02ff */
[----:B-1----:R-:W-:Y:S02]  /*3a3e0*/  LEA.HI.X.SX32 R10, R11, R0, 0x1, P5 ;  /* 0x000000000b0a7211 */ /* 0x002fe400028f0eff */
[----:B------:R1:W-:Y:S01]  /*3a3f0*/  STL [R1+0x120c], R8 ;  /* 0x00120c0801007387 */ /* 0x0003e20000100800 */
[----:B0-----:R-:W-:-:S03]  /*3a400*/  IADD3 R9, P5, R12, R2, RZ ;  /* 0x000000020c097210 */ /* 0x001fc60007fbe0ff */
[----:B------:R-:W-:Y:S01]  /*3a410*/  STL [R1+0x1218], R10 ;  /* 0x0012180a01007387 */ /* 0x000fe20000100800 */
[----:B-1----:R-:W-:-:S03]  /*3a420*/  LEA.HI.X.SX32 R8, R7, R0, 0x1, P6 ;  /* 0x0000000007087211 */ /* 0x002fc600030f0eff */
[----:B------:R-:W-:Y:S01]  /*3a430*/  STL [R1+0x12d4], R9 ;  /* 0x0012d40901007387 */ /* 0x000fe20000100800 */
[----:B------:R-:W-:Y:S01]  /*3a440*/  IADD3 R7, P6, R6, R2, RZ ;  /* 0x0000000206077210 */ /* 0x000fe20007fde0ff */
[----:B------:R-:W-:Y:S02]  /*3a450*/  IMAD R6, R4, 0x13, RZ ;  /* 0x0000001304067824 */ /* 0x000fe400078e02ff */
[----:B------:R0:W-:Y:S04]  /*3a460*/  STL [R1+0x12c0], R8 ;  /* 0x0012c00801007387 */ /* 0x0001e80000100800 */
[----:B------:R1:W-:Y:S01]  /*3a470*/  STL [R1+0x124c], R7 ;  /* 0x00124c0701007387 */ /* 0x0003e20000100800 */
[----:B0-----:R-:W-:Y:S02]  /*3a480*/  LEA.HI.X.SX32 R8, R12, R0, 0x1, P0 ;  /* 0x000000000c087211 */ /* 0x001fe400000f0eff */
[----:B------:R-:W-:Y:S01]  /*3a490*/  IADD3 R9, P0, R13, R2, RZ ;  /* 0x000000020d097210 */ /* 0x000fe20007f1e0ff */
[----:B-1----:R-:W-:-:S02]  /*3a4a0*/  IMAD R7, R4, 0x70, RZ ;  /* 0x0000007004077824 */ /* 0x002fc400078e02ff */
[----:B------:R0:W-:Y:S04]  /*3a4b0*/  STL [R1+0x1238], R8 ;  /* 0x0012380801007387 */ /* 0x0001e80000100800 */
[----:B------:R1:W-:Y:S01]  /*3a4c0*/  STL [R1+0x12e4], R9 ;  /* 0x0012e40901007387 */ /* 0x0003e20000100800 */
[----:B0-----:R-:W-:Y:S01]  /*3a4d0*/  LEA.HI.X.SX32 R8, R6, R0, 0x1, P5 ;  /* 0x0000000006087211 */ /* 0x001fe200028f0eff */
[----:B------:R-:W-:Y:S01]  /*3a4e0*/  IMAD R6, R4, 0x11, RZ ;  /* 0x0000001104067824 */ /* 0x000fe200078e02ff */
[----:B-1----:R-:W-:-:S03]  /*3a4f0*/  IADD3 R9, P5, R7, R2, RZ ;  /* 0x0000000207097210 */ /* 0x002fc60007fbe0ff */
[----:B------:R0:W-:Y:S01]  /*3a500*/  STL [R1+0x12d0], R8 ;  /* 0x0012d00801007387 */ /* 0x0001e20000100800 */
[-C--:B------:R-:W-:Y:S02]  /*3a510*/  LEA.HI.X.SX32 R7, R13, R0.reuse, 0x1, P1 ;  /* 0x000000000d077211 */ /* 0x080fe400008f0eff */
[----:B------:R-:W-:Y:S01]  /*3a520*/  LEA.HI.X.SX32 R6, R6, R0, 0x1, P0 ;  /* 0x0000000006067211 */ /* 0x000fe200000f0eff */
[----:B------:R1:W-:Y:S01]  /*3a530*/  STL [R1+0x11ac], R9 ;  /* 0x0011ac0901007387 */ /* 0x0003e20000100800 */
[----:B0-----:R-:W-:-:S03]  /*3a540*/  IADD3 R8, P1, R14, R2, RZ ;  /* 0x000000020e087210 */ /* 0x001fc60007f3e0ff */
[----:B------:R0:W-:Y:S01]  /*3a550*/  STL [R1+0x1258], R7 ;  /* 0x0012580701007387 */ /* 0x0001e20000100800 */
[----:B-1----:R-:W-:-:S03]  /*3a560*/  IADD3 R9, P0, R15, R2, RZ ;  /* 0x000000020f097210 */ /* 0x002fc60007f1e0ff */
[----:B------:R1:W-:Y:S01]  /*3a570*/  STL [R1+0x127c], R8 ;  /* 0x00127c0801007387 */ /* 0x0003e20000100800 */
[----:B0-----:R-:W-:-:S03]  /*3a580*/  IMAD R7, R4, 0x50, RZ ;  /* 0x0000005004077824 */ /* 0x001fc600078e02ff */
[----:B------:R0:W-:Y:S01]  /*3a590*/  STL [R1+0x12e0], R6 ;  /* 0x0012e00601007387 */ /* 0x0001e20000100800 */
[----:B-1----:R-:W-:-:S03]  /*3a5a0*/  LEA.HI.X.SX32 R8, R14, R0, 0x1, P2 ;  /* 0x000000000e087211 */ /* 0x002fc600010f0eff */
[----:B------:R1:W-:Y:S04]  /*3a5b0*/  STL [R1+0x12f4], R9 ;  /* 0x0012f40901007387 */ /* 0x0003e80000100800 */
[----:B------:R2:W-:Y:S01]  /*3a5c0*/  STL [R1+0x1188], R8 ;  /* 0x0011880801007387 */ /* 0x0005e20000100800 */
[----:B0-----:R-:W-:Y:S01]  /*3a5d0*/  IMAD R6, R4, 0xf, RZ ;  /* 0x0000000f04067824 */ /* 0x001fe200078e02ff */
[----:B-1----:R-:W-:Y:S02]  /*3a5e0*/  IADD3 R9, P2, R7, R2, RZ ;  /* 0x0000000207097210 */ /* 0x002fe40007f5e0ff */
[----:B------:R-:W-:Y:S02]  /*3a5f0*/  LEA.HI.X.SX32 R7, R15, R0, 0x1, P1 ;  /* 0x000000000f077211 */ /* 0x000fe400008f0eff */
[----:B--2---:R-:W-:Y:S01]  /*3a600*/  IADD3 R8, P1, R16, R2, RZ ;  /* 0x0000000210087210 */ /* 0x004fe20007f3e0ff */
[----:B------:R0:W-:Y:S01]  /*3a610*/  STL [R1+0x122c], R9 ;  /* 0x00122c0901007387 */ /* 0x0001e20000100800 */
[----:B------:R-:W-:-:S03]  /*3a620*/  LEA.HI.X.SX32 R6, R6, R0, 0x1, P0 ;  /* 0x0000000006067211 */ /* 0x000fc600000f0eff */
[----:B------:R1:W-:Y:S04]  /*3a630*/  STL [R1+0x1278], R7 ;  /* 0x0012780701007387 */ /* 0x0003e80000100800 */
[----:B------:R2:W-:Y:S01]  /*3a640*/  STL [R1+0x129c], R8 ;  /* 0x00129c0801007387 */ /* 0x0005e20000100800 */
[----:B0-----:R-:W-:Y:S01]  /*3a650*/  IADD3 R9, P0, R17, R2, RZ ;  /* 0x0000000211097210 */ /* 0x001fe20007f1e0ff */
[----:B-1----:R-:W-:Y:S02]  /*3a660*/  IMAD R7, R4, 0x60, RZ ;  /* 0x0000006004077824 */ /* 0x002fe400078e02ff */
[----:B------:R0:W-:Y:S01]  /*3a670*/  STL [R1+0x12f0], R6 ;  /* 0x0012f00601007387 */ /* 0x0001e20000100800 */
[----:B--2---:R-:W-:-:S03]  /*3a680*/  LEA.HI.X.SX32 R8, R16, R0, 0x1, P3 ;  /* 0x0000000010087211 */ /* 0x004fc600018f0eff */
[----:B------:R1:W-:Y:S04]  /*3a690*/  STL [R1+0x1304], R9 ;  /* 0x0013040901007387 */ /* 0x0003e80000100800 */
[----:B------:R2:W-:Y:S01]  /*3a6a0*/  STL [R1+0x11c8], R8 ;  /* 0x0011c80801007387 */ /* 0x0005e20000100800 */
[----:B0-----:R-:W-:Y:S01]  /*3a6b0*/  IMAD R6, R4, 0xd, RZ ;  /* 0x0000000d04067824 */ /* 0x001fe200078e02ff */
[----:B-1----:R-:W-:Y:S02]  /*3a6c0*/  IADD3 R9, P3, R7, R2, RZ ;  /* 0x0000000207097210 */ /* 0x002fe40007f7e0ff */
[----:B--2---:R-:W-:Y:S02]  /*3a6d0*/  LEA.HI.X.SX32 R8, R17, R0, 0x1, P1 ;  /* 0x0000000011087211 */ /* 0x004fe400008f0eff */
[----:B------:R-:W-:Y:S01]  /*3a6e0*/  IADD3 R7, P1, R18, R2, RZ ;  /* 0x0000000212077210 */ /* 0x000fe20007f3e0ff */
[----:B------:R-:W-:Y:S01]  /*3a6f0*/  STL [R1+0x11ec], R9 ;  /* 0x0011ec0901007387 */ /* 0x000fe20000100800 */
[----:B------:R-:W-:-:S03]  /*3a700*/  LEA.HI.X.SX32 R6, R6, R0, 0x1, P0 ;  /* 0x0000000006067211 */ /* 0x000fc600000f0eff */
[----:B------:R0:W-:Y:S04]  /*3a710*/  STL [R1+0x1298], R8 ;  /* 0x0012980801007387 */ /* 0x0001e80000100800 */
[----:B------:R1:W-:Y:S01]  /*3a720*/  STL [R1+0x12bc], R7 ;  /* 0x0012bc0701007387 */ /* 0x0003e20000100800 */
[----:B0-----:R-:W-:-:S03]  /*3a730*/  IADD3 R8, P0, R19, R2, RZ ;  /* 0x0000000213087210 */ /* 0x001fc60007f1e0ff */
[----:B------:R0:W-:Y:S01]  /*3a740*/  STL [R1+0x1300], R6 ;  /* 0x0013000601007387 */ /* 0x0001e20000100800 */
[----:B-1----:R-:W-:-:S03]  /*3a750*/  LEA.HI.X.SX32 R7, R18, R0, 0x1, P4 ;  /* 0x0000000012077211 */ /* 0x002fc600020f0eff */
[----:B------:R1:W-:Y:S01]  /*3a760*/  STL [R1+0x1314], R8 ;  /* 0x0013140801007387 */ /* 0x0003e20000100800 */
[----:B------:R-:W-:-:S03]  /*3a770*/  IADD3 R9, P4, R20, R2, RZ ;  /* 0x0000000214097210 */ /* 0x000fc60007f9e0ff */
[----:B------:R2:W-:Y:S01]  /*3a780*/  STL [R1+0x1208], R7 ;  /* 0x0012080701007387 */ /* 0x0005e20000100800 */
[----:B0-----:R-:W-:Y:S01]  /*3a790*/  IMAD R6, R4, 0xb, RZ ;  /* 0x0000000b04067824 */ /* 0x001fe200078e02ff */
[----:B-1----:R-:W-:Y:S02]  /*3a7a0*/  LEA.HI.X.SX32 R8, R19, R0, 0x1, P1 ;  /* 0x0000000013087211 */ /* 0x002fe400008f0eff */
[----:B------:R-:W-:Y:S01]  /*3a7b0*/  STL [R1+0x12dc], R9 ;  /* 0x0012dc0901007387 */ /* 0x000fe20000100800 */
[----:B--2---:R-:W-:-:S03]  /*3a7c0*/  IADD3 R7, P1, R21, R2, RZ ;  /* 0x0000000215077210 */ /* 0x004fc60007f3e0ff */
[----:B------:R0:W-:Y:S01]  /*3a7d0*/  STL [R1+0x12b8], R8 ;  /* 0x0012b80801007387 */ /* 0x0001e20000100800 */
[----:B------:R-:W-:-:S03]  /*3a7e0*/  LEA.HI.X.SX32 R6, R6, R0, 0x1, P0 ;  /* 0x0000000006067211 */ /* 0x000fc600000f0eff */
[----:B------:R1:W-:Y:S01]  /*3a7f0*/  STL [R1+0x1324], R7 ;  /* 0x0013240701007387 */ /* 0x0003e20000100800 */
[----:B0-----:R-:W-:-:S03]  /*3a800*/  IADD3 R8, P0, R22, R2, RZ ;  /* 0x0000000216087210 */ /* 0x001fc60007f1e0ff */
[----:B------:R0:W-:Y:S01]  /*3a810*/  STL [R1+0x1310], R6 ;  /* 0x0013100601007387 */ /* 0x0001e20000100800 */
[----:B-1----:R-:W-:-:S03]  /*3a820*/  LEA.HI.X.SX32 R7, R20, R0, 0x1, P6 ;  /* 0x0000000014077211 */ /* 0x002fc600030f0eff */
[----:B------:R1:W-:Y:S04]  /*3a830*/  STL [R1+0x128c], R8 ;  /* 0x00128c0801007387 */ /* 0x0003e80000100800 */
[----:B------:R2:W-:Y:S01]  /*3a840*/  STL [R1+0x1248], R7 ;  /* 0x0012480701007387 */ /* 0x0005e20000100800 */
[----:B0-----:R-:W-:Y:S01]  /*3a850*/  IMAD R6, R4, 0x9, RZ ;  /* 0x0000000904067824 */ /* 0x001fe200078e02ff */
[----:B-1----:R-:W-:Y:S02]  /*3a860*/  IADD3 R8, P6, R23, R2, RZ ;  /* 0x0000000217087210 */ /* 0x002fe40007fde0ff */
[----:B--2---:R-:W-:-:S03]  /*3a870*/  LEA.HI.X.SX32 R7, R21, R0, 0x1, P4 ;  /* 0x0000000015077211 */ /* 0x004fc600020f0eff */
[----:B------:R0:W-:Y:S01]  /*3a880*/  STL [R1+0x12fc], R8 ;  /* 0x0012fc0801007387 */ /* 0x0001e20000100800 */
[----:B------:R-:W-:-:S03]  /*3a890*/  IADD3 R9, P4, R24, R2, RZ ;  /* 0x0000000218097210 */ /* 0x000fc60007f9e0ff */
[----:B------:R1:W-:Y:S01]  /*3a8a0*/  STL [R1+0x12d8], R7 ;  /* 0x0012d80701007387 */ /* 0x0003e20000100800 */
[----:B0-----:R-:W-:-:S03]  /*3a8b0*/  LEA.HI.X.SX32 R8, R6, R0, 0x1, P1 ;  /* 0x0000000006087211 */ /* 0x001fc600008f0eff */
[----:B------:R-:W-:Y:S01]  /*3a8c0*/  STL [R1+0x1334], R9 ;  /* 0x0013340901007387 */ /* 0x000fe20000100800 */
[----:B-1----:R-:W-:-:S03]  /*3a8d0*/  IADD3 R7, P1, R25, R2, RZ ;  /* 0x0000000219077210 */ /* 0x002fc60007f3e0ff */
[----:B------:R0:W-:Y:S01]  /*3a8e0*/  STL [R1+0x1320], R8 ;  /* 0x0013200801007387 */ /* 0x0001e20000100800 */
[----:B------:R-:W-:-:S03]  /*3a8f0*/  LEA.HI.X.SX32 R6, R22, R0, 0x1, P5 ;  /* 0x0000000016067211 */ /* 0x000fc600028f0eff */
[----:B------:R1:W-:Y:S01]  /*3a900*/  STL [R1+0x12cc], R7 ;  /* 0x0012cc0701007387 */ /* 0x0003e20000100800 */
[----:B0-----:R-:W-:-:S03]  /*3a910*/  IADD3 R8, P5, R26, R2, RZ ;  /* 0x000000021a087210 */ /* 0x001fc60007fbe0ff */
[----:B------:R0:W-:Y:S01]  /*3a920*/  STL [R1+0x11a8], R6 ;  /* 0x0011a80601007387 */ /* 0x0001e20000100800 */
[----:B-1----:R-:W-:-:S03]  /*3a930*/  LEA.HI.X.SX32 R7, R23, R0, 0x1, P0 ;  /* 0x0000000017077211 */ /* 0x002fc600000f0eff */
[----:B------:R-:W-:Y:S01]  /*3a940*/  STL [R1+0x131c], R8 ;  /* 0x00131c0801007387 */ /* 0x000fe20000100800 */
[----:B------:R-:W-:-:S03]  /*3a950*/  IADD3 R9, P0, R27, R2, RZ ;  /* 0x000000021b097210 */ /* 0x000fc60007f1e0ff */
[----:B------:R1:W-:Y:S01]  /*3a960*/  STL [R1+0x1288], R7 ;  /* 0x0012880701007387 */ /* 0x0003e20000100800 */
[----:B0-----:R-:W-:-:S03]  /*3a970*/  IMAD R6, R4, 0x7, RZ ;  /* 0x0000000704067824 */ /* 0x001fc600078e02ff */
[----:B------:R0:W-:Y:S01]  /*3a980*/  STL [R1+0x1344], R9 ;  /* 0x0013440901007387 */ /* 0x0001e20000100800 */
[----:B-1----:R-:W-:Y:S02]  /*3a990*/  LEA.HI.X.SX32 R7, R24, R0, 0x1, P6 ;  /* 0x0000000018077211 */ /* 0x002fe400030f0eff */
[----:B------:R-:W-:Y:S02]  /*3a9a0*/  IADD3 R8, P6, R28, R2, RZ ;  /* 0x000000021c087210 */ /* 0x000fe40007fde0ff */
[----:B------:R-:W-:Y:S01]  /*3a9b0*/  LEA.HI.X.SX32 R6, R6, R0, 0x1, P4 ;  /* 0x0000000006067211 */ /* 0x000fe200020f0eff */
[----:B------:R1:W-:Y:S01]  /*3a9c0*/  STL [R1+0x12f8], R7 ;  /* 0x0012f80701007387 */ /* 0x0003e20000100800 */
[----:B0-----:R-:W-:-:S03]  /*3a9d0*/  IADD3 R9, P4, R29, R2, RZ ;  /* 0x000000021d097210 */ /* 0x001fc60007f9e0ff */
[----:B------:R0:W-:Y:S01]  /*3a9e0*/  STL [R1+0x12ac], R8 ;  /* 0x0012ac0801007387 */ /* 0x0001e20000100800 */
[----:B-1----:R-:W-:-:S03]  /*3a9f0*/  IMAD R7, R4, 0xc, RZ ;  /* 0x0000000c04077824 */ /* 0x002fc600078e02ff */
[----:B------:R1:W-:Y:S04]  /*3aa00*/  STL [R1+0x1330], R6 ;  /* 0x0013300601007387 */ /* 0x0003e80000100800 */
[----:B------:R2:W-:Y:S01]  /*3aa10*/  STL [R1+0x130c], R9 ;  /* 0x00130c0901007387 */ /* 0x0005e20000100800 */
[----:B0-----:R-:W-:Y:S01]  /*3aa20*/  IMAD R8, R4, 0x6, RZ ;  /* 0x0000000604087824 */ /* 0x001fe200078e02ff */
[----:B-1----:R-:W-:Y:S02]  /*3aa30*/  LEA.HI.X.SX32 R6, R25, R0, 0x1, P2 ;  /* 0x0000000019067211 */ /* 0x002fe400010f0eff */
[----:B--2---:R-:W-:-:S03]  /*3aa40*/  IADD3 R9, P2, R7, R2, RZ ;  /* 0x0000000207097210 */ /* 0x004fc60007f5e0ff */
[----:B------:R0:W-:Y:S01]  /*3aa50*/  STL [R1+0x1228], R6 ;  /* 0x0012280601007387 */ /* 0x0001e20000100800 */
[----:B------:R-:W-:-:S03]  /*3aa60*/  LEA.HI.X.SX32 R10, R26, R0, 0x1, P1 ;  /* 0x000000001a0a7211 */ /* 0x000fc600008f0eff */
[----:B------:R1:W-:Y:S01]  /*3aa70*/  STL [R1+0x133c], R9 ;  /* 0x00133c0901007387 */ /* 0x0003e20000100800 */
[----:B------:R-:W-:-:S03]  /*3aa80*/  LEA.HI.X.SX32 R11, R27, R0, 0x1, P5 ;  /* 0x000000001b0b7211 */ /* 0x000fc600028f0eff */
[----:B------:R2:W-:Y:S01]  /*3aa90*/  STL [R1+0x12c8], R10 ;  /* 0x0012c80a01007387 */ /* 0x0005e20000100800 */
[----:B0-----:R-:W-:Y:S01]  /*3aaa0*/  IMAD R6, R4, 0x5, RZ ;  /* 0x0000000504067824 */ /* 0x001fe200078e02ff */
[-C--:B-1----:R-:W-:Y:S02]  /*3aab0*/  IADD3 R9, P1, R8, R2.reuse, RZ ;  /* 0x0000000208097210 */ /* 0x082fe40007f3e0ff */
[----:B--2---:R-:W-:-:S03]  /*3aac0*/  LEA R10, P5, R4, R2, 0x6 ;  /* 0x00000002040a7211 */ /* 0x004fc600078a30ff */
[----:B------:R0:W-:Y:S04]  /*3aad0*/  STL [R1+0x1354], R9 ;  /* 0x0013540901007387 */ /* 0x0001e80000100800 */
[----:B------:R1:W-:Y:S01]  /*3aae0*/  STL [R1+0x1318], R11 ;  /* 0x0013180b01007387 */ /* 0x0003e20000100800 */
[----:B0-----:R-:W-:-:S03]  /*3aaf0*/  LEA.HI.X.SX32 R9, R6, R0, 0x1, P0 ;  /* 0x0000000006097211 */ /* 0x001fc600000f0eff */
[----:B------:R0:W-:Y:S01]  /*3ab00*/  STL [R1+0x126c], R10 ;  /* 0x00126c0a01007387 */ /* 0x0001e20000100800 */
[----:B------:R-:W-:-:S03]  /*3ab10*/  LEA R6, P0, R4, R2, 0x5 ;  /* 0x0000000204067211 */ /* 0x000fc600078028ff */
[----:B------:R2:W-:Y:S01]  /*3ab20*/  STL [R1+0x1340], R9 ;  /* 0x0013400901007387 */ /* 0x0005e20000100800 */
[-C--:B-1----:R-:W-:Y:S02]  /*3ab30*/  LEA.HI.X.SX32 R11, R29, R0.reuse, 0x1, P6 ;  /* 0x000000001d0b7211 */ /* 0x082fe400030f0eff */
[----:B0-----:R-:W-:Y:S01]  /*3ab40*/  LEA.HI.X.SX32 R10, R28, R0, 0x1, P3 ;  /* 0x000000001c0a7211 */ /* 0x001fe200018f0eff */
[----:B------:R0:W-:Y:S01]  /*3ab50*/  STL [R1+0x12ec], R6 ;  /* 0x0012ec0601007387 */ /* 0x0001e20000100800 */
[----:B--2---:R-:W-:-:S03]  /*3ab60*/  LEA R9, P3, R4, R2, 0x4 ;  /* 0x0000000204097211 */ /* 0x004fc600078620ff */
[----:B------:R1:W-:Y:S04]  /*3ab70*/  STL [R1+0x11e8], R10 ;  /* 0x0011e80a01007387 */ /* 0x0003e80000100800 */
[----:B------:R2:W-:Y:S01]  /*3ab80*/  STL [R1+0x132c], R9 ;  /* 0x00132c0901007387 */ /* 0x0005e20000100800 */
[C---:B0-----:R-:W-:Y:S01]  /*3ab90*/  IMAD.SHL.U32 R6, R4.reuse, 0x2, RZ ;  /* 0x0000000204067824 */ /* 0x041fe200078e00ff */
[C---:B-1----:R-:W-:Y:S02]  /*3aba0*/  LEA R10, P6, R4.reuse, R2, 0x3 ;  /* 0x00000002040a7211 */ /* 0x042fe400078c18ff */
[----:B------:R-:W-:Y:S01]  /*3abb0*/  STL [R1+0x12a8], R11 ;  /* 0x0012a80b01007387 */ /* 0x000fe20000100800 */
[----:B--2---:R-:W-:Y:S01]  /*3abc0*/  LEA.HI.X.SX32 R9, R7, R0, 0x1, P4 ;  /* 0x0000000007097211 */ /* 0x004fe200020f0eff */
[----:B------:R-:W-:-:S02]  /*3abd0*/  IMAD R7, R4, 0x3, RZ ;  /* 0x0000000304077824 */ /* 0x000fc400078e02ff */
[----:B------:R0:W-:Y:S04]  /*3abe0*/  STL [R1+0x134c], R10 ;  /* 0x00134c0a01007387 */ /* 0x0001e80000100800 */
[----:B------:R1:W-:Y:S01]  /*3abf0*/  STL [R1+0x1308], R9 ;  /* 0x0013080901007387 */ /* 0x0003e20000100800 */
[----:B------:R-:W-:Y:S02]  /*3ac00*/  LEA.HI.X.SX32 R7, R7, R0, 0x1, P1 ;  /* 0x0000000007077211 */ /* 0x000fe400008f0eff */
[----:B0-----:R-:W-:Y:S02]  /*3ac10*/  IADD3 R10, P4, R6, R2, RZ ;  /* 0x00000002060a7210 */ /* 0x001fe40007f9e0ff */
[----:B-1----:R-:W-:Y:S02]  /*3ac20*/  LEA.HI.X.SX32 R9, R8, R0, 0x1, P2 ;  /* 0x0000000008097211 */ /* 0x002fe400010f0eff */
[C---:B------:R-:W-:Y:S01]  /*3ac30*/  LEA R8, P2, R4.reuse, R2, 0x2 ;  /* 0x0000000204087211 */ /* 0x040fe200078410ff */
[----:B------:R0:W-:Y:S04]  /*3ac40*/  STL [R1+0x1364], R10 ;  /* 0x0013640a01007387 */ /* 0x0001e80000100800 */
[----:B------:R1:W5:Y:S04]  /*3ac50*/  LDL.LU R2, [R1+0x2398] ;  /* 0x0023980001027983 */ /* 0x0003680000300800 */
[----:B------:R2:W-:Y:S01]  /*3ac60*/  STL [R1+0x1338], R9 ;  /* 0x0013380901007387 */ /* 0x0005e20000100800 */
[----:B0-----:R-:W-:-:S03]  /*3ac70*/  IMAD.SHL.U32 R10, R4, 0x20, RZ ;  /* 0x00000020040a7824 */ /* 0x001fc600078e00ff */
[----:B------:R0:W-:Y:S04]  /*3ac80*/  STL [R1+0x135c], R8 ;  /* 0x00135c0801007387 */ /* 0x0001e80000100800 */
[----:B------:R3:W-:Y:S01]  /*3ac90*/  STL [R1+0x1350], R7 ;  /* 0x0013500701007387 */ /* 0x0007e20000100800 */
[----:B--2---:R-:W-:Y:S01]  /*3aca0*/  IMAD.SHL.U32 R9, R4, 0x10, RZ ;  /* 0x0000001004097824 */ /* 0x004fe200078e00ff */
[----:B------:R-:W-:Y:S01]  /*3acb0*/  LEA.HI.X.SX32 R11, R10, R0, 0x1, P5 ;  /* 0x000000000a0b7211 */ /* 0x000fe200028f0eff */
[----:B0-----:R-:W-:-:S03]  /*3acc0*/  IMAD.SHL.U32 R8, R4, 0x8, RZ ;  /* 0x0000000804087824 */ /* 0x001fc600078e00ff */
[-C--:B------:R-:W-:Y:S01]  /*3acd0*/  LEA.HI.X.SX32 R10, R9, R0.reuse, 0x1, P0 ;  /* 0x00000000090a7211 */ /* 0x080fe200000f0eff */
[----:B---3--:R-:W-:Y:S01]  /*3ace0*/  IMAD.SHL.U32 R7, R4, 0x4, RZ ;  /* 0x0000000404077824 */ /* 0x008fe200078e00ff */
[-C--:B------:R-:W-:Y:S01]  /*3acf0*/  LEA.HI.X.SX32 R9, R8, R0.reuse, 0x1, P3 ;  /* 0x0000000008097211 */ /* 0x080fe200018f0eff */
[----:B------:R-:W-:Y:S03]  /*3ad00*/  STL [R1+0x1268], R11 ;  /* 0x0012680b01007387 */ /* 0x000fe60000100800 */
[-C--:B------:R-:W-:Y:S02]  /*3ad10*/  LEA.HI.X.SX32 R8, R7, R0.reuse, 0x1, P6 ;  /* 0x0000000007087211 */ /* 0x080fe400030f0eff */
[-C--:B------:R-:W-:Y:S01]  /*3ad20*/  LEA.HI.X.SX32 R7, R4, R0.reuse, 0x1, P4 ;  /* 0x0000000004077211 */ /* 0x080fe200020f0eff */
[----:B------:R-:W-:Y:S01]  /*3ad30*/  STL [R1+0x12e8], R10 ;  /* 0x0012e80a01007387 */ /* 0x000fe20000100800 */
[----:B------:R-:W-:-:S03]  /*3ad40*/  LEA.HI.X.SX32 R4, R6, R0, 0x1, P2 ;  /* 0x0000000006047211 */ /* 0x000fc600010f0eff */
[----:B------:R-:W-:Y:S04]  /*3ad50*/  STL [R1+0x1328], R9 ;  /* 0x0013280901007387 */ /* 0x000fe80000100800 */
[----:B------:R-:W-:Y:S04]  /*3ad60*/  STL [R1+0x1348], R8 ;  /* 0x0013480801007387 */ /* 0x000fe80000100800 */
[----:B------:R0:W-:Y:S04]  /*3ad70*/  STL [R1+0x1360], R7 ;  /* 0x0013600701007387 */ /* 0x0001e80000100800 */
[----:B------:R-:W-:Y:S04]  /*3ad80*/  STL [R1+0xdec], RZ ;  /* 0x000decff01007387 */ /* 0x000fe80000100800 */
        /* <DEDUP_REMOVED lines=27> */
[----:B------:R-:W3:Y:S03]  /*3af40*/  S2R R0, SR_TID.X ;  /* 0x0000000000007919 */ /* 0x000ee60000002100 */
[----:B------:R1:W-:Y:S04]  /*3af50*/  STL [R1+0xa98], RZ ;  /* 0x000a98ff01007387 */ /* 0x0003e80000100800 */
[----:B------:R1:W-:Y:S04]  /*3af60*/  STL [R1+0xa9c], RZ ;  /* 0x000a9cff01007387 */ /* 0x0003e80000100800 */
[----:B------:R1:W-:Y:S04]  /*3af70*/  STL [R1+0xa80], RZ ;  /* 0x000a80ff01007387 */ /* 0x0003e80000100800 */
[----:B------:R1:W-:Y:S04]  /*3af80*/  STL [R1+0xa84], RZ ;  /* 0x000a84ff01007387 */ /* 0x0003e80000100800 */
[----:B------:R1:W-:Y:S04]  /*3af90*/  STL [R1+0xa88], RZ ;  /* 0x000a88ff01007387 */ /* 0x0003e80000100800 */
[----:B------:R1:W-:Y:S04]  /*3afa0*/  STL [R1+0xa8c], RZ ;  /* 0x000a8cff01007387 */ /* 0x0003e80000100800 */
[----:B------:R1:W-:Y:S01]  /*3afb0*/  STL [R1+0xa70], RZ ;  /* 0x000a70ff01007387 */ /* 0x0003e20000100800 */
[----:B------:R-:W4:Y:S03]  /*3afc0*/  S2R R6, SR_TID.X ;  /* 0x0000000000067919 */ /* 0x000f260000002100 */
[----:B------:R1:W-:Y:S04]  /*3afd0*/  STL [R1+0xa74], RZ ;  /* 0x000a74ff01007387 */ /* 0x0003e80000100800 */
[----:B------:R1:W-:Y:S04]  /*3afe0*/  STL [R1+0xa78], RZ ;  /* 0x000a78ff01007387 */ /* 0x0003e80000100800 */
[----:B------:R1:W-:Y:S04]  /*3aff0*/  STL [R1+0xa7c], RZ ;  /* 0x000a7cff01007387 */ /* 0x0003e80000100800 */
[----:B------:R1:W-:Y:S04]  /*3b000*/  STL [R1+0xa60], RZ ;  /* 0x000a60ff01007387 */ /* 0x0003e80000100800 */
[----:B------:R1:W-:Y:S01]  /*3b010*/  STL [R1+0xa64], RZ ;  /* 0x000a64ff01007387 */ /* 0x0003e20000100800 */
[----:B0-----:R-:W0:Y:S03]  /*3b020*/  S2R R7, SR_TID.X ;  /* 0x0000000000077919 */ /* 0x001e260000002100 */
        /* <DEDUP_REMOVED lines=17> */
[----:B---3--:R-:W-:-:S03]  /*3b140*/  LOP3.LUT R0, R0, 0x3f, RZ, 0xc0, !PT ;  /* 0x0000003f00007812 */ /* 0x008fc600078ec0ff */
[----:B------:R1:W-:Y:S04]  /*3b150*/  STL [R1+0xa2c], RZ ;  /* 0x000a2cff01007387 */ /* 0x0003e80000100800 */
[----:B------:R1:W-:Y:S04]  /*3b160*/  STL [R1+0xa10], RZ ;  /* 0x000a10ff01007387 */ /* 0x0003e80000100800 */
[----:B------:R1:W-:Y:S04]  /*3b170*/  STL [R1+0xa14], RZ ;  /* 0x000a14ff01007387 */ /* 0x0003e80000100800 */
[----:B------:R1:W-:Y:S04]  /*3b180*/  STL [R1+0xa18], RZ ;  /* 0x000a18ff01007387 */ /* 0x0003e80000100800 */
[----:B------:R1:W-:Y:S01]  /*3b190*/  STL [R1+0xa1c], RZ ;  /* 0x000a1cff01007387 */ /* 0x0003e20000100800 */
[----:B------:R-:W-:-:S03]  /*3b1a0*/  IMAD.SHL.U32 R0, R0, 0x2, RZ ;  /* 0x0000000200007824 */ /* 0x000fc600078e00ff */
[----:B------:R1:W-:Y:S01]  /*3b1b0*/  STL [R1+0xa00], RZ ;  /* 0x000a00ff01007387 */ /* 0x0003e20000100800 */
[----:B----4-:R-:W-:-:S03]  /*3b1c0*/  LOP3.LUT R6, R6, 0x7, RZ, 0xc0, !PT ;  /* 0x0000000706067812 */ /* 0x010fc600078ec0ff */
[----:B------:R1:W-:Y:S04]  /*3b1d0*/  STL [R1+0xa04], RZ ;  /* 0x000a04ff01007387 */ /* 0x0003e80000100800 */
[----:B------:R1:W-:Y:S04]  /*3b1e0*/  STL [R1+0xa08], RZ ;  /* 0x000a08ff01007387 */ /* 0x0003e80000100800 */
[----:B------:R1:W-:Y:S04]  /*3b1f0*/  STL [R1+0xa0c], RZ ;  /* 0x000a0cff01007387 */ /* 0x0003e80000100800 */
[----:B------:R1:W-:Y:S01]  /*3b200*/  STL [R1+0x9f0], RZ ;  /* 0x0009f0ff01007387 */ /* 0x0003e20000100800 */
[----:B------:R-:W-:-:S03]  /*3b210*/  LOP3.LUT R8, R0, 0x10, RZ, 0x3c, !PT ;  /* 0x0000001000087812 */ /* 0x000fc600078e3cff */
[----:B------:R1:W-:Y:S01]  /*3b220*/  STL [R1+0x9f4], RZ ;  /* 0x0009f4ff01007387 */ /* 0x0003e20000100800 */
[----:B------:R-:W-:-:S03]  /*3b230*/  IMAD R6, R6, 0x90, RZ ;  /* 0x0000009006067824 */ /* 0x000fc600078e02ff */
[----:B------:R1:W-:Y:S01]  /*3b240*/  STL [R1+0x9f8], RZ ;  /* 0x0009f8ff01007387 */ /* 0x0003e20000100800 */
[----:B0-----:R-:W-:-:S03]  /*3b250*/  IMAD.SHL.U32 R8, R7, 0x2, RZ ;  /* 0x0000000207087824 */ /* 0x001fc600078e00ff */
[----:B------:R1:W-:Y:S04]  /*3b260*/  STL [R1+0x9fc], RZ ;  /* 0x0009fcff01007387 */ /* 0x0003e80000100800 */
[----:B------:R1:W-:Y:S04]  /*3b270*/  STL [R1+0x9e0], RZ ;  /* 0x0009e0ff01007387 */ /* 0x0003e80000100800 */
[----:B------:R1:W-:Y:S01]  /*3b280*/  STL [R1+0x9e4], RZ ;  /* 0x0009e4ff01007387 */ /* 0x0003e20000100800 */
[----:B------:R-:W-:-:S03]  /*3b290*/  IMAD.SHL.U32 R7, R7, 0x40, RZ ;  /* 0x0000004007077824 */ /* 0x000fc600078e00ff */
[----:B------:R1:W-:Y:S01]  /*3b2a0*/  STL [R1+0x9e8], RZ ;  /* 0x0009e8ff01007387 */ /* 0x0003e20000100800 */
[----:B------:R-:W-:-:S03]  /*3b2b0*/  LOP3.LUT R6, R6, 0x10, R8, 0x78, !PT ;  /* 0x0000001006067812 */ /* 0x000fc600078e7808 */
[----:B------:R1:W-:Y:S04]  /*3b2c0*/  STL [R1+0x9ec], RZ ;  /* 0x0009ecff01007387 */ /* 0x0003e80000100800 */
[----:B------:R1:W-:Y:S04]  /*3b2d0*/  STL [R1+0x1c0], RZ ;  /* 0x0001c0ff01007387 */ /* 0x0003e80000100800 */
[----:B------:R1:W-:Y:S04]  /*3b2e0*/  STL [R1+0x1c4], RZ ;  /* 0x0001c4ff01007387 */ /* 0x0003e80000100800 */
[----:B------:R1:W-:Y:S01]  /*3b2f0*/  STL [R1+0x1c8], RZ ;  /* 0x0001c8ff01007387 */ /* 0x0003e20000100800 */
[----:B------:R-:W-:-:S03]  /*3b300*/  LOP3.LUT R6, R6, 0x400, R7, 0xf8, !PT ;  /* 0x0000040006067812 */ /* 0x000fc600078ef807 */
[----:B------:R1:W-:Y:S01]  /*3b310*/  STL [R1+0x1cc], RZ ;  /* 0x0001ccff01007387 */ /* 0x0003e20000100800 */
[----:B--2---:R-:W-:-:S03]  /*3b320*/  LOP3.LUT R4, R0, 0x20, RZ, 0x3c, !PT ;  /* 0x0000002000047812 */ /* 0x004fc600078e3cff */
[----:B------:R1:W-:Y:S01]  /*3b330*/  STL [R1+0x1b0], RZ ;  /* 0x0001b0ff01007387 */ /* 0x0003e20000100800 */
[----:B------:R-:W-:-:S03]  /*3b340*/  LOP3.LUT R4, R0, 0x40, RZ, 0x3c, !PT ;  /* 0x0000004000047812 */ /* 0x000fc600078e3cff */
[----:B------:R1:W-:Y:S01]  /*3b350*/  STL [R1+0x1b4], RZ ;  /* 0x0001b4ff01007387 */ /* 0x0003e20000100800 */
[----:B------:R-:W-:-:S03]  /*3b360*/  LOP3.LUT R4, R0, 0x50, RZ, 0x3c, !PT ;  /* 0x0000005000047812 */ /* 0x000fc600078e3cff */
[----:B------:R1:W-:Y:S01]  /*3b370*/  STL [R1+0x1b8], RZ ;  /* 0x0001b8ff01007387 */ /* 0x0003e20000100800 */
[----:B------:R-:W-:-:S03]  /*3b380*/  LOP3.LUT R4, R6, 0x20, RZ, 0x3c, !PT ;  /* 0x0000002006047812 */ /* 0x000fc600078e3cff */
[----:B------:R1:W-:Y:S01]  /*3b390*/  STL [R1+0x1bc], RZ ;  /* 0x0001bcff01007387 */ /* 0x0003e20000100800 */
[----:B------:R-:W-:-:S03]  /*3b3a0*/  LOP3.LUT R4, R5, 0x40, RZ, 0x3c, !PT ;  /* 0x0000004005047812 */ /* 0x000fc600078e3cff */
        /* <DEDUP_REMOVED lines=8> */
[----:B------:R1:W-:Y:S01]  /*3b430*/  STL [R1+0x9d4], R4 ;  /* 0x0009d40401007387 */ /* 0x0003e20000100800 */
[----:B------:R-:W-:-:S02]  /*3b440*/  LOP3.LUT R7, R0, 0x60, RZ, 0x3c, !PT ;  /* 0x0000006000077812 */ /* 0x000fc400078e3cff */
[----:B------:R-:W-:Y:S02]  /*3b450*/  LOP3.LUT R7, R6, 0x40, RZ, 0x3c, !PT ;  /* 0x0000004006077812 */ /* 0x000fe400078e3cff */
[C---:B------:R-:W-:Y:S02]  /*3b460*/  LOP3.LUT R9, R0.reuse, 0x30, RZ, 0x3c, !PT ;  /* 0x0000003000097812 */ /* 0x040fe400078e3cff */
[----:B------:R-:W-:Y:S02]  /*3b470*/  LOP3.LUT R8, R0, 0x70, RZ, 0x3c, !PT ;  /* 0x0000007000087812 */ /* 0x000fe400078e3cff */
[----:B------:R-:W-:Y:S01]  /*3b480*/  LOP3.LUT R6, R6, 0x60, RZ, 0x3c, !PT ;  /* 0x0000006006067812 */ /* 0x000fe200078e3cff */
[----:B-1----:R-:W-:-:S12]  /*3b490*/  USHF.L.U64.HI UR6, UR5, 0x1, UR6 ;  /* 0x0000000105067899 */ /* 0x002fd80008010206 */
.L_x_2:
[----:B-----5:R-:W2:Y:S01]  /*3b4a0*/  LDL R7, [R1+0x1168] ;  /* 0x0011680001077983 */ /* 0x020ea20000100800 */
[----:B------:R-:W2:Y:S03]  /*3b4b0*/  LDC R4, c[0x0][0x230] ;  /* 0x00008c00ff047b82 */ /* 0x000ea60000000800 */
[----:B------:R-:W3:Y:S04]  /*3b4c0*/  LDL R6, [R1+0x9dc] ;  /* 0x0009dc0001067983 */ /* 0x000ee80000100800 */
[----:B------:R-:W-:Y:S04]  /*3b4d0*/  STL [R1+0x52a8], R5 ;  /* 0x0052a80501007387 */ /* 0x000fe80000100800 */
        /* <DEDUP_REMOVED lines=161> */
[----:B0-----:R0:W-:Y:S04]  /*3bef0*/  STL [R1+0x23f4], R3 ;  /* 0x0023f40301007387 */ /* 0x0011e80000100800 */
[----:B0-----:R-:W4:Y:S01]  /*3bf00*/  LDL.LU R3, [R1+0x1160] ;  /* 0x0011600001037983 */ /* 0x001f220000300800 */
[----:B--2---:R-:W-:Y:S01]  /*3bf10*/  IMAD R4, R7, -0x40, R4 ;  /* 0xffffffc007047824 */ /* 0x004fe200078e0204 */
[----:B------:R-:W-:-:S02]  /*3bf20*/  PRMT R28, RZ, 0x7610, R28 ;  /* 0x00007610ff1c7816 */ /* 0x000fc4000000001c */
[----:B-----5:R-:W-:Y:S01]  /*3bf30*/  STL [R1+0x2398], R2 ;  /* 0x0023980201007387 */ /* 0x020fe20000100800 */
[----:B------:R-:W-:Y:S02]  /*3bf40*/  PRMT R5, RZ, 0x7610, R5 ;  /* 0x00007610ff057816 */ /* 0x000fe40000000005 */
[C---:B------:R-:W-:Y:S02]  /*3bf50*/  ISETP.GT.AND P0, PT, R4.reuse, RZ, PT ;  /* 0x000000ff0400720c */ /* 0x040fe40003f04270 */
[C---:B------:R-:W-:Y:S02]  /*3bf60*/  ISETP.GT.AND P1, PT, R4.reuse, 0x1, PT ;  /* 0x000000010400780c */ /* 0x040fe40003f24270 */
[C---:B------:R-:W-:Y:S02]  /*3bf70*/  ISETP.GT.AND P2, PT, R4.reuse, 0x2, PT ;  /* 0x000000020400780c */ /* 0x040fe40003f44270 */
[----:B------:R-:W-:-:S07]  /*3bf80*/  ISETP.GT.AND P3, PT, R4, 0x3, PT ;  /* 0x000000030400780c */ /* 0x000fce0003f64270 */
[----:B---3--:R-:W-:Y:S02]  /*3bf90*/  @P0 IMAD.MOV.U32 R7, RZ, RZ, R6 ;  /* 0x000000ffff070224 */ /* 0x008fe400078e0006 */
[----:B----4-:R-:W-:Y:S01]  /*3bfa0*/  @P0 IMAD.MOV.U32 R6, RZ, RZ, R3 ;  /* 0x000000ffff060224 */ /* 0x010fe200078e0003 */
[----:B------:R-:W-:Y:S04]  /*3bfb0*/  STL [R1+0x2410], R3 ;  /* 0x0024100301007387 */ /* 0x000fe80000100800 */
[----:B------:R-:W2:Y:S04]  /*3bfc0*/  @P0 LDG.E.U16 R28, desc[UR8][R6.64] ;  /* 0x00000008061c0981 */ /* 0x000ea8000c1e1500 */
[----:B--2---:R0:W-:Y:S04]  /*3bfd0*/  STL [R1+0x2d8], R28 ;  /* 0x0002d81c01007387 */ /* 0x0041e80000100800 */
[----:B0-----:R-:W2:Y:S04]  /*3bfe0*/  LDL.LU R28, [R1+0x5370] ;  /* 0x00537000011c7983 */ /* 0x001ea80000300800 */
[----:B------:R-:W3:Y:S04]  /*3bff0*/  LDL R6, [R1+0x1360] ;  /* 0x0013600001067983 */ /* 0x000ee80000100800 */
[----:B------:R-:W3:Y:S01]  /*3c000*/  LDL R7, [R1+0x1364] ;  /* 0x0013640001077983 */ /* 0x000ee20000100800 */
[----:B------:R-:W-:-:S02]  /*3c010*/  ISETP.GT.AND P0, PT, R4, 0x4, PT ;  /* 0x000000040400780c */ /* 0x000fc40003f04270 */
[----:B--2---:R-:W-:Y:S02]  /*3c020*/  PRMT R28, RZ, 0x7610, R28 ;  /* 0x00007610ff1c7816 */ /* 0x004fe4000000001c */
[----:B---3--:R-:W-:-:S04]  /*3c030*/  @P1 LOP3.LUT R7, R7, R6, RZ, 0x3c, !PT ;  /* 0x0000000607071212 */ /* 0x008fc800078e3cff */
[----:B------:R-:W-:-:S04]  /*3c040*/  @P1 LOP3.LUT R6, R7, R6, RZ, 0x3c, !PT ;  /* 0x0000000607061212 */ /* 0x000fc800078e3cff */
[----:B------:R-:W-:-:S05]  /*3c050*/  @P1 LOP3.LUT R7, R7, R6, RZ, 0x3c, !PT ;  /* 0x0000000607071212 */ /* 0x000fca00078e3cff */
        /* <DEDUP_REMOVED lines=285> */
[----:B------:R-:W-:-:S02]  /*3d230*/  PRMT R2, RZ, 0x7610, R2 ;  /* 0x00007610ff027816 */ /* 0x000fc40000000002 */
[----:B------:R-:W-:Y:S02]  /*3d240*/  ISETP.GT.AND P1, PT, R4, 0x21, PT ;  /* 0x000000210400780c */ /* 0x000fe40003f24270 */
        /* <DEDUP_REMOVED lines=10> */
[----:B---3--:R-:W-:-:S04]  /*3d2f0*/  @P3 LOP3.LUT R7, R7, R6, RZ, 0x3c, !PT ;  /* 0x0000000607073212 */ /* 0x008fc800078e3cff */
[----:B------:R-:W-:-:S04]  /*3d300*/  @P3 LOP3.LUT R6, R7, R6, RZ, 0x3c, !PT ;  /* 0x0000000607063212 */ /* 0x000fc800078e3cff */
[----:B------:R-:W-:-:S05]  /*3d310*/  @P3 LOP3.LUT R7, R7, R6, RZ, 0x3c, !PT ;  /* 0x0000000607073212 */ /* 0x000fca00078e3cff */
[----:B------:R-:W3:Y:S04]  /*3d320*/  @P3 LDG.E.U16 R5, desc[UR8][R6.64] ;  /* 0x0000000806053981 */ /* 0x000ee8000c1e1500 */
[----:B---3--:R0:W-:Y:S04]  /*3d330*/  STL [R1+0x25c], R5 ;  /* 0x00025c0501007387 */ /* 0x0081e80000100800 */
[----:B0-----:R-:W3:Y:S04]  /*3d340*/  LDL.LU R5, [R1+0x52f4] ;  /* 0x0052f40001057983 */ /* 0x001ee80000300800 */
[----:B------:R-:W4:Y:S04]  /*3d350*/  LDL R6, [R1+0x1268] ;  /* 0x0012680001067983 */ /* 0x000f280000100800 */
[----:B------:R-:W4:Y:S01]  /*3d360*/  LDL R7, [R1+0x126c] ;  /* 0x00126c0001077983 */ /* 0x000f220000100800 */
[----:B--2---:R-:W-:-:S02]  /*3d370*/  PRMT R28, RZ, 0x7610, R28 ;  /* 0x00007610ff1c7816 */ /* 0x004fc4000000001c */
[----:B------:R-:W-:Y:S02]  /*3d380*/  ISETP.GT.AND P3, PT, R4, 0x23, PT ;  /* 0x000000230400780c */ /* 0x000fe40003f64270 */
[----:B---3--:R-:W-:Y:S02]  /*3d390*/  PRMT R5, RZ, 0x7610, R5 ;  /* 0x00007610ff057816 */ /* 0x008fe40000000005 */
[----:B----4-:R-:W-:-:S04]  /*3d3a0*/  @P0 LOP3.LUT R7, R7, R6, RZ, 0x3c, !PT ;  /* 0x0000000607070212 */ /* 0x010fc800078e3cff */
[----:B------:R-:W-:-:S04]  /*3d3b0*/  @P0 LOP3.LUT R6, R7, R6, RZ, 0x3c, !PT ;  /* 0x0000000607060212 */ /* 0x000fc800078e3cff */
[----:B------:R-:W-:-:S05]  /*3d3c0*/  @P0 LOP3.LUT R7, R7, R6, RZ, 0x3c, !PT ;  /* 0x0000000607070212 */ /* 0x000fca00078e3cff */
[----:B------:R0:W2:Y:S04]  /*3d3d0*/  @P0 LDG.E.U16 R2, desc[UR8][R6.64] ;  /* 0x0000000806020981 */ /* 0x0000a8000c1e1500 */
[----:B------:R-:W0:Y:S04]  /*3d3e0*/  LDL R6, [R1+0x1260] ;  /* 0x0012600001067983 */ /* 0x000e280000100800 */
[----:B------:R-:W0:Y:S01]  /*3d3f0*/  LDL R7, [R1+0x1264] ;  /* 0x0012640001077983 */ /* 0x000e220000100800 */
[----:B------:R-:W-:Y:S02]  /*3d400*/  ISETP.GT.AND P0, PT, R4, 0x24, PT ;  /* 0x000000240400780c */ /* 0x000fe40003f04270 */
[----:B0-----:R-:W-:-:S04]  /*3d410*/  @P1 LOP3.LUT R7, R7, R6, RZ, 0x3c, !PT ;  /* 0x0000000607071212 */ /* 0x001fc800078e3cff */
[----:B------:R-:W-:-:S04]  /*3d420*/  @P1 LOP3.LUT R6, R7, R6, RZ, 0x3c, !PT ;  /* 0x0000000607061212 */ /* 0x000fc800078e3cff */
[----:B------:R-:W-:-:S05]  /*3d430*/  @P1 LOP3.LUT R7, R7, R6, RZ, 0x3c, !PT ;  /* 0x0000000607071212 */ /* 0x000fca00078e3cff */
[----:B------:R-:W3:Y:S04]  /*3d440*/  @P1 LDG.E.U16 R5, desc[UR8][R6.64] ;  /* 0x0000000806051981 */ /* 0x000ee8000c1e1500 */
[----:B---3--:R0:W-:Y:S04]  /*3d450*/  STL [R1+0x254], R5 ;  /* 0x0002540501007387 */ /* 0x0081e80000100800 */
[----:B0-----:R-:W3:Y:S04]  /*3d460*/  LDL.LU R5, [R1+0x52f0] ;  /* 0x0052f00001057983 */ /* 0x001ee80000300800 */
[----:B------:R-:W4:Y:S04]  /*3d470*/  LDL R6, [R1+0x1258] ;  /* 0x0012580001067983 */ /* 0x000f280000100800 */
[----:B------:R-:W4:Y:S01]  /*3d480*/  LDL R7, [R1+0x125c] ;  /* 0x00125c0001077983 */ /* 0x000f220000100800 */
[----:B------:R-:W-:-:S02]  /*3d490*/  ISETP.GT.AND P1, PT, R4, 0x25, PT ;  /* 0x000000250400780c */ /* 0x000fc40003f24270 */
[----:B---3--:R-:W-:Y:S02]  /*3d4a0*/  PRMT R5, RZ, 0x7610, R5 ;  /* 0x00007610ff057816 */ /* 0x008fe40000000005 */
[----:B----4-:R-:W-:-:S04]  /*3d4b0*/  @P2 LOP3.LUT R7, R7, R6, RZ, 0x3c, !PT ;  /* 0x0000000607072212 */ /* 0x010fc800078e3cff */
        /* <DEDUP_REMOVED lines=157> */
[----:B------:R-:W-:-:S02]  /*3de90*/  PRMT R26, RZ, 0x7610, R26 ;  /* 0x00007610ff1a7816 */ /* 0x000fc4000000001a */
[----:B------:R-:W-:Y:S02]  /*3dea0*/  ISETP.GT.AND P0, PT, R4, 0x35, PT ;  /* 0x000000350400780c */ /* 0x000fe40003f04270 */
        /* <DEDUP_REMOVED lines=10> */
[----:B----4-:R-:W-:-:S04]  /*3df50*/  @P3 LOP3.LUT R7, R7, R6, RZ, 0x3c, !PT ;  /* 0x0000000607073212 */ /* 0x010fc800078e3cff */
[----:B------:R-:W-:-:S04]  /*3df60*/  @P3 LOP3.LUT R6, R7, R6, RZ, 0x3c, !PT ;  /* 0x0000000607063212 */ /* 0x000fc800078e3cff */
[----:B------:R-:W-:-:S05]  /*3df70*/  @P3 LOP3.LUT R7, R7, R6, RZ, 0x3c, !PT ;  /* 0x0000000607073212 */ /* 0x000fca00078e3cff */
[----:B------:R-:W4:Y:S04]  /*3df80*/  @P3 LDG.E.U16 R5, desc[UR8][R6.64] ;  /* 0x0000000806053981 */ /* 0x000f28000c1e1500 */
[----:B----4-:R0:W-:Y:S04]  /*3df90*/  STL [R1+0x20c], R5 ;  /* 0x00020c0501007387 */ /* 0x0101e80000100800 */
[----:B0-----:R-:W4:Y:S04]  /*3dfa0*/  LDL.LU R5, [R1+0x52a8] ;  /* 0x0052a80001057983 */ /* 0x001f280000300800 */
[----:B------:R-:W2:Y:S04]  /*3dfb0*/  LDL R6, [R1+0x11c8] ;  /* 0x0011c80001067983 */ /* 0x000ea80000100800 */
[----:B------:R-:W2:Y:S01]  /*3dfc0*/  LDL R7, [R1+0x11cc] ;  /* 0x0011cc0001077983 */ /* 0x000ea20000100800 */
[----:B------:R-:W-:-:S02]  /*3dfd0*/  ISETP.GT.AND P2, PT, R4, 0x37, PT ;  /* 0x000000370400780c */ /* 0x000fc40003f44270 */
[----:B--2---:R-:W-:-:S04]  /*3dfe0*/  @P4 LOP3.LUT R7, R7, R6, RZ, 0x3c, !PT ;  /* 0x0000000607074212 */ /* 0x004fc800078e3cff */
[----:B------:R-:W-:-:S04]  /*3dff0*/  @P4 LOP3.LUT R6, R7, R6, RZ, 0x3c, !PT ;  /* 0x0000000607064212 */ /* 0x000fc800078e3cff */
[----:B------:R-:W-:-:S05]  /*3e000*/  @P4 LOP3.LUT R7, R7, R6, RZ, 0x3c, !PT ;  /* 0x0000000607074212 */ /* 0x000fca00078e3cff */
[----:B------:R-:W2:Y:S04]  /*3e010*/  @P4 LDG.E.U16 R26, desc[UR8][R6.64] ;  /* 0x00000008061a4981 */ /* 0x000ea8000c1e1500 */
[----:B------:R-:W4:Y:S04]  /*3e020*/  LDL R6, [R1+0x11c0] ;  /* 0x0011c00001067983 */ /* 0x000f280000100800 */
[----:B------:R-:W4:Y:S01]  /*3e030*/  LDL R7, [R1+0x11c4] ;  /* 0x0011c40001077983 */ /* 0x000f220000100800 */
[----:B---3--:R-:W-:-:S03]  /*3e040*/  PRMT R28, RZ, 0x7610, R28 ;  /* 0x00007610ff1c7816 */ /* 0x008fc6000000001c */
[----:B--2---:R0:W-:Y:S04]  /*3e050*/  STL [R1+0x208], R26 ;  /* 0x0002081a01007387 */ /* 0x0041e80000100800 */
[----:B0-----:R-:W2:Y:S01]  /*3e060*/  LDL R26, [R1+0x11a4] ;  /* 0x0011a400011a7983 */ /* 0x001ea20000100800 */
[----:B----4-:R-:W-:Y:S02]  /*3e070*/  PRMT R5, RZ, 0x7610, R5 ;  /* 0x00007610ff057816 */ /* 0x010fe40000000005 */
[----:B------:R-:W-:Y:S02]  /*3e080*/  ISETP.GT.AND P3, PT, R4, 0x38, PT ;  /* 0x000000380400780c */ /* 0x000fe40003f64270 */
[----:B------:R-:W-:Y:S02]  /*3e090*/  @P0 LOP3.LUT R7, R7, R6, RZ, 0x3c, !PT ;  /* 0x0000000607070212 */ /* 0x000fe400078e3cff */
[----:B------:R-:W-:-:S02]  /*3e0a0*/  PRMT R24, RZ, 0x7610, R24 ;  /* 0x00007610ff187816 */ /* 0x000fc40000000018 */
[C---:B------:R-:W-:Y:S02]  /*3e0b0*/  @P0 LOP3.LUT R6, R7.reuse, R6, RZ, 0x3c, !PT ;  /* 0x0000000607060212 */ /* 0x040fe400078e3cff */
[----:B------:R-:W-:Y:S02]  /*3e0c0*/  ISETP.GT.AND P4, PT, R4, 0x39, PT ;  /* 0x000000390400780c */ /* 0x000fe40003f84270 */
[----:B------:R-:W-:-:S05]  /*3e0d0*/  @P0 LOP3.LUT R7, R7, R6, RZ, 0x3c, !PT ;  /* 0x0000000607070212 */ /* 0x000fca00078e3cff */
[----:B------:R-:W3:Y:S04]  /*3e0e0*/  @P0 LDG.E.U16 R28, desc[UR8][R6.64] ;  /* 0x00000008061c0981 */ /* 0x000ee8000c1e1500 */
[----:B---3--:R0:W-:Y:S04]  /*3e0f0*/  STL [R1+0x204], R28 ;  /* 0x0002041c01007387 */ /* 0x0081e80000100800 */
[----:B0-----:R-:W3:Y:S04]  /*3e100*/  LDL.LU R28, [R1+0x52a4] ;  /* 0x0052a400011c7983 */ /* 0x001ee80000300800 */
[----:B------:R-:W4:Y:S04]  /*3e110*/  LDL R6, [R1+0x11b8] ;  /* 0x0011b80001067983 */ /* 0x000f280000100800 */
[----:B------:R-:W4:Y:S01]  /*3e120*/  LDL R7, [R1+0x11bc] ;  /* 0x0011bc0001077983 */ /* 0x000f220000100800 */
[----:B---3--:R-:W-:-:S02]  /*3e130*/  PRMT R28, RZ, 0x7610, R28 ;  /* 0x00007610ff1c7816 */ /* 0x008fc4000000001c */
[----:B----4-:R-:W-:-:S04]  /*3e140*/  @P1 LOP3.LUT R7, R7, R6, RZ, 0x3c, !PT ;  /* 0x0000000607071212 */ /* 0x010fc800078e3cff */
[----:B------:R-:W-:-:S04]  /*3e150*/  @P1 LOP3.LUT R6, R7, R6, RZ, 0x3c, !PT ;  /* 0x0000000607061212 */ /* 0x000fc800078e3cff */
[----:B------:R-:W-:-:S05]  /*3e160*/  @P1 LOP3.LUT R7, R7, R6, RZ, 0x3c, !PT ;  /* 0x0000000607071212 */ /* 0x000fca00078e3cff */
[----:B------:R-:W3:Y:S04]  /*3e170*/  @P1 LDG.E.U16 R5, desc[UR8][R6.64] ;  /* 0x0000000806051981 */ /* 0x000ee8000c1e1500 */
[----:B------:R-:W4:Y:S04]  /*3e180*/  LDL R6, [R1+0x11b0] ;  /* 0x0011b00001067983 */ /* 0x000f280000100800 */
[----:B------:R-:W4:Y:S04]  /*3e190*/  LDL R7, [R1+0x11b4] ;  /* 0x0011b40001077983 */ /* 0x000f280000100800 */
[----:B---3--:R0:W-:Y:S04]  /*3e1a0*/  STL [R1+0x200], R5 ;  /* 0x0002000501007387 */ /* 0x0081e80000100800 */
[----:B0-----:R-:W3:Y:S01]  /*3e1b0*/  LDL R5, [R1+0x119c] ;  /* 0x00119c0001057983 */ /* 0x001ee20000100800 */
        /* <DEDUP_REMOVED lines=9> */
[----:B----4-:R-:W-:Y:S02]  /*3e250*/  PRMT R28, RZ, 0x7610, R28 ;  /* 0x00007610ff1c7816 */ /* 0x010fe4000000001c */
[----:B--2---:R-:W-:-:S04]  /*3e260*/  @P3 LOP3.LUT R7, R7, R6, RZ, 0x3c, !PT ;  /* 0x0000000607073212 */ /* 0x004fc800078e3cff */
[----:B------:R-:W-:-:S04]  /*3e270*/  @P3 LOP3.LUT R6, R7, R6, RZ, 0x3c, !PT ;  /* 0x0000000607063212 */ /* 0x000fc800078e3cff */
[----:B------:R-:W-:-:S05]  /*3e280*/  @P3 LOP3.LUT R7, R7, R6, RZ, 0x3c, !PT ;  /* 0x0000000607073212 */ /* 0x000fca00078e3cff */
[----:B------:R-:W2:Y:S04]  /*3e290*/  @P3 LDG.E.U16 R24, desc[UR8][R6.64] ;  /* 0x0000000806183981 */ /* 0x000ea8000c1e1500 */
[----:B--2---:R0:W-:Y:S04]  /*3e2a0*/  STL [R1+0x1f8], R24 ;  /* 0x0001f81801007387 */ /* 0x0041e80000100800 */
[----:B0-----:R-:W2:Y:S04]  /*3e2b0*/  LDL.LU R24, [R1+0x529c] ;  /* 0x00529c0001187983 */ /* 0x001ea80000300800 */
[----:B------:R-:W4:Y:S01]  /*3e2c0*/  LDL R7, [R1+0x11a0] ;  /* 0x0011a00001077983 */ /* 0x000f220000100800 */
[----:B------:R-:W-:Y:S01]  /*3e2d0*/  @P4 IMAD.MOV.U32 R6, RZ, RZ, R26 ;  /* 0x000000ffff064224 */ /* 0x000fe200078e001a */
[----:B------:R-:W-:Y:S01]  /*3e2e0*/  ISETP.GT.AND P1, PT, R4, 0x3b, PT ;  /* 0x0000003b0400780c */ /* 0x000fe20003f24270 */
[----:B------:R-:W0:Y:S03]  /*3e2f0*/  S2R R26, SR_TID.X ;  /* 0x00000000001a7919 */ /* 0x000e260000002100 */
[----:B----4-:R-:W4:Y:S01]  /*3e300*/  @P4 LDG.E.U16 R28, desc[UR8][R6.64] ;  /* 0x00000008061c4981 */ /* 0x010f22000c1e1500 */
[----:B0-----:R-:W-:-:S02]  /*3e310*/  LOP3.LUT R26, R26, 0x3f, RZ, 0xc0, !PT ;  /* 0x0000003f1a1a7812 */ /* 0x001fc400078ec0ff */
[----:B------:R-:W-:Y:S02]  /*3e320*/  ISETP.GT.AND P3, PT, R4, 0x3c, PT ;  /* 0x0000003c0400780c */ /* 0x000fe40003f64270 */
[----:B------:R-:W-:Y:S02]  /*3e330*/  ISETP.GE.AND P2, PT, R26, R4, PT ;  /* 0x000000041a00720c */ /* 0x000fe40003f46270 */
[C---:B------:R-:W-:Y:S02]  /*3e340*/  ISETP.GT.AND P4, PT, R4.reuse, 0x3d, PT ;  /* 0x0000003d0400780c */ /* 0x040fe40003f84270 */
[C---:B------:R-:W-:Y:S02]  /*3e350*/  ISETP.GT.AND P5, PT, R4.reuse, 0x3e, PT ;  /* 0x0000003e0400780c */ /* 0x040fe40003fa4270 */
[----:B------:R-:W-:Y:S01]  /*3e360*/  ISETP.GT.AND P6, PT, R4, 0x3f, PT ;  /* 0x0000003f0400780c */ /* 0x000fe20003fc4270 */
[----:B----4-:R0:W-:Y:S04]  /*3e370*/  STL [R1+0x1f4], R28 ;  /* 0x0001f41c01007387 */ /* 0x0101e80000100800 */
[----:B0-----:R-:W4:Y:S04]  /*3e380*/  LDL.LU R28, [R1+0x5298] ;  /* 0x00529800011c7983 */ /* 0x001f280000300800 */
[----:B------:R-:W2:Y:S04]  /*3e390*/  LDL.LU R26, [R1+0x5294] ;  /* 0x00529400011a7983 */ /* 0x000ea80000300800 */
[----:B------:R-:W3:Y:S01]  /*3e3a0*/  LDL R4, [R1+0x1198] ;  /* 0x0011980001047983 */ /* 0x000ee20000100800 */
[----:B----4-:R-:W-:-:S02]  /*3e3b0*/  PRMT R28, RZ, 0x7610, R28 ;  /* 0x00007610ff1c7816 */ /* 0x010fc4000000001c */
        /* <DEDUP_REMOVED lines=9> */
[----:B----4-:R-:W-:-:S04]  /*3e450*/  @P1 LOP3.LUT R5, R5, R4, RZ, 0x3c, !PT ;  /* 0x0000000405051212 */ /* 0x010fc800078e3cff */
[----:B------:R-:W-:-:S04]  /*3e460*/  @P1 LOP3.LUT R4, R5, R4, RZ, 0x3c, !PT ;  /* 0x0000000405041212 */ /* 0x000fc800078e3cff */
[----:B------:R-:W-:-:S05]  /*3e470*/  @P1 LOP3.LUT R5, R5, R4, RZ, 0x3c, !PT ;  /* 0x0000000405051212 */ /* 0x000fca00078e3cff */
[----:B------:R-:W2:Y:S04]  /*3e480*/  @P1 LDG.E.U16 R26, desc[UR8][R4.64] ;  /* 0x00000008041a1981 */ /* 0x000ea8000c1e1500 */
[----:B--2---:R0:W-:Y:S04]  /*3e490*/  STL [R1+0x1ec], R26 ;  /* 0x0001ec1a01007387 */ /* 0x0041e80000100800 */
[----:B0-----:R-:W2:Y:S04]  /*3e4a0*/  LDL.LU R26, [R1+0x528c] ;  /* 0x00528c00011a7983 */ /* 0x001ea80000300800 */
[----:B------:R-:W4:Y:S04]  /*3e4b0*/  LDL R4, [R1+0x1188] ;  /* 0x0011880001047983 */ /* 0x000f280000100800 */
[----:B------:R-:W4:Y:S01]  /*3e4c0*/  LDL R5, [R1+0x118c] ;  /* 0x00118c0001057983 */ /* 0x000f220000100800 */
[----:B---3--:R-:W-:-:S02]  /*3e4d0*/  PRMT R28, RZ, 0x7610, R28 ;  /* 0x00007610ff1c7816 */ /* 0x008fc4000000001c */
        /* <DEDUP_REMOVED lines=9> */
[----:B----4-:R-:W-:-:S04]  /*3e570*/  @P4 LOP3.LUT R5, R5, R4, RZ, 0x3c, !PT ;  /* 0x0000000405054212 */ /* 0x010fc800078e3cff */
[----:B------:R-:W-:-:S04]  /*3e580*/  @P4 LOP3.LUT R4, R5, R4, RZ, 0x3c, !PT ;  /* 0x0000000405044212 */ /* 0x000fc800078e3cff */
[----:B------:R-:W-:-:S05]  /*3e590*/  @P4 LOP3.LUT R5, R5, R4, RZ, 0x3c, !PT ;  /* 0x0000000405054212 */ /* 0x000fca00078e3cff */
[----:B------:R-:W4:Y:S04]  /*3e5a0*/  @P4 LDG.E.U16 R24, desc[UR8][R4.64] ;  /* 0x0000000804184981 */ /* 0x000f28000c1e1500 */
[----:B----4-:R0:W-:Y:S04]  /*3e5b0*/  STL [R1+0x1e4], R24 ;  /* 0x0001e41801007387 */ /* 0x0101e80000100800 */
[----:B0-----:R-:W4:Y:S04]  /*3e5c0*/  LDL.LU R24, [R1+0x5284] ;  /* 0x0052840001187983 */ /* 0x001f280000300800 */
[----:B------:R-:W3:Y:S04]  /*3e5d0*/  LDL R4, [R1+0x1178] ;  /* 0x0011780001047983 */ /* 0x000ee80000100800 */
[----:B------:R-:W3:Y:S01]  /*3e5e0*/  LDL R5, [R1+0x117c] ;  /* 0x00117c0001057983 */ /* 0x000ee20000100800 */
[----:B--2---:R-:W-:-:S02]  /*3e5f0*/  PRMT R26, RZ, 0x7610, R26 ;  /* 0x00007610ff1a7816 */ /* 0x004fc4000000001a */
        /* <DEDUP_REMOVED lines=9> */
[----:B---3--:R-:W-:-:S04]  /*3e690*/  @P6 LOP3.LUT R5, R5, R4, RZ, 0x3c, !PT ;  /* 0x0000000405056212 */ /* 0x008fc800078e3cff */
[----:B------:R-:W-:-:S04]  /*3e6a0*/  @P6 LOP3.LUT R4, R5, R4, RZ, 0x3c, !PT ;  /* 0x0000000405046212 */ /* 0x000fc800078e3cff */
[----:B------:R-:W-:-:S05]  /*3e6b0*/  @P6 LOP3.LUT R5, R5, R4, RZ, 0x3c, !PT ;  /* 0x0000000405056212 */ /* 0x000fca00078e3cff */
[----:B------:R-:W3:Y:S01]  /*3e6c0*/  @P6 LDG.E.U16 R28, desc[UR8][R4.64] ;  /* 0x00000008041c6981 */ /* 0x000ee2000c1e1500 */
[----:B----4-:R-:W-:Y:S01]  /*3e6d0*/  PRMT R24, RZ, 0x7610, R24 ;  /* 0x00007610ff187816 */ /* 0x010fe20000000018 */
[----:B------:R-:W-:Y:S06]  /*3e6e0*/  BAR.SYNC.DEFER_BLOCKING 0x0 ;  /* 0x0000000000007b1d */ /* 0x000fec0000010000 */
[----:B---3--:R0:W-:Y:S04]  /*3e6f0*/  STL [R1+0x1dc], R28 ;  /* 0x0001dc1c01007387 */ /* 0x0081e80000100800 */
[----:B0-----:R-:W3:Y:S04]  /*3e700*/  LDL.LU R28, [R1+0x527c] ;  /* 0x00527c00011c7983 */ /* 0x001ee80000300800 */
[----:B------:R-:W4:Y:S04]  /*3e710*/  LDL R4, [R1+0x1380] ;  /* 0x0013800001047983 */ /* 0x000f280000100800 */
[----:B------:R-:W4:Y:S02]  /*3e720*/  LDL R5, [R1+0x2214] ;  /* 0x0022140001057983 */ /* 0x000f240000100800 */
[----:B----4-:R-:W-:-:S04]  /*3e730*/  @!P2 LOP3.LUT R5, R5, R4, RZ, 0x3c, !PT ;  /* 0x000000040505a212 */ /* 0x010fc800078e3cff */
[----:B------:R-:W-:-:S04]  /*3e740*/  @!P2 LOP3.LUT R4, R5, R4, RZ, 0x3c, !PT ;  /* 0x000000040504a212 */ /* 0x000fc800078e3cff */
[----:B------:R-:W-:-:S05]  /*3e750*/  @!P2 LOP3.LUT R5, R5, R4, RZ, 0x3c, !PT ;  /* 0x000000040505a212 */ /* 0x000fca00078e3cff */
[----:B------:R-:W4:Y:S04]  /*3e760*/  @!P2 LDG.E.U16 R24, desc[UR8][R4.64] ;  /* 0x000000080418a981 */ /* 0x000f28000c1e1500 */
[----:B----4-:R0:W-:Y:S04]  /*3e770*/  STL [R1+0x1d8], R24 ;  /* 0x0001d81801007387 */ /* 0x0101e80000100800 */
[----:B0-----:R-:W4:Y:S04]  /*3e780*/  LDL.LU R24, [R1+0x5278] ;  /* 0x0052780001187983 */ /* 0x001f280000300800 */
[----:B------:R-:W2:Y:S04]  /*3e790*/  LDL R4, [R1+0x21f0] ;  /* 0x0021f00001047983 */ /* 0x000ea80000100800 */
[----:B------:R-:W2:Y:S01]  /*3e7a0*/  LDL R5, [R1+0x21f4] ;  /* 0x0021f40001057983 */ /* 0x000ea20000100800 */
[----:B---3--:R-:W-:-:S02]  /*3e7b0*/  PRMT R28, RZ, 0x7610, R28 ;  /* 0x00007610ff1c7816 */ /* 0x008fc4000000001c */
[----:B--2---:R-:W-:-:S04]  /*3e7c0*/  @!P2 LOP3.LUT R5, R5, R4, RZ, 0x3c, !PT ;  /* 0x000000040505a212 */ /* 0x004fc800078e3cff */
[----:B------:R-:W-:-:S04]  /*3e7d0*/  @!P2 LOP3.LUT R4, R5, R4, RZ, 0x3c, !PT ;  /* 0x000000040504a212 */ /* 0x000fc800078e3cff */
[----:B------:R-:W-:-:S05]  /*3e7e0*/  @!P2 LOP3.LUT R5, R5, R4, RZ, 0x3c, !PT ;  /* 0x000000040505a212 */ /* 0x000fca00078e3cff */
[----:B------:R-:W2:Y:S04]  /*3e7f0*/  @!P2 LDG.E.U16 R28, desc[UR8][R4.64] ;  /* 0x00000008041ca981 */ /* 0x000ea8000c1e1500 */
[----:B--2---:R0:W-:Y:S04]  /*3e800*/  STL [R1+0x1d4], R28 ;  /* 0x0001d41c01007387 */ /* 0x0041e80000100800 */
[----:B0-----:R-:W2:Y:S04]  /*3e810*/  LDL.LU R28, [R1+0x5274] ;  /* 0x00527400011c7983 */ /* 0x001ea80000300800 */
[----:B------:R-:W3:Y:S04]  /*3e820*/  LDL R4, [R1+0x21b0] ;  /* 0x0021b00001047983 */ /* 0x000ee80000100800 */
[----:B------:R-:W3:Y:S01]  /*3e830*/  LDL R5, [R1+0x21b4] ;  /* 0x0021b40001057983 */ /* 0x000ee20000100800 */
[----:B------:R-:W-:-:S02]  /*3e840*/  PRMT R26, RZ, 0x7610, R26 ;  /* 0x00007610ff1a7816 */ /* 0x000fc4000000001a */
[----:B---3--:R-:W-:-:S04]  /*3e850*/  @!P2 LOP3.LUT R5, R5, R4, RZ, 0x3c, !PT ;  /* 0x000000040505a212 */ /* 0x008fc800078e3cff */
[----:B------:R-:W-:-:S04]  /*3e860*/  @!P2 LOP3.LUT R4, R5, R4, RZ, 0x3c, !PT ;  /* 0x000000040504a212 */ /* 0x000fc800078e3cff */
[----:B------:R-:W-:-:S05]  /*3e870*/  @!P2 LOP3.LUT R5, R5, R4, RZ, 0x3c, !PT ;  /* 0x000000040505a212 */ /* 0x000fca00078e3cff */
[----:B------:R-:W3:Y:S04]  /*3e880*/  @!P2 LDG.E.U16 R26, desc[UR8][R4.64] ;  /* 0x00000008041aa981 */ /* 0x000ee8000c1e1500 */
[----:B---3--:R0:W-:Y:S04]  /*3e890*/  STL [R1+0x1d0], R26 ;  /* 0x0001d01a01007387 */ /* 0x0081e80000100800 */
[----:B0-----:R-:W3:Y:S04]  /*3e8a0*/  LDL.LU R26, [R1+0x5270] ;  /* 0x00527000011a7983 */ /* 0x001ee80000300800 */
[----:B------:R-:W4:Y:S04]  /*3e8b0*/  LDL R4, [R1+0x2170] ;  /* 0x0021700001047983 */ /* 0x000f280000100800 */
[----:B------:R-:W4:Y:S01]  /*3e8c0*/  LDL R5, [R1+0x2174] ;  /* 0x0021740001057983 */ /* 0x000f220000100800 */
[----:B--2---:R-:W-:-:S02]  /*3e8d0*/  PRMT R28, RZ, 0x7610, R28 ;  /* 0x00007610ff1c7816 */ /* 0x004fc4000000001c */
[----:B----4-:R-:W-:-:S04]  /*3e8e0*/  @!P2 LOP3.LUT R5, R5, R4, RZ, 0x3c, !PT ;  /* 0x000000040505a212 */ /* 0x010fc800078e3cff */
[----:B------:R-:W-:-:S04]  /*3e8f0*/  @!P2 LOP3.LUT R4, R5, R4, RZ, 0x3c, !PT ;  /* 0x000000040504a212 */ /* 0x000fc800078e3cff */
[----:B------:R-:W-:-:S05]  /*3e900*/  @!P2 LOP3.LUT R5, R5, R4, RZ, 0x3c, !PT ;  /* 0x000000040505a212 */ /* 0x000fca00078e3cff */
[----:B------:R-:W2:Y:S04]  /*3e910*/  @!P2 LDG.E.U16 R28, desc[UR8][R4.64] ;  /* 0x00000008041ca981 */ /* 0x000ea8000c1e1500 */
[----:B--2---:R0:W-:Y:S04]  /*3e920*/  STL [R1+0x1ac], R28 ;  /* 0x0001ac1c01007387 */ /* 0x0041e80000100800 */
[----:B0-----:R-:W2:Y:S04]  /*3e930*/  LDL.LU R28, [R1+0x526c] ;  /* 0x00526c00011c7983 */ /* 0x001ea80000300800 */
[----:B------:R-:W4:Y:S04]  /*3e940*/  LDL R4, [R1+0x2130] ;  /* 0x0021300001047983 */ /* 0x000f280000100800 */
[----:B------:R-:W4:Y:S01]  /*3e950*/  LDL R5, [R1+0x2134] ;  /* 0x0021340001057983 */ /* 0x000f220000100800 */
[----:B---3--:R-:W-:-:S02]  /*3e960*/  PRMT R26, RZ, 0x7610, R26 ;  /* 0x00007610ff1a7816 */ /* 0x008fc4000000001a */
[----:B----4-:R-:W-:-:S04]  /*3e970*/  @!P2 LOP3.LUT R5, R5, R4, RZ, 0x3c, !PT ;  /* 0x000000040505a212 */ /* 0x010fc800078e3cff */
        /* <DEDUP_REMOVED lines=421> */
[----:B------:R-:W-:-:S02]  /*403d0*/  PRMT R24, RZ, 0x7610, R24 ;  /* 0x00007610ff187816 */ /* 0x000fc40000000018 */
        /* <DEDUP_REMOVED lines=8> */
[----:B------:R-:W-:-:S02]  /*40460*/  PRMT R13, RZ, 0x7610, R13 ;  /* 0x00007610ff0d7816 */ /* 0x000fc4000000000d */
        /* <DEDUP_REMOVED lines=40> */
[----:B------:R-:W4:Y:S04]  /*406f0*/  LDL R4, [R1+0x13f0] ;  /* 0x0013f00001047983 */ /* 0x000f280000100800 */
[----:B------:R-:W4:Y:S01]  /*40700*/  LDL R5, [R1+0x13f4] ;  /* 0x0013f40001057983 */ /* 0x000f220000100800 */
[----:B------:R-:W-:-:S03]  /*40710*/  PRMT R26, RZ, 0x7610, R26 ;  /* 0x00007610ff1a7816 */ /* 0x000fc6000000001a */
[----:B---3--:R-:W-:Y:S01]  /*40720*/  STL [R1+0x50a8], R28 ;  /* 0x0050a81c01007387 */ /* 0x008fe20000100800 */
[----:B----4-:R-:W-:-:S04]  /*40730*/  @!P2 LOP3.LUT R5, R5, R4, RZ, 0x3c, !PT ;  /* 0x000000040505a212 */ /* 0x010fc800078e3cff */
        /* <DEDUP_REMOVED lines=37> */
[----:B--2---:R-:W-:-:S03]  /*40990*/  PRMT R10, RZ, 0x7610, R10 ;  /* 0x00007610ff0a7816 */ /* 0x004fc6000000000a */
[----:B---3--:R-:W-:Y:S01]  /*409a0*/  STL [R1+0x50bc], R11 ;  /* 0x0050bc0b01007387 */ /* 0x008fe20000100800 */
[----:B----4-:R-:W-:-:S04]  /*409b0*/  @!P2 LOP3.LUT R5, R5, R4, RZ, 0x3c, !PT ;  /* 0x000000040505a212 */ /* 0x010fc800078e3cff */
[----:B------:R-:W-:-:S04]  /*409c0*/  @!P2 LOP3.LUT R4, R5, R4, RZ, 0x3c, !PT ;  /* 0x000000040504a212 */ /* 0x000fc800078e3cff */
[----:B------:R-:W-:-:S05]  /*409d0*/  @!P2 LOP3.LUT R5, R5, R4, RZ, 0x3c, !PT ;  /* 0x000000040505a212 */ /* 0x000fca00078e3cff */
[----:B------:R0:W2:Y:S04]  /*409e0*/  @!P2 LDG.E.U16 R10, desc[UR8][R4.64] ;  /* 0x00000008040aa981 */ /* 0x0000a8000c1e1500 */
[----:B------:R-:W0:Y:S04]  /*409f0*/  LDL R4, [R1+0x116c] ;  /* 0x00116c0001047983 */ /* 0x000e280000100800 */
[----:B------:R-:W0:Y:S01]  /*40a00*/  LDL R5, [R1+0x137c] ;  /* 0x00137c0001057983 */ /* 0x000e220000100800 */
[----:B------:R-:W-:Y:S02]  /*40a10*/  PRMT R9, RZ, 0x7610, R9 ;  /* 0x00007610ff097816 */ /* 0x000fe40000000009 */
[----:B0-----:R-:W-:-:S04]  /*40a20*/  @!P2 LOP3.LUT R5, R5, R4, RZ, 0x3c, !PT ;  /* 0x000000040505a212 */ /* 0x001fc800078e3cff */
[----:B------:R-:W-:-:S04]  /*40a30*/  @!P2 LOP3.LUT R4, R5, R4, RZ, 0x3c, !PT ;  /* 0x000000040504a212 */ /* 0x000fc800078e3cff */
[----:B------:R-:W-:-:S05]  /*40a40*/  @!P2 LOP3.LUT R5, R5, R4, RZ, 0x3c, !PT ;  /* 0x000000040505a212 */ /* 0x000fca00078e3cff */
[----:B------:R-:W3:Y:S04]  /*40a50*/  @!P2 LDG.E.U16 R9, desc[UR8][R4.64] ;  /* 0x000000080409a981 */ /* 0x000ee8000c1e1500 */
[----:B--2---:R-:W-:Y:S04]  /*40a60*/  STL [R1+0x50c0], R10 ;  /* 0x0050c00a01007387 */ /* 0x004fe80000100800 */
[----:B---3--:R0:W-:Y:S04]  /*40a70*/  STL [R1+0xdc], R9 ;  /* 0x0000dc0901007387 */ /* 0x0081e80000100800 */
        /* <DEDUP_REMOVED lines=41> */
[----:B------:R-:W4:Y:S04]  /*40d10*/  @!P2 LDG.E.U16 R14, desc[UR8][R4.64] ;  /* 0x00000008040ea981 */ /* 0x000f28000c1e1500 */
[----:B--2---:R-:W-:Y:S04]  /*40d20*/  STL [R1+0x50c4], R9 ;  /* 0x0050c40901007387 */ /* 0x004fe80000100800 */
[----:B----4-:R0:W-:Y:S04]  /*40d30*/  STL [R1+0xc8], R14 ;  /* 0x0000c80e01007387 */ /* 0x0101e80000100800 */
        /* <DEDUP_REMOVED lines=294> */
[----:B--2---:R0:W-:Y:S04]  /*41fa0*/  STL [R1+0x48], R11 ;  /* 0x0000480b01007387 */ /* 0x0041e80000100800 */
[----:B0-----:R-:W2:Y:S04]  /*41fb0*/  LDL R11, [R1+0x17ac] ;  /* 0x0017ac00010b7983 */ /* 0x001ea80000100800 */
        /* <DEDUP_REMOVED lines=35> */
[----:B------:R-:W3:Y:S01]  /*421f0*/  @!P2 LDG.E.U16 R19, desc[UR8][R4.64] ;  /* 0x000000080413a981 */ /* 0x000ee2000c1e1500 */
[----:B------:R-:W-:-:S03]  /*42200*/  PRMT R21, RZ, 0x7610, R21 ;  /* 0x00007610ff157816 */ /* 0x000fc60000000015 */
[----:B---3--:R0:W-:Y:S04]  /*42210*/  STL [R1+0x34], R19 ;  /* 0x0000341301007387 */ /* 0x0081e80000100800 */
[----:B0-----:R-:W3:Y:S04]  /*42220*/  LDL.LU R19, [R1+0x50f8] ;  /* 0x0050f80001137983 */ /* 0x001ee80000300800 */
[----:B------:R-:W2:Y:S01]  /*42230*/  LDL R5, [R1+0x17a8] ;  /* 0x0017a80001057983 */ /* 0x000ea20000100800 */
[----:B------:R-:W-:-:S03]  /*42240*/  @!P2 IMAD.MOV.U32 R4, RZ, RZ, R11 ;  /* 0x000000ffff04a224 */ /* 0x000fc600078e000b */
[----:B------:R-:W4:Y:S04]  /*42250*/  LDL R11, [R1+0x166c] ;  /* 0x00166c00010b7983 */ /* 0x000f280000100800 */
[----:B--2---:R-:W2:Y:S04]  /*42260*/  @!P2 LDG.E.U16 R21, desc[UR8][R4.64] ;  /* 0x000000080415a981 */ /* 0x004ea8000c1e1500 */
        /* <DEDUP_REMOVED lines=17> */
[----:B------:R0:W4:Y:S04]  /*42380*/  @!P2 LDG.E.U16 R28, desc[UR8][R4.64] ;  /* 0x00000008041ca981 */ /* 0x000128000c1e1500 */
[----:B------:R-:W0:Y:S04]  /*42390*/  LDL R4, [R1+0x16e8] ;  /* 0x0016e80001047983 */ /* 0x000e280000100800 */
[----:B------:R-:W0:Y:S01]  /*423a0*/  LDL R5, [R1+0x16ec] ;  /* 0x0016ec0001057983 */ /* 0x000e220000100800 */
[----:B------:R-:W-:Y:S02]  /*423b0*/  PRMT R26, RZ, 0x7610, R26 ;  /* 0x00007610ff1a7816 */ /* 0x000fe4000000001a */
[----:B0-----:R-:W-:-:S04]  /*423c0*/  @!P2 LOP3.LUT R5, R5, R4, RZ, 0x3c, !PT ;  /* 0x000000040505a212 */ /* 0x001fc800078e3cff */
[----:B------:R-:W-:-:S04]  /*423d0*/  @!P2 LOP3.LUT R4, R5, R4, RZ, 0x3c, !PT ;  /* 0x000000040504a212 */ /* 0x000fc800078e3cff */
[----:B------:R-:W-:Y:S01]  /*423e0*/  @!P2 LOP3.LUT R5, R5, R4, RZ, 0x3c, !PT ;  /* 0x000000040505a212 */ /* 0x000fe200078e3cff */
[----:B----4-:R0:W-:Y:S04]  /*423f0*/  STL [R1+0x28], R28 ;  /* 0x0000281c01007387 */ /* 0x0101e80000100800 */
[----:B------:R1:W4:Y:S01]  /*42400*/  @!P2 LDG.E.U16 R26, desc[UR8][R4.64] ;  /* 0x00000008041aa981 */ /* 0x000322000c1e1500 */
[----:B------:R-:W-:-:S03]  /*42410*/  PRMT R23, RZ, 0x7610, R23 ;  /* 0x00007610ff177816 */ /* 0x000fc60000000017 */
[----:B0-----:R-:W2:Y:S04]  /*42420*/  LDL R28, [R1+0x15ec] ;  /* 0x0015ec00011c7983 */ /* 0x001ea80000100800 */
[----:B------:R-:W1:Y:S04]  /*42430*/  LDL R4, [R1+0x16a8] ;  /* 0x0016a80001047983 */ /* 0x000e680000100800 */
[----:B------:R-:W1:Y:S02]  /*42440*/  LDL R5, [R1+0x16ac] ;  /* 0x0016ac0001057983 */ /* 0x000e640000100800 */
[----:B-1----:R-:W-:-:S04]  /*42450*/  @!P2 LOP3.LUT R5, R5, R4, RZ, 0x3c, !PT ;  /* 0x000000040505a212 */ /* 0x002fc800078e3cff */
[----:B------:R-:W-:-:S04]  /*42460*/  @!P2 LOP3.LUT R4, R5, R4, RZ, 0x3c, !PT ;  /* 0x000000040504a212 */ /* 0x000fc800078e3cff */
[----:B------:R-:W-:-:S05]  /*42470*/  @!P2 LOP3.LUT R5, R5, R4, RZ, 0x3c, !PT ;  /* 0x000000040505a212 */ /* 0x000fca00078e3cff */
[----:B------:R-:W3:Y:S04]  /*42480*/  @!P2 LDG.E.U16 R23, desc[UR8][R4.64] ;  /* 0x000000080417a981 */ /* 0x000ee8000c1e1500 */
[----:B----4-:R0:W-:Y:S04]  /*42490*/  STL [R1+0x24], R26 ;  /* 0x0000241a01007387 */ /* 0x0101e80000100800 */
[----:B0-----:R-:W4:Y:S04]  /*424a0*/  LDL R26, [R1+0x15ac] ;  /* 0x0015ac00011a7983 */ /* 0x001f280000100800 */
[----:B---3--:R0:W-:Y:S04]  /*424b0*/  STL [R1+0x20], R23 ;  /* 0x0000201701007387 */ /* 0x0081e80000100800 */
[----:B0-----:R-:W3:Y:S04]  /*424c0*/  LDL.LU R23, [R1+0x50ec] ;  /* 0x0050ec0001177983 */ /* 0x001ee80000300800 */
[----:B------:R-:W2:Y:S01]  /*424d0*/  LDL R5, [R1+0x1668] ;  /* 0x0016680001057983 */ /* 0x000ea20000100800 */
[----:B------:R-:W-:Y:S01]  /*424e0*/  PRMT R0, RZ, 0x7610, R0 ;  /* 0x00007610ff007816 */ /* 0x000fe20000000000 */
[----:B------:R-:W-:-:S02]  /*424f0*/  @!P2 IMAD.MOV.U32 R4, RZ, RZ, R11 ;  /* 0x000000ffff04a224 */ /* 0x000fc400078e000b */
[----:B------:R-:W3:Y:S04]  /*42500*/  LDL R11, [R1+0x156c] ;  /* 0x00156c00010b7983 */ /* 0x000ee80000100800 */
[----:B--2---:R-:W2:Y:S04]  /*42510*/  @!P2 LDG.E.U16 R0, desc[UR8][R4.64] ;  /* 0x000000080400a981 */ /* 0x004ea8000c1e1500 */
[----:B--2---:R-:W-:Y:S04]  /*42520*/  STL [R1+0x1c], R0 ;  /* 0x00001c0001007387 */ /* 0x004fe80000100800 */
[----:B------:R-:W2:Y:S04]  /*42530*/  LDL R4, [R1+0x1628] ;  /* 0x0016280001047983 */ /* 0x000ea80000100800 */
[----:B------:R-:W2:Y:S01]  /*42540*/  LDL R5, [R1+0x162c] ;  /* 0x00162c0001057983 */ /* 0x000ea20000100800 */
[----:B------:R-:W-:-:S02]  /*42550*/  PRMT R24, RZ, 0x7610, R24 ;  /* 0x00007610ff187816 */ /* 0x000fc40000000018 */
[----:B--2---:R-:W-:-:S04]  /*42560*/  @!P2 LOP3.LUT R5, R5, R4, RZ, 0x3c, !PT ;  /* 0x000000040505a212 */ /* 0x004fc800078e3cff */
[----:B------:R-:W-:-:S04]  /*42570*/  @!P2 LOP3.LUT R4, R5, R4, RZ, 0x3c, !PT ;  /* 0x000000040504a212 */ /* 0x000fc800078e3cff */
[----:B------:R-:W-:-:S05]  /*42580*/  @!P2 LOP3.LUT R5, R5, R4, RZ, 0x3c, !PT ;  /* 0x000000040505a212 */ /* 0x000fca00078e3cff */
[----:B------:R0:W2:Y:S04]  /*42590*/  @!P2 LDG.E.U16 R24, desc[UR8][R4.64] ;  /* 0x000000080418a981 */ /* 0x0000a8000c1e1500 */
[----:B------:R-:W4:Y:S01]  /*425a0*/  LDL R5, [R1+0x15e8] ;  /* 0x0015e80001057983 */ /* 0x000f220000100800 */
[----:B------:R-:W-:Y:S01]  /*425b0*/  PRMT R14, RZ, 0x7610, R14 ;  /* 0x00007610ff0e7816 */ /* 0x000fe2000000000e */
[----:B0-----:R-:W-:Y:S02]  /*425c0*/  @!P2 IMAD.MOV.U32 R4, RZ, RZ, R28 ;  /* 0x000000ffff04a224 */ /* 0x001fe400078e001c */
[----:B--2---:R0:W-:Y:S01]  /*425d0*/  STL [R1+0x18], R24 ;  /* 0x0000181801007387 */ /* 0x0041e20000100800 */
[----:B------:R-:W-:-:S03]  /*425e0*/  PRMT R13, RZ, 0x7610, R13 ;  /* 0x00007610ff0d7816 */ /* 0x000fc6000000000d */
[----:B------:R-:W2:Y:S04]  /*425f0*/  LDL R28, [R1+0x14e8] ;  /* 0x0014e800011c7983 */ /* 0x000ea80000100800 */
[----:B----4-:R1:W4:Y:S04]  /*42600*/  @!P2 LDG.E.U16 R14, desc[UR8][R4.64] ;  /* 0x00000008040ea981 */ /* 0x010328000c1e1500 */
[----:B0-----:R-:W2:Y:S04]  /*42610*/  LDL R24, [R1+0x152c] ;  /* 0x00152c0001187983 */ /* 0x001ea80000100800 */
[----:B------:R-:W3:Y:S01]  /*42620*/  LDL R5, [R1+0x15a8] ;  /* 0x0015a80001057983 */ /* 0x000ee20000100800 */
[----:B-1----:R-:W-:-:S03]  /*42630*/  @!P2 IMAD.MOV.U32 R4, RZ, RZ, R26 ;  /* 0x000000ffff04a224 */ /* 0x002fc600078e001a */
[----:B----4-:R0:W-:Y:S01]  /*42640*/  STL [R1+0x14], R14 ;  /* 0x0000140e01007387 */ /* 0x0101e20000100800 */
[----:B------:R-:W-:-:S03]  /*42650*/  PRMT R10, RZ, 0x7610, R10 ;  /* 0x00007610ff0a7816 */ /* 0x000fc6000000000a */
[----:B------:R-:W4:Y:S04]  /*42660*/  LDL R26, [R1+0x14a8] ;  /* 0x0014a800011a7983 */ /* 0x000f280000100800 */
[----:B---3--:R1:W3:Y:S04]  /*42670*/  @!P2 LDG.E.U16 R13, desc[UR8][R4.64] ;  /* 0x00000008040da981 */ /* 0x0082e8000c1e1500 */
[----:B0-----:R-:W4:Y:S04]  /*42680*/  LDL R14, [R1+0x14ec] ;  /* 0x0014ec00010e7983 */ /* 0x001f280000100800 */
[----:B------:R-:W2:Y:S01]  /*42690*/  LDL R5, [R1+0x1568] ;  /* 0x0015680001057983 */ /* 0x000ea20000100800 */
[----:B-1----:R-:W-:-:S03]  /*426a0*/  @!P2 IMAD.MOV.U32 R4, RZ, RZ, R11 ;  /* 0x000000ffff04a224 */ /* 0x002fc600078e000b */
[----:B---3--:R0:W-:Y:S01]  /*426b0*/  STL [R1+0x10], R13 ;  /* 0x0000100d01007387 */ /* 0x0081e20000100800 */
[----:B------:R-:W-:-:S03]  /*426c0*/  PRMT R15, RZ, 0x7610, R15 ;  /* 0x00007610ff0f7816 */ /* 0x000fc6000000000f */
[----:B------:R-:W3:Y:S04]  /*426d0*/  LDL R11, [R1+0x1468] ;  /* 0x00146800010b7983 */ /* 0x000ee80000100800 */
[----:B--2---:R1:W2:Y:S04]  /*426e0*/  @!P2 LDG.E.U16 R10, desc[UR8][R4.64] ;  /* 0x00000008040aa981 */ /* 0x0042a8000c1e1500 */
[----:B0-----:R-:W3:Y:S04]  /*426f0*/  LDL R13, [R1+0x14ac] ;  /* 0x0014ac00010d7983 */ /* 0x001ee80000100800 */
[----:B------:R-:W4:Y:S01]  /*42700*/  LDL R5, [R1+0x1528] ;  /* 0x0015280001057983 */ /* 0x000f220000100800 */
[----:B-1----:R-:W-:-:S05]  /*42710*/  @!P2 IMAD.MOV.U32 R4, RZ, RZ, R24 ;  /* 0x000000ffff04a224 */ /* 0x002fca00078e0018 */
[----:B----4-:R0:W4:Y:S04]  /*42720*/  @!P2 LDG.E.U16 R15, desc[UR8][R4.64] ;  /* 0x00000008040fa981 */ /* 0x010128000c1e1500 */
[----:B--2---:R1:W-:Y:S04]  /*42730*/  STL [R1+0xc], R10 ;  /* 0x00000c0a01007387 */ /* 0x0043e80000100800 */
[----:B------:R-:W2:Y:S01]  /*42740*/  LDL R24, [R1+0x1428] ;  /* 0x0014280001187983 */ /* 0x000ea20000100800 */
[----:B------:R-:W-:-:S03]  /*42750*/  PRMT R9, RZ, 0x7610, R9 ;  /* 0x00007610ff097816 */ /* 0x000fc60000000009 */
[----:B-1----:R-:W2:Y:S01]  /*42760*/  LDL R10, [R1+0x146c] ;  /* 0x00146c00010a7983 */ /* 0x002ea20000100800 */
[----:B0-----:R-:W-:Y:S02]  /*42770*/  @!P2 IMAD.MOV.U32 R4, RZ, RZ, R14 ;  /* 0x000000ffff04a224 */ /* 0x001fe400078e000e */
[----:B------:R-:W-:-:S05]  /*42780*/  @!P2 IMAD.MOV.U32 R5, RZ, RZ, R28 ;  /* 0x000000ffff05a224 */ /* 0x000fca00078e001c */
[----:B------:R3:W2:Y:S01]  /*42790*/  @!P2 LDG.E.U16 R9, desc[UR8][R4.64] ;  /* 0x000000080409a981 */ /* 0x0006a2000c1e1500 */
[----:B------:R-:W-:-:S03]  /*427a0*/  PRMT R12, RZ, 0x7610, R12 ;  /* 0x00007610ff0c7816 */ /* 0x000fc6000000000c */
[----:B----4-:R0:W-:Y:S01]  /*427b0*/  STL [R1+0x8], R15 ;  /* 0x0000080f01007387 */ /* 0x0101e20000100800 */
[----:B---3--:R-:W-:Y:S02]  /*427c0*/  @!P2 IMAD.MOV.U32 R4, RZ, RZ, R13 ;  /* 0x000000ffff04a224 */ /* 0x008fe400078e000d */
[----:B------:R-:W-:Y:S01]  /*427d0*/  @!P2 IMAD.MOV.U32 R5, RZ, RZ, R26 ;  /* 0x000000ffff05a224 */ /* 0x000fe200078e001a */
[----:B------:R-:W-:Y:S02]  /*427e0*/  PRMT R29, RZ, 0x7610, R29 ;  /* 0x00007610ff1d7816 */ /* 0x000fe4000000001d */
[----:B------:R-:W-:Y:S01]  /*427f0*/  PRMT R27, RZ, 0x7610, R27 ;  /* 0x00007610ff1b7816 */ /* 0x000fe2000000001b */
[----:B------:R-:W3:Y:S04]  /*42800*/  LDL R14, [R1+0x13e8] ;  /* 0x0013e800010e7983 */ /* 0x000ee80000100800 */
[----:B------:R2:W4:Y:S04]  /*42810*/  @!P2 LDG.E.U16 R12, desc[UR8][R4.64] ;  /* 0x00000008040ca981 */ /* 0x000528000c1e1500 */
[----:B0-----:R-:W3:Y:S01]  /*42820*/  LDL R15, [R1+0x142c] ;  /* 0x00142c00010f7983 */ /* 0x001ee20000100800 */
[----:B--2---:R-:W-:-:S02]  /*42830*/  @!P2 IMAD.MOV.U32 R4, RZ, RZ, R10 ;  /* 0x000000ffff04a224 */ /* 0x004fc400078e000a */
[----:B------:R-:W-:-:S05]  /*42840*/  @!P2 IMAD.MOV.U32 R5, RZ, RZ, R11 ;  /* 0x000000ffff05a224 */ /* 0x000fca00078e000b */
[----:B------:R0:W2:Y:S04]  /*42850*/  @!P2 LDG.E.U16 R29, desc[UR8][R4.64] ;  /* 0x00000008041da981 */ /* 0x0000a8000c1e1500 */
[----:B------:R1:W-:Y:S04]  /*42860*/  STL [R1+0x4], R9 ;  /* 0x0000040901007387 */ /* 0x0003e80000100800 */
[----:B------:R-:W2:Y:S01]  /*42870*/  LDL R13, [R1+0x13a8] ;  /* 0x0013a800010d7983 */ /* 0x000ea20000100800 */
[----:B0-----:R-:W-:-:S03]  /*42880*/  @!P2 IMAD.MOV.U32 R5, RZ, RZ, R24 ;  /* 0x000000ffff05a224 */ /* 0x001fc600078e0018 */
[----:B-1----:R-:W2:Y:S01]  /*42890*/  LDL R9, [R1+0x13ec] ;  /* 0x0013ec0001097983 */ /* 0x002ea20000100800 */
[----:B---3--:R-:W-:-:S05]  /*428a0*/  @!P2 IMAD.MOV.U32 R4, RZ, RZ, R15 ;  /* 0x000000ffff04a224 */ /* 0x008fca00078e000f */
[----:B------:R0:W3:Y:S04]  /*428b0*/  @!P2 LDG.E.U16 R27, desc[UR8][R4.64] ;  /* 0x00000008041ba981 */ /* 0x0000e8000c1e1500 */
[----:B----4-:R1:W-:Y:S04]  /*428c0*/  STL [R1], R12 ;  /* 0x0000000c01007387 */ /* 0x0103e80000100800 */
[----:B------:R-:W4:Y:S04]  /*428d0*/  LDL R11, [R1+0x1384] ;  /* 0x00138400010b7983 */ /* 0x000f280000100800 */
[----:B------:R-:W4:Y:S04]  /*428e0*/  LDL R10, [R1+0x224c] ;  /* 0x00224c00010a7983 */ /* 0x000f280000100800 */
[----:B-1----:R-:W4:Y:S04]  /*428f0*/  LDL R12, [R1+0x13ac] ;  /* 0x0013ac00010c7983 */ /* 0x002f280000100800 */
[----:B--2---:R-:W-:Y:S01]  /*42900*/  STL [R1+0x5030], R29 ;  /* 0x0050301d01007387 */ /* 0x004fe20000100800 */
[----:B0-----:R-:W-:-:S02]  /*42910*/  @!P2 IMAD.MOV.U32 R5, RZ, RZ, R14 ;  /* 0x000000ffff05a224 */ /* 0x001fc400078e000e */
[----:B------:R-:W-:Y:S01]  /*42920*/  @!P2 IMAD.MOV.U32 R4, RZ, RZ, R9 ;  /* 0x000000ffff04a224 */ /* 0x000fe200078e0009 */
[----:B------:R-:W-:Y:S02]  /*42930*/  PRMT R25, RZ, 0x7610, R25 ;  /* 0x00007610ff197816 */ /* 0x000fe40000000019 */
[----:B------:R-:W-:-:S04]  /*42940*/  PRMT R8, RZ, 0x7610, R8 ;  /* 0x00007610ff087816 */ /* 0x000fc80000000008 */
[----:B------:R0:W2:Y:S04]  /*42950*/  @!P2 LDG.E.U16 R25, desc[UR8][R4.64] ;  /* 0x000000080419a981 */ /* 0x0000a8000c1e1500 */
[----:B---3--:R-:W-:Y:S04]  /*42960*/  STL [R1+0x5034], R27 ;  /* 0x0050341b01007387 */ /* 0x008fe80000100800 */
[----:B------:R-:W3:Y:S04]  /*42970*/  LDL R14, [R1+0x2250] ;  /* 0x00225000010e7983 */ /* 0x000ee80000100800 */
[----:B------:R-:W2:Y:S01]  /*42980*/  LDL R9, [R1+0x228c] ;  /* 0x00228c0001097983 */ /* 0x000ea20000100800 */
[----:B0-----:R-:W-:-:S02]  /*42990*/  @!P2 IMAD.MOV.U32 R5, RZ, RZ, R13 ;  /* 0x000000ffff05a224 */ /* 0x001fc400078e000d */
[----:B----4-:R-:W-:-:S05]  /*429a0*/  @!P2 IMAD.MOV.U32 R4, RZ, RZ, R12 ;  /* 0x000000ffff04a224 */ /* 0x010fca00078e000c */
[----:B------:R0:W4:Y:S01]  /*429b0*/  @!P2 LDG.E.U16 R8, desc[UR8][R4.64] ;  /* 0x000000080408a981 */ /* 0x000122000c1e1500 */
[----:B------:R-:W-:Y:S01]  /*429c0*/  PRMT R7, RZ, 0x7610, R7 ;  /* 0x00007610ff077816 */ /* 0x000fe20000000007 */
[----:B0-----:R-:W-:Y:S02]  /*429d0*/  @!P2 IMAD.MOV.U32 R4, RZ, RZ, R10 ;  /* 0x000000ffff04a224 */ /* 0x001fe400078e000a */
[----:B------:R-:W-:-:S05]  /*429e0*/  @!P2 IMAD.MOV.U32 R5, RZ, RZ, R11 ;  /* 0x000000ffff05a224 */ /* 0x000fca00078e000b */
[----:B------:R-:W4:Y:S01]  /*429f0*/  @!P2 LDG.E.U16 R7, desc[UR8][R4.64] ;  /* 0x000000080407a981 */ /* 0x000f22000c1e1500 */
[----:B------:R-:W-:Y:S01]  /*42a00*/  PRMT R6, RZ, 0x7610, R6 ;  /* 0x00007610ff067816 */ /* 0x000fe20000000006 */
[----:B---3--:R-:W-:Y:S02]  /*42a10*/  @!P2 IMAD.MOV.U32 R15, RZ, RZ, R14 ;  /* 0x000000ffff0fa224 */ /* 0x008fe400078e000e */
[----:B--2---:R-:W-:-:S05]  /*42a20*/  @!P2 IMAD.MOV.U32 R14, RZ, RZ, R9 ;  /* 0x000000ffff0ea224 */ /* 0x004fca00078e0009 */
[----:B------:R-:W2:Y:S04]  /*42a30*/  @!P2 LDG.E.U16 R6, desc[UR8][R14.64] ;  /* 0x000000080e06a981 */ /* 0x000ea8000c1e1500 */
[----:B------:R0:W-:Y:S04]  /*42a40*/  STL [R1+0x5038], R25 ;  /* 0x0050381901007387 */ /* 0x0001e80000100800 */
[----:B------:R-:W3:Y:S04]  /*42a50*/  LDL R24, [R1+0x22cc] ;  /* 0x0022cc0001187983 */ /* 0x000ee80000100800 */
[----:B0-----:R-:W3:Y:S04]  /*42a60*/  LDL R25, [R1+0x2290] ;  /* 0x0022900001197983 */ /* 0x001ee80000100800 */
[----:B----4-:R0:W-:Y:S04]  /*42a70*/  STL [R1+0x503c], R8 ;  /* 0x00503c0801007387 */ /* 0x0101e80000100800 */
[----:B------:R-:W4:Y:S04]  /*42a80*/  LDL R13, [R1+0x22d0] ;  /* 0x0022d000010d7983 */ /* 0x000f280000100800 */
[----:B------:R-:W4:Y:S04]  /*42a90*/  LDL R12, [R1+0x230c] ;  /* 0x00230c00010c7983 */ /* 0x000f280000100800 */
[----:B------:R-:W4:Y:S04]  /*42aa0*/  LDL R11, [R1+0x1378] ;  /* 0x00137800010b7983 */ /* 0x000f280000100800 */
[----:B------:R-:W4:Y:S04]  /*42ab0*/  LDL R10, [R1+0x2210] ;  /* 0x00221000010a7983 */ /* 0x000f280000100800 */
[----:B------:R1:W-:Y:S04]  /*42ac0*/  STL [R1+0x5040], R7 ;  /* 0x0050400701007387 */ /* 0x0003e80000100800 */
[----:B------:R-:W4:Y:S04]  /*42ad0*/  LDL R9, [R1+0x21e0] ;  /* 0x0021e00001097983 */ /* 0x000f280000100800 */
[----:B0-----:R-:W4:Y:S01]  /*42ae0*/  LDL R8, [R1+0x21e4] ;  /* 0x0021e40001087983 */ /* 0x001f220000100800 */
[----:B------:R-:W-:-:S03]  /*42af0*/  PRMT R5, RZ, 0x7610, R5 ;  /* 0x00007610ff057816 */ /* 0x000fc60000000005 */
[----:B--2---:R0:W-:Y:S04]  /*42b00*/  STL [R1+0x5044], R6 ;  /* 0x0050440601007387 */ /* 0x0041e80000100800 */
[----:B-1----:R-:W2:Y:S04]  /*42b10*/  LDL R7, [R1+0x21a0] ;  /* 0x0021a00001077983 */ /* 0x002ea80000100800 */
[----:B0-----:R-:W2:Y:S01]  /*42b20*/  LDL R6, [R1+0x21a4] ;  /* 0x0021a40001067983 */ /* 0x001ea20000100800 */
[----:B---3--:R-:W-:Y:S02]  /*42b30*/  @!P2 IMAD.MOV.U32 R14, RZ, RZ, R24 ;  /* 0x000000ffff0ea224 */ /* 0x008fe400078e0018 */
[----:B------:R-:W-:Y:S01]  /*42b40*/  @!P2 IMAD.MOV.U32 R15, RZ, RZ, R25 ;  /* 0x000000ffff0fa224 */ /* 0x000fe200078e0019 */
[----:B------:R-:W-:-:S04]  /*42b50*/  PRMT R4, RZ, 0x7610, R4 ;  /* 0x00007610ff047816 */ /* 0x000fc80000000004 */
[----:B------:R4:W3:Y:S01]  /*42b60*/  @!P2 LDG.E.U16 R5, desc[UR8][R14.64] ;  /* 0x000000080e05a981 */ /* 0x0008e2000c1e1500 */
[----:B------:R-:W-:Y:S01]  /*42b70*/  PRMT R20, RZ, 0x7610, R20 ;  /* 0x00007610ff147816 */ /* 0x000fe20000000014 */
[----:B----4-:R-:W-:Y:S02]  /*42b80*/  @!P2 IMAD.MOV.U32 R14, RZ, RZ, R12 ;  /* 0x000000ffff0ea224 */ /* 0x010fe400078e000c */
[----:B------:R-:W-:-:S05]  /*42b90*/  @!P2 IMAD.MOV.U32 R15, RZ, RZ, R13 ;  /* 0x000000ffff0fa224 */ /* 0x000fca00078e000d */
[----:B------:R0:W4:Y:S01]  /*42ba0*/  @!P2 LDG.E.U16 R4, desc[UR8][R14.64] ;  /* 0x000000080e04a981 */ /* 0x000122000c1e1500 */
[----:B------:R-:W-:Y:S01]  /*42bb0*/  PRMT R18, RZ, 0x7610, R18 ;  /* 0x00007610ff127816 */ /* 0x000fe20000000012 */
[----:B0-----:R-:W-:Y:S02]  /*42bc0*/  @!P2 IMAD.MOV.U32 R14, RZ, RZ, R10 ;  /* 0x000000ffff0ea224 */ /* 0x001fe400078e000a */
[----:B------:R-:W-:-:S05]  /*42bd0*/  @!P2 IMAD.MOV.U32 R15, RZ, RZ, R11 ;  /* 0x000000ffff0fa224 */ /* 0x000fca00078e000b */
[----:B------:R0:W4:Y:S02]  /*42be0*/  @!P2 LDG.E.U16 R20, desc[UR8][R14.64] ;  /* 0x000000080e14a981 */ /* 0x000124000c1e1500 */
[----:B0-----:R-:W-:Y:S02]  /*42bf0*/  @!P2 IMAD.MOV.U32 R14, RZ, RZ, R8 ;  /* 0x000000ffff0ea224 */ /* 0x001fe400078e0008 */
[----:B------:R-:W-:-:S05]  /*42c00*/  @!P2 IMAD.MOV.U32 R15, RZ, RZ, R9 ;  /* 0x000000ffff0fa224 */ /* 0x000fca00078e0009 */
[----:B------:R2:W4:Y:S01]  /*42c10*/  @!P2 LDG.E.U16 R18, desc[UR8][R14.64] ;  /* 0x000000080e12a981 */ /* 0x000522000c1e1500 */
[----:B------:R-:W-:Y:S01]  /*42c20*/  PRMT R16, RZ, 0x7610, R16 ;  /* 0x00007610ff107816 */ /* 0x000fe20000000010 */
[----:B--2---:R-:W-:Y:S02]  /*42c30*/  @!P2 IMAD.MOV.U32 R15, RZ, RZ, R7 ;  /* 0x000000ffff0fa224 */ /* 0x004fe400078e0007 */
[----:B------:R-:W-:-:S05]  /*42c40*/  @!P2 IMAD.MOV.U32 R14, RZ, RZ, R6 ;  /* 0x000000ffff0ea224 */ /* 0x000fca00078e0006 */
[----:B------:R-:W2:Y:S04]  /*42c50*/  @!P2 LDG.E.U16 R16, desc[UR8][R14.64] ;  /* 0x000000080e10a981 */ /* 0x000ea8000c1e1500 */
[----:B---3--:R0:W-:Y:S04]  /*42c60*/  STL [R1+0x5048], R5 ;  /* 0x0050480501007387 */ /* 0x0081e80000100800 */
[----:B----4-:R1:W-:Y:S04]  /*42c70*/  STL [R1+0x504c], R4 ;  /* 0x00504c0401007387 */ /* 0x0103e80000100800 */
[----:B0-----:R-:W3:Y:S04]  /*42c80*/  LDL R5, [R1+0x2160] ;  /* 0x0021600001057983 */ /* 0x001ee80000100800 */
[----:B-1----:R-:W4:Y:S04]  /*42c90*/  LDL R4, [R1+0x2164] ;  /* 0x0021640001047983 */ /* 0x002f280000100800 */
[----:B------:R-:W-:Y:S04]  /*42ca0*/  STL [R1+0x5050], R20 ;  /* 0x0050501401007387 */ /* 0x000fe80000100800 */
[----:B------:R-:W4:Y:S04]  /*42cb0*/  LDL R13, [R1+0x2310] ;  /* 0x00231000010d7983 */ /* 0x000f280000100800 */
[----:B------:R-:W4:Y:S04]  /*42cc0*/  LDL R12, [R1+0x2360] ;  /* 0x00236000010c7983 */ /* 0x000f280000100800 */
[----:B------:R-:W-:Y:S04]  /*42cd0*/  STL [R1+0x5054], R18 ;  /* 0x0050541201007387 */ /* 0x000fe80000100800 */
[----:B------:R-:W4:Y:S04]  /*42ce0*/  LDL R11, [R1+0x2120] ;  /* 0x00212000010b7983 */ /* 0x000f280000100800 */
[----:B------:R-:W4:Y:S04]  /*42cf0*/  LDL R10, [R1+0x2124] ;  /* 0x00212400010a7983 */ /* 0x000f280000100800 */
[----:B------:R-:W4:Y:S04]  /*42d00*/  LDL R9, [R1+0x20e0] ;  /* 0x0020e00001097983 */ /* 0x000f280000100800 */
[----:B------:R-:W4:Y:S04]  /*42d10*/  LDL R8, [R1+0x20e4] ;  /* 0x0020e40001087983 */ /* 0x000f280000100800 */
[----:B------:R-:W4:Y:S04]  /*42d20*/  LDL R6, [R1+0x20a4] ;  /* 0x0020a40001067983 */ /* 0x000f280000100800 */
[----:B--2---:R-:W-:Y:S04]  /*42d30*/  STL [R1+0x5058], R16 ;  /* 0x0050581001007387 */ /* 0x004fe80000100800 */
[----:B------:R-:W2:Y:S01]  /*42d40*/  LDL R7, [R1+0x20a0] ;  /* 0x0020a00001077983 */ /* 0x000ea20000100800 */
[----:B------:R-:W-:-:S02]  /*42d50*/  PRMT R17, RZ, 0x7610, R17 ;  /* 0x00007610ff117816 */ /* 0x000fc40000000011 */
[----:B------:R-:W-:Y:S02]  /*42d60*/  PRMT R19, RZ, 0x7610, R19 ;  /* 0x00007610ff137816 */ /* 0x000fe40000000013 */
[----:B------:R-:W-:Y:S01]  /*42d70*/  PRMT R21, RZ, 0x7610, R21 ;  /* 0x00007610ff157816 */ /* 0x000fe20000000015 */
[----:B---3--:R-:W-:Y:S01]  /*42d80*/  @!P2 IMAD.MOV.U32 R15, RZ, RZ, R5 ;  /* 0x000000ffff0fa224 */ /* 0x008fe200078e0005 */
[----:B------:R-:W-:Y:S02]  /*42d90*/  PRMT R22, RZ, 0x7610, R22 ;  /* 0x00007610ff167816 */ /* 0x000fe40000000016 */
[----:B------:R-:W-:Y:S01]  /*42da0*/  PRMT R23, RZ, 0x7610, R23 ;  /* 0x00007610ff177816 */ /* 0x000fe20000000017 */
[----:B------:R-:W3:Y:S01]  /*42db0*/  LDL R5, [R1+0x2340] ;  /* 0x0023400001057983 */ /* 0x000ee20000100800 */
[----:B----4-:R-:W-:-:S03]  /*42dc0*/  @!P2 IMAD.MOV.U32 R14, RZ, RZ, R4 ;  /* 0x000000ffff0ea224 */ /* 0x010fc600078e0004 */
[----:B------:R-:W4:Y:S04]  /*42dd0*/  LDL R4, [R1+0x2348] ;  /* 0x0023480001047983 */ /* 0x000f280000100800 */
[----:B------:R0:W3:Y:S02]  /*42de0*/  @!P2 LDG.E.U16 R17, desc[UR8][R14.64] ;  /* 0x000000080e11a981 */ /* 0x0000e4000c1e1500 */
[----:B0-----:R-:W-:Y:S02]  /*42df0*/  @!P2 IMAD.MOV.U32 R14, RZ, RZ, R12 ;  /* 0x000000ffff0ea224 */ /* 0x001fe400078e000c */
[----:B------:R-:W-:-:S05]  /*42e00*/  @!P2 IMAD.MOV.U32 R15, RZ, RZ, R13 ;  /* 0x000000ffff0fa224 */ /* 0x000fca00078e000d */
[----:B------:R0:W4:Y:S02]  /*42e10*/  @!P2 LDG.E.U16 R19, desc[UR8][R14.64] ;  /* 0x000000080e13a981 */ /* 0x000124000c1e1500 */
[----:B0-----:R-:W-:Y:S02]  /*42e20*/  @!P2 IMAD.MOV.U32 R14, RZ, RZ, R10 ;  /* 0x000000ffff0ea224 */ /* 0x001fe400078e000a */
[----:B------:R-:W-:-:S05]  /*42e30*/  @!P2 IMAD.MOV.U32 R15, RZ, RZ, R11 ;  /* 0x000000ffff0fa224 */ /* 0x000fca00078e000b */
[----:B------:R0:W4:Y:S02]  /*42e40*/  @!P2 LDG.E.U16 R21, desc[UR8][R14.64] ;  /* 0x000000080e15a981 */ /* 0x000124000c1e1500 */
[----:B0-----:R-:W-:Y:S02]  /*42e50*/  @!P2 IMAD.MOV.U32 R14, RZ, RZ, R8 ;  /* 0x000000ffff0ea224 */ /* 0x001fe400078e0008 */
[----:B------:R-:W-:-:S05]  /*42e60*/  @!P2 IMAD.MOV.U32 R15, RZ, RZ, R9 ;  /* 0x000000ffff0fa224 */ /* 0x000fca00078e0009 */
[----:B------:R0:W4:Y:S02]  /*42e70*/  @!P2 LDG.E.U16 R22, desc[UR8][R14.64] ;  /* 0x000000080e16a981 */ /* 0x000124000c1e1500 */
[----:B0-----:R-:W-:Y:S02]  /*42e80*/  @!P2 IMAD.MOV.U32 R14, RZ, RZ, R6 ;  /* 0x000000ffff0ea224 */ /* 0x001fe400078e0006 */
[----:B--2---:R-:W-:-:S05]  /*42e90*/  @!P2 IMAD.MOV.U32 R15, RZ, RZ, R7 ;  /* 0x000000ffff0fa224 */ /* 0x004fca00078e0007 */
[----:B------:R4:W2:Y:S04]  /*42ea0*/  @!P2 LDG.E.U16 R23, desc[UR8][R14.64] ;  /* 0x000000080e17a981 */ /* 0x0008a8000c1e1500 */
[----:B---3--:R-:W-:Y:S01]  /*42eb0*/  STL [R1+0x505c], R17 ;  /* 0x00505c1101007387 */ /* 0x008fe20000100800 */
[----:B----4-:R-:W-:Y:S02]  /*42ec0*/  @!P2 IMAD.MOV.U32 R14, RZ, RZ, R4 ;  /* 0x000000ffff0ea224 */ /* 0x010fe400078e0004 */
[----:B------:R-:W-:Y:S01]  /*42ed0*/  @!P2 IMAD.MOV.U32 R15, RZ, RZ, R5 ;  /* 0x000000ffff0fa224 */ /* 0x000fe200078e0005 */
[----:B------:R-:W-:Y:S04]  /*42ee0*/  STL [R1+0x5060], R19 ;  /* 0x0050601301007387 */ /* 0x000fe80000100800 */
[----:B------:R-:W-:Y:S04]  /*42ef0*/  STL [R1+0x5064], R21 ;  /* 0x0050641501007387 */ /* 0x000fe80000100800 */
[----:B------:R-:W-:Y:S01]  /*42f00*/  STL [R1+0x5068], R22 ;  /* 0x0050681601007387 */ /* 0x000fe20000100800 */
[----:B------:R-:W-:-:S06]  /*42f10*/  PRMT R3, RZ, 0x7610, R3 ;  /* 0x00007610ff037816 */ /* 0x000fcc0000000003 */
[----:B------:R-:W3:Y:S04]  /*42f20*/  @!P2 LDG.E.U16 R3, desc[UR8][R14.64] ;  /* 0x000000080e03a981 */ /* 0x000ee8000c1e1500 */
[----:B--2---:R0:W-:Y:S04]  /*42f30*/  STL [R1+0x506c], R23 ;  /* 0x00506c1701007387 */ /* 0x0041e80000100800 */
[----:B------:R-:W2:Y:S04]  /*42f40*/  LDL.LU R24, [R1+0x2d8] ;  /* 0x0002d80001187983 */ /* 0x000ea80000300800 */
[----:B------:R-:W4:Y:S04]  /*42f50*/  LDL.LU R26, [R1+0x2b8] ;  /* 0x0002b800011a7983 */ /* 0x000f280000300800 */
[----:B------:R-:W4:Y:S04]  /*42f60*/  LDL.LU R28, [R1+0x298] ;  /* 0x00029800011c7983 */ /* 0x000f280000300800 */
[----:B0-----:R-:W4:Y:S04]  /*42f70*/  LDL.LU R23, [R1+0x278] ;  /* 0x0002780001177983 */ /* 0x001f280000300800 */
        /* <DEDUP_REMOVED lines=356> */
[----:B---3--:R-:W-:Y:S04]  /*445c0*/  STL [R1+0x4a1c], R3 ;  /* 0x004a1c0301007387 */ /* 0x008fe80000100800 */
[----:B------:R-:W-:Y:S04]  /*445d0*/  STL [R1+0x5074], R3 ;  /* 0x0050740301007387 */ /* 0x000fe80000100800 */
[----:B------:R-:W3:Y:S04]  /*445e0*/  LDL.LU R7, [R1+0x2d0] ;  /* 0x0002d00001077983 */ /* 0x000ee80000300800 */
[----:B------:R-:W3:Y:S04]  /*445f0*/  LDL.LU R8, [R1+0x2b0] ;  /* 0x0002b00001087983 */ /* 0x000ee80000300800 */
[----:B------:R-:W3:Y:S04]  /*44600*/  LDL.LU R25, [R1+0x290] ;  /* 0x0002900001197983 */ /* 0x000ee80000300800 */
[----:B------:R-:W3:Y:S04]  /*44610*/  LDL.LU R27, [R1+0x270] ;  /* 0x00027000011b7983 */ /* 0x000ee80000300800 */
[----:B------:R-:W3:Y:S04]  /*44620*/  LDL.LU R29, [R1+0x250] ;  /* 0x00025000011d7983 */ /* 0x000ee80000300800 */
[----:B------:R-:W3:Y:S04]  /*44630*/  LDL.LU R9, [R1+0x230] ;  /* 0x0002300001097983 */ /* 0x000ee80000300800 */
[----:B------:R-:W3:Y:S04]  /*44640*/  LDL.LU R11, [R1+0x210] ;  /* 0x00021000010b7983 */ /* 0x000ee80000300800 */
[----:B------:R-:W3:Y:S01]  /*44650*/  LDL.LU R12, [R1+0x1f0] ;  /* 0x0001f000010c7983 */ /* 0x000ee20000300800 */
[----:B------:R-:W0:Y:S03]  /*44660*/  S2R R0, SR_TID.X ;  /* 0x0000000000007919 */ /* 0x000e260000002100 */
[----:B------:R-:W3:Y:S01]  /*44670*/  LDL.LU R13, [R1+0x2cc] ;  /* 0x0002cc00010d7983 */ /* 0x000ee20000300800 */
[----:B0-----:R-:W-:-:S05]  /*44680*/  LOP3.LUT R0, R0, 0x3f, RZ, 0xc0, !PT ;  /* 0x0000003f00007812 */ /* 0x001fca00078ec0ff */
[----:B------:R-:W-:-:S05]  /*44690*/  IMAD.SHL.U32 R0, R0, 0x2, RZ ;  /* 0x0000000200007824 */ /* 0x000fca00078e00ff */
[----:B------:R0:W-:Y:S04]  /*446a0*/  STS.U16 [R0+UR4+0x11000], R2 ;  /* 0x0110000200007988 */ /* 0x0001e80008000404 */
[----:B--2---:R1:W-:Y:S04]  /*446b0*/  STS.U16 [R0+UR4+0x10000], R24 ;  /* 0x0100001800007988 */ /* 0x0043e80008000404 */
[----:B----4-:R2:W-:Y:S04]  /*446c0*/  STS.U16 [R0+UR4+0x10400], R26 ;  /* 0x0104001a00007988 */ /* 0x0105e80008000404 */
[----:B------:R4:W-:Y:S04]  /*446d0*/  STS.U16 [R0+UR4+0x10800], R28 ;  /* 0x0108001c00007988 */ /* 0x0009e80008000404 */
[----:B------:R-:W-:Y:S04]  /*446e0*/  STS.U16 [R0+UR4+0x10c00], R23 ;  /* 0x010c001700007988 */ /* 0x000fe80008000404 */
[----:B------:R-:W-:Y:S04]  /*446f0*/  STS.U16 [R0+UR4+0x11400], R22 ;  /* 0x0114001600007988 */ /* 0x000fe80008000404 */
[----:B------:R-:W-:Y:S01]  /*44700*/  STS.U16 [R0+UR4+0x11800], R21 ;  /* 0x0118001500007988 */ /* 0x000fe20008000404 */
[----:B0-----:R-:W-:-:S03]  /*44710*/  LOP3.LUT R2, R0, 0x10, RZ, 0x3c, !PT ;  /* 0x0000001000027812 */ /* 0x001fc600078e3cff */
[----:B------:R-:W-:Y:S01]  /*44720*/  STS.U16 [R0+UR4+0x11c00], R19 ;  /* 0x011c001300007988 */ /* 0x000fe20008000404 */
[----:B------:R-:W-:-:S03]  /*44730*/  LOP3.LUT R14, R0, 0x20, RZ, 0x3c, !PT ;  /* 0x00000020000e7812 */ /* 0x000fc600078e3cff */
[----:B-1----:R-:W3:Y:S04]  /*44740*/  LDL.LU R24, [R1+0x2ac] ;  /* 0x0002ac0001187983 */ /* 0x002ee80000300800 */
[----:B------:R-:W-:Y:S04]  /*44750*/  STS.U16 [R2+UR4+0x10080], R17 ;  /* 0x0100801102007988 */ /* 0x000fe80008000404 */
[----:B------:R-:W-:Y:S04]  /*44760*/  STS.U16 [R2+UR4+0x10480], R16 ;  /* 0x0104801002007988 */ /* 0x000fe80008000404 */
[----:B------:R-:W-:Y:S04]  /*44770*/  STS.U16 [R2+UR4+0x10880], R18 ;  /* 0x0108801202007988 */ /* 0x000fe80008000404 */
[----:B------:R-:W-:Y:S04]  /*44780*/  STS.U16 [R2+UR4+0x10c80], R20 ;  /* 0x010c801402007988 */ /* 0x000fe80008000404 */
[----:B------:R-:W-:Y:S04]  /*44790*/  STS.U16 [R2+UR4+0x11080], R4 ;  /* 0x0110800402007988 */ /* 0x000fe80008000404 */
[----:B------:R-:W-:Y:S04]  /*447a0*/  STS.U16 [R2+UR4+0x11480], R5 ;  /* 0x0114800502007988 */ /* 0x000fe80008000404 */
[----:B------:R-:W-:Y:S04]  /*447b0*/  STS.U16 [R2+UR4+0x11880], R6 ;  /* 0x0118800602007988 */ /* 0x000fe80008000404 */
[----:B------:R-:W-:Y:S04]  /*447c0*/  STS.U16 [R2+UR4+0x11c80], R10 ;  /* 0x011c800a02007988 */ /* 0x000fe80008000404 */
[----:B--2---:R-:W2:Y:S04]  /*447d0*/  LDL.LU R26, [R1+0x28c] ;  /* 0x00028c00011a7983 */ /* 0x004ea80000300800 */
[----:B----4-:R-:W4:Y:S04]  /*447e0*/  LDL.LU R28, [R1+0x26c] ;  /* 0x00026c00011c7983 */ /* 0x010f280000300800 */
[----:B------:R-:W-:Y:S04]  /*447f0*/  STL [R1+0x50c8], R2 ;  /* 0x0050c80201007387 */ /* 0x000fe80000100800 */
[----:B------:R-:W-:Y:S04]  /*44800*/  STL [R1+0x5078], R14 ;  /* 0x0050780e01007387 */ /* 0x000fe80000100800 */
[----:B------:R-:W4:Y:S04]  /*44810*/  LDL.LU R3, [R1+0x24c] ;  /* 0x00024c0001037983 */ /* 0x000f280000300800 */
[----:B---3--:R-:W-:Y:S04]  /*44820*/  STS.U16 [R14+UR4+0x10100], R7 ;  /* 0x010100070e007988 */ /* 0x008fe80008000404 */
[----:B------:R-:W-:Y:S04]  /*44830*/  STS.U16 [R14+UR4+0x10500], R8 ;  /* 0x010500080e007988 */ /* 0x000fe80008000404 */
[----:B------:R-:W-:Y:S04]  /*44840*/  STS.U16 [R14+UR4+0x10900], R25 ;  /* 0x010900190e007988 */ /* 0x000fe80008000404 */
[----:B------:R-:W-:Y:S04]  /*44850*/  STS.U16 [R14+UR4+0x10d00], R27 ;  /* 0x010d001b0e007988 */ /* 0x000fe80008000404 */
[----:B------:R-:W-:Y:S04]  /*44860*/  STS.U16 [R14+UR4+0x11100], R29 ;  /* 0x0111001d0e007988 */ /* 0x000fe80008000404 */
[----:B------:R-:W-:Y:S04]  /*44870*/  STS.U16 [R14+UR4+0x11500], R9 ;  /* 0x011500090e007988 */ /* 0x000fe80008000404 */
[----:B------:R-:W-:Y:S04]  /*44880*/  STS.U16 [R14+UR4+0x11900], R11 ;  /* 0x0119000b0e007988 */ /* 0x000fe80008000404 */
[----:B------:R0:W-:Y:S04]  /*44890*/  STS.U16 [R14+UR4+0x11d00], R12 ;  /* 0x011d000c0e007988 */ /* 0x0001e80008000404 */
[----:B0-----:R-:W3:Y:S04]  /*448a0*/  LDL.LU R14, [R1+0x1ec] ;  /* 0x0001ec00010e7983 */ /* 0x001ee80000300800 */
[----:B---3--:R0:W-:Y:S04]  /*448b0*/  STL [R1+0x50e4], R14 ;  /* 0x0050e40e01007387 */ /* 0x0081e80000100800 */
[----:B0-----:R-:W3:Y:S01]  /*448c0*/  LDL.LU R14, [R1+0x20c] ;  /* 0x00020c00010e7983 */ /* 0x001ee20000300800 */
[----:B------:R-:W0:Y:S02]  /*448d0*/  S2R R10, SR_TID.X ;  /* 0x00000000000a7919 */ /* 0x000e240000002100 */
[----:B0-----:R-:W-:-:S05]  /*448e0*/  LOP3.LUT R10, R10, 0x3f, RZ, 0xc0, !PT ;  /* 0x0000003f0a0a7812 */ /* 0x001fca00078ec0ff */
[----:B------:R-:W-:-:S05]  /*448f0*/  IMAD.SHL.U32 R0, R10, 0x2, RZ ;  /* 0x000000020a007824 */ /* 0x000fca00078e00ff */
[----:B------:R-:W-:-:S05]  /*44900*/  LOP3.LUT R0, R0, 0x30, RZ, 0x3c, !PT ;  /* 0x0000003000007812 */ /* 0x000fca00078e3cff */
[----:B------:R-:W-:Y:S04]  /*44910*/  STS.U16 [R0+UR4+0x10180], R13 ;  /* 0x0101800d00007988 */ /* 0x000fe80008000404 */
[----:B------:R-:W-:Y:S04]  /*44920*/  STS.U16 [R0+UR4+0x10580], R24 ;  /* 0x0105801800007988 */ /* 0x000fe80008000404 */
[----:B--2---:R-:W-:Y:S04]  /*44930*/  STS.U16 [R0+UR4+0x10980], R26 ;  /* 0x0109801a00007988 */ /* 0x004fe80008000404 */
[----:B----4-:R-:W-:Y:S04]  /*44940*/  STS.U16 [R0+UR4+0x10d80], R28 ;  /* 0x010d801c00007988 */ /* 0x010fe80008000404 */
[----:B------:R0:W-:Y:S02]  /*44950*/  STS.U16 [R0+UR4+0x11180], R3 ;  /* 0x0111800300007988 */ /* 0x0001e40008000404 */
[----:B0-----:R-:W0:Y:S02]  /*44960*/  S2R R0, SR_TID.X ;  /* 0x0000000000007919 */ /* 0x001e240000002100 */
[----:B---3--:R1:W-:Y:S04]  /*44970*/  STL [R1+0x50e8], R14 ;  /* 0x0050e80e01007387 */ /* 0x0083e80000100800 */
[----:B-1----:R-:W2:Y:S01]  /*44980*/  LDL.LU R14, [R1+0x22c] ;  /* 0x00022c00010e7983 */ /* 0x002ea20000300800 */
[----:B0-----:R-:W-:-:S03]  /*44990*/  LOP3.LUT R0, R0, 0x3f, RZ, 0xc0, !PT ;  /* 0x0000003f00007812 */ /* 0x001fc600078ec0ff */
[----:B------:R-:W3:Y:S04]  /*449a0*/  LDL.LU R2, [R1+0x2c8] ;  /* 0x0002c80001027983 */ /* 0x000ee80000300800 */
[----:B------:R-:W4:Y:S01]  /*449b0*/  LDL.LU R15, [R1+0x2a8] ;  /* 0x0002a800010f7983 */ /* 0x000f220000300800 */
[----:B------:R-:W-:-:S03]  /*449c0*/  IMAD.SHL.U32 R0, R0, 0x2, RZ ;  /* 0x0000000200007824 */ /* 0x000fc600078e00ff */
[----:B------:R-:W4:Y:S04]  /*449d0*/  LDL.LU R23, [R1+0x288] ;  /* 0x0002880001177983 */ /* 0x000f280000300800 */
[----:B------:R-:W4:Y:S04]  /*449e0*/  LDL.LU R22, [R1+0x268] ;  /* 0x0002680001167983 */ /* 0x000f280000300800 */
[----:B------:R-:W4:Y:S04]  /*449f0*/  LDL.LU R21, [R1+0x248] ;  /* 0x0002480001157983 */ /* 0x000f280000300800 */
[----:B------:R-:W4:Y:S01]  /*44a00*/  LDL.LU R19, [R1+0x228] ;  /* 0x0002280001137983 */ /* 0x000f220000300800 */
[----:B------:R-:W-:-:S03]  /*44a10*/  LOP3.LUT R3, R0, 0x40, RZ, 0x3c, !PT ;  /* 0x0000004000037812 */ /* 0x000fc600078e3cff */
[----:B------:R-:W4:Y:S01]  /*44a20*/  LDL.LU R17, [R1+0x208] ;  /* 0x0002080001117983 */ /* 0x000f220000300800 */
[----:B------:R-:W0:Y:S03]  /*44a30*/  S2R R0, SR_TID.X ;  /* 0x0000000000007919 */ /* 0x000e260000002100 */
        /* <DEDUP_REMOVED lines=19> */
[----:B0-----:R-:W-:-:S05]  /*44b70*/  LOP3.LUT R0, R0, 0x3f, RZ, 0xc0, !PT ;  /* 0x0000003f00007812 */ /* 0x001fca00078ec0ff */
[----:B------:R-:W-:-:S05]  /*44b80*/  IMAD.SHL.U32 R0, R0, 0x2, RZ ;  /* 0x0000000200007824 */ /* 0x000fca00078e00ff */
[----:B------:R-:W-:-:S05]  /*44b90*/  LOP3.LUT R0, R0, 0x30, RZ, 0x3c, !PT ;  /* 0x0000003000007812 */ /* 0x000fca00078e3cff */
[----:B--2---:R0:W-:Y:S04]  /*44ba0*/  STS.U16 [R0+UR4+0x11580], R14 ;  /* 0x0115800e00007988 */ /* 0x0041e80008000404 */
[----:B0-----:R-:W2:Y:S04]  /*44bb0*/  LDL.LU R14, [R1+0x50e8] ;  /* 0x0050e800010e7983 */ /* 0x001ea80000300800 */
[----:B--2---:R0:W-:Y:S04]  /*44bc0*/  STS.U16 [R0+UR4+0x11980], R14 ;  /* 0x0119800e00007988 */ /* 0x0041e80008000404 */
[----:B0-----:R-:W2:Y:S04]  /*44bd0*/  LDL.LU R14, [R1+0x50e4] ;  /* 0x0050e400010e7983 */ /* 0x001ea80000300800 */
[----:B--2---:R0:W-:Y:S02]  /*44be0*/  STS.U16 [R0+UR4+0x11d80], R14 ;  /* 0x011d800e00007988 */ /* 0x0041e40008000404 */
[----:B0-----:R-:W0:Y:S02]  /*44bf0*/  S2R R0, SR_TID.X ;  /* 0x0000000000007919 */ /* 0x001e240000002100 */
[----:B---3--:R1:W-:Y:S04]  /*44c00*/  STS.U16 [R3+UR4+0x10200], R2 ;  /* 0x0102000203007988 */ /* 0x0083e80008000404 */
[----:B----4-:R-:W-:Y:S04]  /*44c10*/  STS.U16 [R3+UR4+0x10600], R15 ;  /* 0x0106000f03007988 */ /* 0x010fe80008000404 */
[----:B------:R-:W-:Y:S04]  /*44c20*/  STS.U16 [R3+UR4+0x10a00], R23 ;  /* 0x010a001703007988 */ /* 0x000fe80008000404 */
[----:B------:R-:W-:Y:S04]  /*44c30*/  STS.U16 [R3+UR4+0x10e00], R22 ;  /* 0x010e001603007988 */ /* 0x000fe80008000404 */
[----:B------:R-:W-:Y:S04]  /*44c40*/  STS.U16 [R3+UR4+0x11200], R21 ;  /* 0x0112001503007988 */ /* 0x000fe80008000404 */
[----:B------:R-:W-:Y:S04]  /*44c50*/  STS.U16 [R3+UR4+0x11600], R19 ;  /* 0x0116001303007988 */ /* 0x000fe80008000404 */
[----:B------:R-:W-:Y:S04]  /*44c60*/  STS.U16 [R3+UR4+0x11a00], R17 ;  /* 0x011a001103007988 */ /* 0x000fe80008000404 */
[----:B------:R2:W-:Y:S01]  /*44c70*/  STS.U16 [R3+UR4+0x11e00], R16 ;  /* 0x011e001003007988 */ /* 0x0005e20008000404 */
[----:B0-----:R-:W-:-:S05]  /*44c80*/  LOP3.LUT R0, R0, 0x3f, RZ, 0xc0, !PT ;  /* 0x0000003f00007812 */ /* 0x001fca00078ec0ff */
[----:B------:R-:W-:-:S05]  /*44c90*/  IMAD.SHL.U32 R0, R0, 0x2, RZ ;  /* 0x0000000200007824 */ /* 0x000fca00078e00ff */
[----:B-1----:R-:W-:-:S05]  /*44ca0*/  LOP3.LUT R2, R0, 0x50, RZ, 0x3c, !PT ;  /* 0x0000005000027812 */ /* 0x002fca00078e3cff */
[----:B------:R-:W-:Y:S04]  /*44cb0*/  STS.U16 [R2+UR4+0x10280], R18 ;  /* 0x0102801202007988 */ /* 0x000fe80008000404 */
[----:B------:R-:W-:Y:S04]  /*44cc0*/  STS.U16 [R2+UR4+0x10680], R20 ;  /* 0x0106801402007988 */ /* 0x000fe80008000404 */
[----:B------:R-:W-:Y:S04]  /*44cd0*/  STS.U16 [R2+UR4+0x10a80], R4 ;  /* 0x010a800402007988 */ /* 0x000fe80008000404 */
[----:B------:R-:W-:Y:S04]  /*44ce0*/  STS.U16 [R2+UR4+0x10e80], R5 ;  /* 0x010e800502007988 */ /* 0x000fe80008000404 */
[----:B------:R-:W-:Y:S04]  /*44cf0*/  STS.U16 [R2+UR4+0x11280], R6 ;  /* 0x0112800602007988 */ /* 0x000fe80008000404 */
[----:B------:R-:W-:Y:S04]  /*44d00*/  STS.U16 [R2+UR4+0x11680], R7 ;  /* 0x0116800702007988 */ /* 0x000fe80008000404 */
[----:B------:R-:W-:Y:S04]  /*44d10*/  STS.U16 [R2+UR4+0x11a80], R8 ;  /* 0x011a800802007988 */ /* 0x000fe80008000404 */
[----:B------:R0:W-:Y:S01]  /*44d20*/  STS.U16 [R2+UR4+0x11e80], R25 ;  /* 0x011e801902007988 */ /* 0x0001e20008000404 */
[----:B--2---:R-:W-:-:S02]  /*44d30*/  LOP3.LUT R3, R0, 0x60, RZ, 0x3c, !PT ;  /* 0x0000006000037812 */ /* 0x004fc400078e3cff */
[----:B0-----:R-:W-:Y:S02]  /*44d40*/  LOP3.LUT R2, R0, 0x70, RZ, 0x3c, !PT ;  /* 0x0000007000027812 */ /* 0x001fe400078e3cff */
[----:B------:R-:W2:Y:S04]  /*44d50*/  LDL.LU R0, [R1+0x21c] ;  /* 0x00021c0001007983 */ /* 0x000ea80000300800 */
[----:B--2---:R0:W-:Y:S04]  /*44d60*/  STL [R1+0x50d8], R0 ;  /* 0x0050d80001007387 */ /* 0x0041e80000100800 */
[----:B0-----:R-:W2:Y:S04]  /*44d70*/  LDL.LU R0, [R1+0x23c] ;  /* 0x00023c0001007983 */ /* 0x001ea80000300800 */
[----:B--2---:R0:W-:Y:S04]  /*44d80*/  STL [R1+0x50dc], R0 ;  /* 0x0050dc0001007387 */ /* 0x0041e80000100800 */
[----:B0-----:R-:W2:Y:S04]  /*44d90*/  LDL.LU R0, [R1+0x25c] ;  /* 0x00025c0001007983 */ /* 0x001ea80000300800 */
        /* <DEDUP_REMOVED lines=34> */
[----:B------:R0:W-:Y:S04]  /*44fc0*/  STS.U16 [R2+UR4+0x10380], R26 ;  /* 0x0103801a02007988 */ /* 0x0001e80008000404 */
[----:B------:R-:W4:Y:S04]  /*44fd0*/  LDL.LU R24, [R1+0x160] ;  /* 0x0001600001187983 */ /* 0x000f280000300800 */
[----:B------:R1:W-:Y:S04]  /*44fe0*/  STS.U16 [R2+UR4+0x10780], R28 ;  /* 0x0107801c02007988 */ /* 0x0003e80008000404 */
[----:B0-----:R-:W4:Y:S04]  /*44ff0*/  LDL.LU R26, [R1+0x15c] ;  /* 0x00015c00011a7983 */ /* 0x001f280000300800 */
[----:B-1----:R-:W4:Y:S04]  /*45000*/  LDL.LU R28, [R1+0x158] ;  /* 0x00015800011c7983 */ /* 0x002f280000300800 */
[----:B--2---:R0:W-:Y:S04]  /*45010*/  STS.U16 [R2+UR4+0x10b80], R0 ;  /* 0x010b800002007988 */ /* 0x0041e80008000404 */
[----:B0-----:R-:W2:Y:S04]  /*45020*/  LDL.LU R0, [R1+0x50e0] ;  /* 0x0050e00001007983 */ /* 0x001ea80000300800 */
[----:B--2---:R0:W-:Y:S04]  /*45030*/  STS.U16 [R2+UR4+0x10f80], R0 ;  /* 0x010f800002007988 */ /* 0x0041e80008000404 */
[----:B0-----:R-:W2:Y:S04]  /*45040*/  LDL.LU R0, [R1+0x50dc] ;  /* 0x0050dc0001007983 */ /* 0x001ea80000300800 */
[----:B--2---:R0:W-:Y:S04]  /*45050*/  STS.U16 [R2+UR4+0x11380], R0 ;  /* 0x0113800002007988 */ /* 0x0041e80008000404 */
[----:B0-----:R-:W2:Y:S04]  /*45060*/  LDL.LU R0, [R1+0x50d8] ;  /* 0x0050d80001007983 */ /* 0x001ea80000300800 */
[----:B--2---:R-:W-:Y:S04]  /*45070*/  STS.U16 [R2+UR4+0x11780], R0 ;  /* 0x0117800002007988 */ /* 0x004fe80008000404 */
[----:B---3--:R-:W-:Y:S04]  /*45080*/  STS.U16 [R2+UR4+0x11b80], R14 ;  /* 0x011b800e02007988 */ /* 0x008fe80008000404 */
[----:B----4-:R0:W-:Y:S04]  /*45090*/  STS.U16 [R2+UR4+0x11f80], R3 ;  /* 0x011f800302007988 */ /* 0x0101e80008000404 */
[----:B0-----:R-:W2:Y:S04]  /*450a0*/  LDL.LU R2, [R1+0x148] ;  /* 0x0001480001027983 */ /* 0x001ea80000300800 */
[----:B--2---:R0:W-:Y:S04]  /*450b0*/  STL [R1+0x50cc], R2 ;  /* 0x0050cc0201007387 */ /* 0x0041e80000100800 */
[----:B0-----:R-:W2:Y:S04]  /*450c0*/  LDL.LU R2, [R1+0x14c] ;  /* 0x00014c0001027983 */ /* 0x001ea80000300800 */
[----:B--2---:R0:W-:Y:S04]  /*450d0*/  STL [R1+0x50d0], R2 ;  /* 0x0050d00201007387 */ /* 0x0041e80000100800 */
[----:B0-----:R-:W2:Y:S01]  /*450e0*/  LDL.LU R2, [R1+0x150] ;  /* 0x0001500001027983 */ /* 0x001ea20000300800 */
[----:B------:R-:W0:Y:S02]  /*450f0*/  S2R R0, SR_TID.X ;  /* 0x0000000000007919 */ /* 0x000e240000002100 */
[----:B0-----:R-:W-:Y:S01]  /*45100*/  LOP3.LUT R0, R0, 0x3f, RZ, 0xc0, !PT ;  /* 0x0000003f00007812 */ /* 0x001fe200078ec0ff */
[----:B--2---:R0:W-:Y:S04]  /*45110*/  STL [R1+0x50d4], R2 ;  /* 0x0050d40201007387 */ /* 0x0041e80000100800 */
[----:B0-----:R-:W2:Y:S01]  /*45120*/  LDL.LU R2, [R1+0x154] ;  /* 0x0001540001027983 */ /* 0x001ea20000300800 */
[----:B------:R-:W-:-:S05]  /*45130*/  IMAD.SHL.U32 R0, R0, 0x2, RZ ;  /* 0x0000000200007824 */ /* 0x000fca00078e00ff */
[----:B------:R0:W-:Y:S04]  /*45140*/  STS.U16 [R0+UR4+0x4400], R9 ;  /* 0x0044000900007988 */ /* 0x0001e80008000404 */
[----:B------:R1:W-:Y:S04]  /*45150*/  STS.U16 [R0+UR4+0x4800], R10 ;  /* 0x0048000a00007988 */ /* 0x0003e80008000404 */
[----:B------:R3:W-:Y:S04]  /*45160*/  STS.U16 [R0+UR4+0x4c00], R11 ;  /* 0x004c000b00007988 */ /* 0x0007e80008000404 */
[----:B------:R4:W-:Y:S04]  /*45170*/  STS.U16 [R0+UR4+0x5000], R12 ;  /* 0x0050000c00007988 */ /* 0x0009e80008000404 */
[----:B------:R4:W-:Y:S04]  /*45180*/  STS.U16 [R0+UR4+0x5400], R13 ;  /* 0x0054000d00007988 */ /* 0x0009e80008000404 */
[----:B------:R4:W-:Y:S04]  /*45190*/  STS.U16 [R0+UR4+0x5800], R24 ;  /* 0x0058001800007988 */ /* 0x0009e80008000404 */
[----:B0-----:R-:W2:Y:S04]  /*451a0*/  LDL.LU R9, [R1+0x144] ;  /* 0x0001440001097983 */ /* 0x001ea80000300800 */
[----:B-1----:R-:W2:Y:S04]  /*451b0*/  LDL.LU R10, [R1+0x140] ;  /* 0x00014000010a7983 */ /* 0x002ea80000300800 */
[----:B---3--:R-:W3:Y:S04]  /*451c0*/  LDL.LU R11, [R1+0x13c] ;  /* 0x00013c00010b7983 */ /* 0x008ee80000300800 */
[----:B----4-:R-:W4:Y:S04]  /*451d0*/  LDL.LU R12, [R1+0x138] ;  /* 0x00013800010c7983 */ /* 0x010f280000300800 */
[----:B------:R-:W4:Y:S04]  /*451e0*/  LDL.LU R13, [R1+0x134] ;  /* 0x00013400010d7983 */ /* 0x000f280000300800 */
[----:B------:R0:W-:Y:S04]  /*451f0*/  STS.U16 [R0+UR4+0x5c00], R26 ;  /* 0x005c001a00007988 */ /* 0x0001e80008000404 */
[----:B------:R-:W4:Y:S04]  /*45200*/  LDL.LU R24, [R1+0x130] ;  /* 0x0001300001187983 */ /* 0x000f280000300800 */
[----:B------:R1:W-:Y:S04]  /*45210*/  STS.U16 [R0+UR4+0x6000], R28 ;  /* 0x0060001c00007988 */ /* 0x0003e80008000404 */
[----:B------:R1:W-:Y:S04]  /*45220*/  STS.U16 [R0+UR4], R15 ;  /* 0x0000000f00007988 */ /* 0x0003e80008000404 */
[----:B------:R1:W-:Y:S04]  /*45230*/  STS.U16 [R0+UR4+0x400], R23 ;  /* 0x0004001700007988 */ /* 0x0003e80008000404 */
[----:B------:R1:W-:Y:S04]  /*45240*/  STS.U16 [R0+UR4+0x800], R22 ;  /* 0x0008001600007988 */ /* 0x0003e80008000404 */
[----:B0-----:R-:W4:Y:S04]  /*45250*/  LDL.LU R26, [R1+0x12c] ;  /* 0x00012c00011a7983 */ /* 0x001f280000300800 */
[----:B-1----:R-:W4:Y:S04]  /*45260*/  LDL.LU R28, [R1+0x128] ;  /* 0x00012800011c7983 */ /* 0x002f280000300800 */
[----:B------:R-:W4:Y:S04]  /*45270*/  LDL.LU R14, [R1+0x124] ;  /* 0x00012400010e7983 */ /* 0x000f280000300800 */
[----:B------:R-:W4:Y:S04]  /*45280*/  LDL.LU R3, [R1+0x120] ;  /* 0x0001200001037983 */ /* 0x000f280000300800 */
[----:B------:R-:W4:Y:S04]  /*45290*/  LDL.LU R15, [R1+0x11c] ;  /* 0x00011c00010f7983 */ /* 0x000f280000300800 */
[----:B------:R-:W4:Y:S04]  /*452a0*/  LDL.LU R23, [R1+0x118] ;  /* 0x0001180001177983 */ /* 0x000f280000300800 */
[----:B------:R0:W-:Y:S04]  /*452b0*/  STS.U16 [R0+UR4+0xc00], R21 ;  /* 0x000c001500007988 */ /* 0x0001e80008000404 */
[----:B------:R-:W4:Y:S04]  /*452c0*/  LDL.LU R22, [R1+0x114] ;  /* 0x0001140001167983 */ /* 0x000f280000300800 */
[----:B------:R1:W-:Y:S04]  /*452d0*/  STS.U16 [R0+UR4+0x1000], R19 ;  /* 0x0010001300007988 */ /* 0x0003e80008000404 */
[----:B------:R1:W-:Y:S04]  /*452e0*/  STS.U16 [R0+UR4+0x1400], R17 ;  /* 0x0014001100007988 */ /* 0x0003e80008000404 */
[----:B------:R1:W-:Y:S04]  /*452f0*/  STS.U16 [R0+UR4+0x1800], R16 ;  /* 0x0018001000007988 */ /* 0x0003e80008000404 */
[----:B------:R1:W-:Y:S04]  /*45300*/  STS.U16 [R0+UR4+0x1c00], R18 ;  /* 0x001c001200007988 */ /* 0x0003e80008000404 */
[----:B------:R1:W-:Y:S04]  /*45310*/  STS.U16 [R0+UR4+0x2000], R20 ;  /* 0x0020001400007988 */ /* 0x0003e80008000404 */
[----:B0-----:R-:W4:Y:S04]  /*45320*/  LDL.LU R21, [R1+0x110] ;  /* 0x0001100001157983 */ /* 0x001f280000300800 */
[----:B-1----:R-:W4:Y:S04]  /*45330*/  LDL.LU R19, [R1+0x10c] ;  /* 0x00010c0001137983 */ /* 0x002f280000300800 */
        /* <DEDUP_REMOVED lines=26> */
[----:B------:R-:W-:Y:S04]  /*454e0*/  STS.U16 [R0+UR4+0x7400], R9 ;  /* 0x0074000900007988 */ /* 0x000fe80008000404 */
[----:B------:R-:W-:Y:S04]  /*454f0*/  STS.U16 [R0+UR4+0x7800], R10 ;  /* 0x0078000a00007988 */ /* 0x000fe80008000404 */
[----:B---3--:R-:W-:Y:S04]  /*45500*/  STS.U16 [R0+UR4+0x7c00], R11 ;  /* 0x007c000b00007988 */ /* 0x008fe80008000404 */
[----:B----4-:R-:W-:Y:S04]  /*45510*/  STS.U16 [R0+UR4+0x8000], R12 ;  /* 0x0080000c00007988 */ /* 0x010fe80008000404 */
[----:B------:R-:W-:Y:S04]  /*45520*/  STS.U16 [R0+UR4+0x8400], R13 ;  /* 0x0084000d00007988 */ /* 0x000fe80008000404 */
[----:B------:R-:W-:Y:S04]  /*45530*/  STS.U16 [R0+UR4+0x8800], R24 ;  /* 0x0088001800007988 */ /* 0x000fe80008000404 */
[----:B------:R-:W-:Y:S04]  /*45540*/  STS.U16 [R0+UR4+0x8c00], R26 ;  /* 0x008c001a00007988 */ /* 0x000fe80008000404 */
[----:B------:R-:W-:Y:S04]  /*45550*/  STS.U16 [R0+UR4+0x9000], R28 ;  /* 0x0090001c00007988 */ /* 0x000fe80008000404 */
[----:B------:R-:W-:Y:S04]  /*45560*/  STS.U16 [R0+UR4+0x9400], R14 ;  /* 0x0094000e00007988 */ /* 0x000fe80008000404 */
[----:B------:R-:W-:Y:S04]  /*45570*/  STS.U16 [R0+UR4+0x9800], R3 ;  /* 0x0098000300007988 */ /* 0x000fe80008000404 */
[----:B--2---:R0:W-:Y:S04]  /*45580*/  STS.U16 [R0+UR4+0x7000], R2 ;  /* 0x0070000200007988 */ /* 0x0041e80008000404 */
[----:B0-----:R-:W2:Y:S04]  /*45590*/  LDL.LU R2, [R1+0x50c8] ;  /* 0x0050c80001027983 */ /* 0x001ea80000300800 */
[----:B------:R-:W3:Y:S04]  /*455a0*/  LDL.LU R9, [R1+0x50c4] ;  /* 0x0050c40001097983 */ /* 0x000ee80000300800 */
[----:B------:R-:W4:Y:S04]  /*455b0*/  LDL.LU R10, [R1+0x50c0] ;  /* 0x0050c000010a7983 */ /* 0x000f280000300800 */
[----:B------:R-:W2:Y:S04]  /*455c0*/  LDL.LU R11, [R1+0x50bc] ;  /* 0x0050bc00010b7983 */ /* 0x000ea80000300800 */
[----:B------:R-:W3:Y:S04]  /*455d0*/  LDL.LU R12, [R1+0x50b8] ;  /* 0x0050b800010c7983 */ /* 0x000ee80000300800 */
[----:B------:R-:W4:Y:S04]  /*455e0*/  LDL.LU R13, [R1+0x50b4] ;  /* 0x0050b400010d7983 */ /* 0x000f280000300800 */
[----:B------:R-:W2:Y:S04]  /*455f0*/  LDL.LU R24, [R1+0x50b0] ;  /* 0x0050b00001187983 */ /* 0x000ea80000300800 */
[----:B------:R-:W3:Y:S04]  /*45600*/  LDL.LU R26, [R1+0x50ac] ;  /* 0x0050ac00011a7983 */ /* 0x000ee80000300800 */
[----:B------:R-:W4:Y:S04]  /*45610*/  LDL.LU R28, [R1+0x50a8] ;  /* 0x0050a800011c7983 */ /* 0x000f280000300800 */
[----:B------:R-:W2:Y:S04]  /*45620*/  LDL.LU R14, [R1+0xc4] ;  /* 0x0000c400010e7983 */ /* 0x000ea80000300800 */
[----:B------:R0:W-:Y:S04]  /*45630*/  STS.U16 [R0+UR4+0x9c00], R15 ;  /* 0x009c000f00007988 */ /* 0x0001e80008000404 */
[----:B------:R-:W2:Y:S04]  /*45640*/  LDL.LU R3, [R1+0xc0] ;  /* 0x0000c00001037983 */ /* 0x000ea80000300800 */
[----:B------:R1:W-:Y:S04]  /*45650*/  STS.U16 [R0+UR4+0xa000], R23 ;  /* 0x00a0001700007988 */ /* 0x0003e80008000404 */
[----:B------:R1:W-:Y:S04]  /*45660*/  STS.U16 [R0+UR4+0xa400], R22 ;  /* 0x00a4001600007988 */ /* 0x0003e80008000404 */
[----:B------:R1:W-:Y:S04]  /*45670*/  STS.U16 [R0+UR4+0xa800], R21 ;  /* 0x00a8001500007988 */ /* 0x0003e80008000404 */
[----:B------:R1:W-:Y:S04]  /*45680*/  STS.U16 [R0+UR4+0xac00], R19 ;  /* 0x00ac001300007988 */ /* 0x0003e80008000404 */
[----:B------:R1:W-:Y:S04]  /*45690*/  STS.U16 [R0+UR4+0xb000], R17 ;  /* 0x00b0001100007988 */ /* 0x0003e80008000404 */
[----:B0-----:R-:W2:Y:S04]  /*456a0*/  LDL.LU R15, [R1+0xbc] ;  /* 0x0000bc00010f7983 */ /* 0x001ea80000300800 */
[----:B-1----:R-:W2:Y:S04]  /*456b0*/  LDL.LU R23, [R1+0xb8] ;  /* 0x0000b80001177983 */ /* 0x002ea80000300800 */
[----:B------:R-:W2:Y:S04]  /*456c0*/  LDL.LU R22, [R1+0xb4] ;  /* 0x0000b40001167983 */ /* 0x000ea80000300800 */
[----:B------:R-:W2:Y:S04]  /*456d0*/  LDL.LU R21, [R1+0xb0] ;  /* 0x0000b00001157983 */ /* 0x000ea80000300800 */
        /* <DEDUP_REMOVED lines=24> */
[----:B----4-:R-:W-:Y:S04]  /*45860*/  STS.U16 [R0+UR4+0xe000], R28 ;  /* 0x00e0001c00007988 */ /* 0x010fe80008000404 */
[----:B------:R0:W-:Y:S04]  /*45870*/  STL [R1+0x507c], R28 ;  /* 0x00507c1c01007387 */ /* 0x0001e80000100800 */
[----:B---3--:R-:W-:Y:S04]  /*45880*/  STS.U16 [R0+UR4+0xe400], R26 ;  /* 0x00e4001a00007988 */ /* 0x008fe80008000404 */
[----:B--2---:R-:W-:Y:S04]  /*45890*/  STS.U16 [R0+UR4+0xe800], R24 ;  /* 0x00e8001800007988 */ /* 0x004fe80008000404 */
[----:B------:R-:W-:Y:S04]  /*458a0*/  STS.U16 [R0+UR4+0xec00], R13 ;  /* 0x00ec000d00007988 */ /* 0x000fe80008000404 */
[----:B0-----:R-:W2:Y:S04]  /*458b0*/  LDL.LU R28, [R1+0xc8] ;  /* 0x0000c800011c7983 */ /* 0x001ea80000300800 */
[----:B------:R0:W-:Y:S04]  /*458c0*/  STL [R1+0x5080], R26 ;  /* 0x0050801a01007387 */ /* 0x0001e80000100800 */
[----:B------:R-:W-:Y:S04]  /*458d0*/  STS.U16 [R0+UR4+0xf000], R12 ;  /* 0x00f0000c00007988 */ /* 0x000fe80008000404 */
[----:B0-----:R-:W3:Y:S04]  /*458e0*/  LDL.LU R26, [R1+0xd0] ;  /* 0x0000d000011a7983 */ /* 0x001ee80000300800 */
[----:B------:R0:W-:Y:S04]  /*458f0*/  STL [R1+0x5084], R24 ;  /* 0x0050841801007387 */ /* 0x0001e80000100800 */
[----:B------:R-:W-:Y:S04]  /*45900*/  STS.U16 [R0+UR4+0xfc00], R9 ;  /* 0x00fc000900007988 */ /* 0x000fe80008000404 */
[----:B0-----:R-:W4:Y:S04]  /*45910*/  LDL.LU R24, [R1+0xd4] ;  /* 0x0000d40001187983 */ /* 0x001f280000300800 */
[----:B------:R0:W-:Y:S04]  /*45920*/  STL [R1+0x5088], R13 ;  /* 0x0050880d01007387 */ /* 0x0001e80000100800 */
[----:B0-----:R-:W2:Y:S04]  /*45930*/  LDL.LU R13, [R1+0xd8] ;  /* 0x0000d800010d7983 */ /* 0x001ea80000300800 */
[----:B------:R0:W-:Y:S04]  /*45940*/  STL [R1+0x508c], R12 ;  /* 0x00508c0c01007387 */ /* 0x0001e80000100800 */
[----:B0-----:R-:W3:Y:S04]  /*45950*/  LDL.LU R12, [R1+0xdc] ;  /* 0x0000dc00010c7983 */ /* 0x001ee80000300800 */
[----:B------:R-:W-:Y:S04]  /*45960*/  STL [R1+0x5090], R11 ;  /* 0x0050900b01007387 */ /* 0x000fe80000100800 */
[----:B------:R-:W-:Y:S04]  /*45970*/  STL [R1+0x5094], R10 ;  /* 0x0050940a01007387 */ /* 0x000fe80000100800 */
[----:B------:R0:W-:Y:S04]  /*45980*/  STL [R1+0x5098], R9 ;  /* 0x0050980901007387 */ /* 0x0001e80000100800 */
[----:B0-----:R-:W4:Y:S04]  /*45990*/  LDL.LU R9, [R1+0x6c] ;  /* 0x00006c0001097983 */ /* 0x001f280000300800 */
[----:B----4-:R0:W-:Y:S04]  /*459a0*/  STL [R1+0x509c], R9 ;  /* 0x00509c0901007387 */ /* 0x0101e80000100800 */
[----:B0-----:R-:W4:Y:S04]  /*459b0*/  LDL.LU R9, [R1+0x70] ;  /* 0x0000700001097983 */ /* 0x001f280000300800 */
[----:B----4-:R0:W-:Y:S04]  /*459c0*/  STL [R1+0x50a0], R9 ;  /* 0x0050a00901007387 */ /* 0x0101e80000100800 */
[----:B0-----:R-:W4:Y:S04]  /*459d0*/  LDL.LU R9, [R1+0x74] ;  /* 0x0000740001097983 */ /* 0x001f280000300800 */
[----:B------:R-:W-:Y:S04]  /*459e0*/  STS.U16 [R0+UR4+0xf800], R10 ;  /* 0x00f8000a00007988 */ /* 0x000fe80008000404 */
[----:B------:R-:W-:Y:S04]  /*459f0*/  STS.U16 [R0+UR4+0xf400], R11 ;  /* 0x00f4000b00007988 */ /* 0x000fe80008000404 */
[----:B---3--:R-:W-:Y:S04]  /*45a00*/  STS.U16 [R2+UR4+0x80], R12 ;  /* 0x0000800c02007988 */ /* 0x008fe80008000404 */
[----:B--2---:R-:W-:Y:S04]  /*45a10*/  STS.U16 [R2+UR4+0x480], R13 ;  /* 0x0004800d02007988 */ /* 0x004fe80008000404 */
        /* <DEDUP_REMOVED lines=9> */
[----:B----4-:R0:W-:Y:S04]  /*45ab0*/  STL [R1+0x50a4], R9 ;  /* 0x0050a40901007387 */ /* 0x0101e80000100800 */
        /* <DEDUP_REMOVED lines=39> */
[----:B0-----:R-:W4:Y:S04]  /*45d30*/  LDL.LU R29, [R1+0x4] ;  /* 0x00000400011d7983 */ /* 0x001f280000300800 */
[----:B------:R-:W4:Y:S04]  /*45d40*/  LDL.LU R0, [R1] ;  /* 0x0000000001007983 */ /* 0x000f280000300800 */
[----:B--2---:R0:W-:Y:S04]  /*45d50*/  STS.U16 [R2+UR4+0x6080], R9 ;  /* 0x0060800902007988 */ /* 0x0041e80008000404 */
[----:B0-----:R-:W2:Y:S04]  /*45d60*/  LDL.LU R9, [R1+0x50a4] ;  /* 0x0050a40001097983 */ /* 0x001ea80000300800 */
[----:B--2---:R0:W-:Y:S04]  /*45d70*/  STS.U16 [R2+UR4+0x6480], R9 ;  /* 0x0064800902007988 */ /* 0x0041e80008000404 */
[----:B0-----:R-:W2:Y:S04]  /*45d80*/  LDL.LU R9, [R1+0x50a0] ;  /* 0x0050a00001097983 */ /* 0x001ea80000300800 */
[----:B--2---:R0:W-:Y:S04]  /*45d90*/  STS.U16 [R2+UR4+0x6880], R9 ;  /* 0x0068800902007988 */ /* 0x0041e80008000404 */
[----:B0-----:R-:W2:Y:S04]  /*45da0*/  LDL.LU R9, [R1+0x509c] ;  /* 0x00509c0001097983 */ /* 0x001ea80000300800 */
[----:B--2---:R0:W-:Y:S04]  /*45db0*/  STS.U16 [R2+UR4+0x6c80], R9 ;  /* 0x006c800902007988 */ /* 0x0041e80008000404 */
[----:B---3--:R1:W-:Y:S04]  /*45dc0*/  STS.U16 [R2+UR4+0x7080], R10 ;  /* 0x0070800a02007988 */ /* 0x0083e80008000404 */
[----:B----4-:R2:W-:Y:S04]  /*45dd0*/  STS.U16 [R2+UR4+0x7480], R11 ;  /* 0x0074800b02007988 */ /* 0x0105e80008000404 */
[----:B------:R3:W-:Y:S04]  /*45de0*/  STS.U16 [R2+UR4+0x7880], R12 ;  /* 0x0078800c02007988 */ /* 0x0007e80008000404 */
[----:B------:R4:W-:Y:S04]  /*45df0*/  STS.U16 [R2+UR4+0x7c80], R13 ;  /* 0x007c800d02007988 */ /* 0x0009e80008000404 */
[----:B------:R4:W-:Y:S04]  /*45e00*/  STS.U16 [R2+UR4+0x8080], R24 ;  /* 0x0080801802007988 */ /* 0x0009e80008000404 */
[----:B0-----:R-:W4:Y:S04]  /*45e10*/  LDL.LU R9, [R1+0x5098] ;  /* 0x0050980001097983 */ /* 0x001f280000300800 */
[----:B-1----:R-:W4:Y:S04]  /*45e20*/  LDL.LU R10, [R1+0x5094] ;  /* 0x00509400010a7983 */ /* 0x002f280000300800 */
[----:B--2---:R-:W2:Y:S04]  /*45e30*/  LDL.LU R11, [R1+0x5090] ;  /* 0x00509000010b7983 */ /* 0x004ea80000300800 */
[----:B---3--:R-:W3:Y:S04]  /*45e40*/  LDL.LU R12, [R1+0x508c] ;  /* 0x00508c00010c7983 */ /* 0x008ee80000300800 */
[----:B----4-:R-:W4:Y:S04]  /*45e50*/  LDL.LU R13, [R1+0x5088] ;  /* 0x00508800010d7983 */ /* 0x010f280000300800 */
[----:B------:R-:W2:Y:S04]  /*45e60*/  LDL.LU R24, [R1+0x5084] ;  /* 0x0050840001187983 */ /* 0x000ea80000300800 */
        /* <DEDUP_REMOVED lines=8> */
[----:B------:R-:W3:Y:S04]  /*45ef0*/  LDL.LU R14, [R1+0x5078] ;  /* 0x00507800010e7983 */ /* 0x000ee80000300800 */
[----:B------:R-:W2:Y:S04]  /*45f00*/  LDL.LU R3, [R1+0x5074] ;  /* 0x0050740001037983 */ /* 0x000ea80000300800 */
[----:B------:R-:W4:Y:S04]  /*45f10*/  LDL.LU R15, [R1+0x5070] ;  /* 0x00507000010f7983 */ /* 0x000f280000300800 */
        /* <DEDUP_REMOVED lines=11> */
[----:B------:R-:W2:Y:S04]  /*45fd0*/  LDL.LU R16, [R1+0x5058] ;  /* 0x0050580001107983 */ /* 0x000ea80000300800 */
        /* <DEDUP_REMOVED lines=8> */
[----:B-1----:R-:W4:Y:S04]  /*46060*/  LDL.LU R4, [R1+0x504c] ;  /* 0x00504c0001047983 */ /* 0x002f280000300800 */
[----:B------:R-:W3:Y:S04]  /*46070*/  LDL.LU R5, [R1+0x5048] ;  /* 0x0050480001057983 */ /* 0x000ee80000300800 */
[----:B------:R-:W2:Y:S04]  /*46080*/  LDL.LU R6, [R1+0x5044] ;  /* 0x0050440001067983 */ /* 0x000ea80000300800 */
[----:B------:R-:W4:Y:S04]  /*46090*/  LDL.LU R7, [R1+0x5040] ;  /* 0x0050400001077983 */ /* 0x000f280000300800 */
[----:B------:R-:W3:Y:S04]  /*460a0*/  LDL.LU R8, [R1+0x503c] ;  /* 0x00503c0001087983 */ /* 0x000ee80000300800 */
[----:B------:R0:W-:Y:S04]  /*460b0*/  STS.U16 [R2+UR4+0xcc80], R25 ;  /* 0x00cc801902007988 */ /* 0x0001e80008000404 */
[----:B------:R1:W-:Y:S04]  /*460c0*/  STS.U16 [R2+UR4+0xd080], R27 ;  /* 0x00d0801b02007988 */ /* 0x0003e80008000404 */
[----:B------:R1:W-:Y:S04]  /*460d0*/  STS.U16 [R2+UR4+0xd480], R29 ;  /* 0x00d4801d02007988 */ /* 0x0003e80008000404 */
[----:B0-----:R-:W2:Y:S04]  /*460e0*/  LDL.LU R25, [R1+0x5038] ;  /* 0x0050380001197983 */ /* 0x001ea80000300800 */
[----:B-1----:R-:W4:Y:S04]  /*460f0*/  LDL.LU R27, [R1+0x5034] ;  /* 0x00503400011b7983 */ /* 0x002f280000300800 */
[----:B------:R-:W3:Y:S04]  /*46100*/  LDL.LU R29, [R1+0x5030] ;  /* 0x00503000011d7983 */ /* 0x000ee80000300800 */
[----:B------:R-:W-:Y:S04]  /*46110*/  STS.U16 [R2+UR4+0xd880], R0 ;  /* 0x00d8800002007988 */ /* 0x000fe80008000404 */
[----:B---3--:R-:W-:Y:S04]  /*46120*/  STS.U16 [R2+UR4+0xdc80], R29 ;  /* 0x00dc801d02007988 */ /* 0x008fe80008000404 */
[----:B----4-:R-:W-:Y:S04]  /*46130*/  STS.U16 [R2+UR4+0xe080], R27 ;  /* 0x00e0801b02007988 */ /* 0x010fe80008000404 */
[----:B--2---:R-:W-:Y:S04]  /*46140*/  STS.U16 [R2+UR4+0xe480], R25 ;  /* 0x00e4801902007988 */ /* 0x004fe80008000404 */
[----:B------:R-:W-:Y:S04]  /*46150*/  STS.U16 [R2+UR4+0xe880], R8 ;  /* 0x00e8800802007988 */ /* 0x000fe80008000404 */
[----:B------:R-:W-:Y:S04]  /*46160*/  STS.U16 [R2+UR4+0xec80], R7 ;  /* 0x00ec800702007988 */ /* 0x000fe80008000404 */
[----:B------:R-:W-:Y:S04]  /*46170*/  STS.U16 [R2+UR4+0xf080], R6 ;  /* 0x00f0800602007988 */ /* 0x000fe80008000404 */
[----:B------:R0:W-:Y:S04]  /*46180*/  STS.U16 [R2+UR4+0xf480], R5 ;  /* 0x00f4800502007988 */ /* 0x0001e80008000404 */
[----:B------:R1:W-:Y:S04]  /*46190*/  STS.U16 [R2+UR4+0xf880], R4 ;  /* 0x00f8800402007988 */ /* 0x0003e80008000404 */
[----:B0-----:R-:W2:Y:S04]  /*461a0*/  LDL R5, [R1+0x220c] ;  /* 0x00220c0001057983 */ /* 0x001ea80000100800 */
[----:B-1----:R-:W2:Y:S01]  /*461b0*/  LDL R4, [R1+0x1374] ;  /* 0x0013740001047983 */ /* 0x002ea20000100800 */
[----:B------:R-:W-:-:S02]  /*461c0*/  PRMT R15, RZ, 0x7610, R15 ;  /* 0x00007610ff0f7816 */ /* 0x000fc4000000000f */
[----:B--2---:R-:W-:-:S04]  /*461d0*/  @!P2 LOP3.LUT R5, R5, R4, RZ, 0x3c, !PT ;  /* 0x000000040505a212 */ /* 0x004fc800078e3cff */
[----:B------:R-:W-:-:S04]  /*461e0*/  @!P2 LOP3.LUT R4, R5, R4, RZ, 0x3c, !PT ;  /* 0x000000040504a212 */ /* 0x000fc800078e3cff */
[----:B------:R-:W-:-:S05]  /*461f0*/  @!P2 LOP3.LUT R5, R5, R4, RZ, 0x3c, !PT ;  /* 0x000000040505a212 */ /* 0x000fca00078e3cff */
[----:B------:R-:W2:Y:S04]  /*46200*/  @!P2 LDG.E.U16 R15, desc[UR8][R4.64] ;  /* 0x00000008040fa981 */ /* 0x000ea8000c1e1500 */
[----:B------:R0:W-:Y:S04]  /*46210*/  STS.U16 [R2+UR4+0xfc80], R19 ;  /* 0x00fc801302007988 */ /* 0x0001e80008000404 */
        /* <DEDUP_REMOVED lines=8> */
[----:B------:R-:W4:Y:S04]  /*462a0*/  LDL.LU R0, [R1+0x2330] ;  /* 0x0023300001007983 */ /* 0x000f280000300800 */
[----:B-1----:R-:W3:Y:S04]  /*462b0*/  LDL.LU R14, [R1+0x502c] ;  /* 0x00502c00010e7983 */ /* 0x002ee80000300800 */
        /* <DEDUP_REMOVED lines=2289> */
[----:B------:R-:W4:Y:S02]  /*4f1d0*/  LDL R5, [R1+0x1744] ;  /* 0x0017440001057983 */ /* 0x000f240000100800 */
[----:B----4-:R-:W-:-:S02]  /*4f1e0*/  @!P2 LOP3.LUT R5, R5, R4, RZ, 0x3c, !PT ;  /* 0x000000040505a212 */ /* 0x010fc400078e3cff */
[----:B--2---:R-:W-:Y:S02]  /*4f1f0*/  PRMT R15, RZ, 0x7610, R15 ;  /* 0x00007610ff0f7816 */ /* 0x004fe4000000000f */
        /* <DEDUP_REMOVED lines=705> */
[----:B0-----:R-:W3:Y:S04]  /*51e10*/  LDL R22, [R1+0x1414] ;  /* 0x0014140001167983 */ /* 0x001ee80000100800 */
[----:B------:R-:W1:Y:S04]  /*51e20*/  LDL R4, [R1+0x2318] ;  /* 0x0023180001047983 */ /* 0x000e680000100800 */
[----:B------:R-:W1:Y:S02]  /*51e30*/  LDL R5, [R1+0x235c] ;  /* 0x00235c0001057983 */ /* 0x000e640000100800 */
[----:B-1----:R-:W-:-:S04]  /*51e40*/  @!P2 LOP3.LUT R5, R5, R4, RZ, 0x3c, !PT ;  /* 0x000000040505a212 */ /* 0x002fc800078e3cff */
[----:B------:R-:W-:-:S04]  /*51e50*/  @!P2 LOP3.LUT R4, R5, R4, RZ, 0x3c, !PT ;  /* 0x000000040504a212 */ /* 0x000fc800078e3cff */
[----:B------:R-:W-:Y:S01]  /*51e60*/  @!P2 LOP3.LUT R5, R5, R4, RZ, 0x3c, !PT ;  /* 0x000000040505a212 */ /* 0x000fe200078e3cff */
[----:B----4-:R0:W-:Y:S04]  /*51e70*/  STL [R1+0x4ab8], R13 ;  /* 0x004ab80d01007387 */ /* 0x0101e80000100800 */
[----:B------:R1:W4:Y:S01]  /*51e80*/  @!P2 LDG.E.U16 R12, desc[UR8][R4.64] ;  /* 0x00000008040ca981 */ /* 0x000322000c1e1500 */
[----:B--2---:R-:W-:-:S03]  /*51e90*/  PRMT R15, RZ, 0x7610, R15 ;  /* 0x00007610ff0f7816 */ /* 0x004fc6000000000f */
[----:B0-----:R-:W2:Y:S04]  /*51ea0*/  LDL R13, [R1+0x221c] ;  /* 0x00221c00010d7983 */ /* 0x001ea80000100800 */
[----:B------:R-:W1:Y:S04]  /*51eb0*/  LDL R4, [R1+0x1440] ;  /* 0x0014400001047983 */ /* 0x000e680000100800 */
[----:B------:R-:W1:Y:S02]  /*51ec0*/  LDL R5, [R1+0x1444] ;  /* 0x0014440001057983 */ /* 0x000e640000100800 */
[----:B-1----:R-:W-:-:S04]  /*51ed0*/  @!P2 LOP3.LUT R5, R5, R4, RZ, 0x3c, !PT ;  /* 0x000000040505a212 */ /* 0x002fc800078e3cff */
[----:B------:R-:W-:-:S04]  /*51ee0*/  @!P2 LOP3.LUT R4, R5, R4, RZ, 0x3c, !PT ;  /* 0x000000040504a212 */ /* 0x000fc800078e3cff */
[----:B------:R-:W-:-:S05]  /*51ef0*/  @!P2 LOP3.LUT R5, R5, R4, RZ, 0x3c, !PT ;  /* 0x000000040505a212 */ /* 0x000fca00078e3cff */
[----:B------:R-:W3:Y:S04]  /*51f00*/  @!P2 LDG.E.U16 R15, desc[UR8][R4.64] ;  /* 0x00000008040fa981 */ /* 0x000ee8000c1e1500 */
[----:B----4-:R-:W-:Y:S04]  /*51f10*/  STL [R1+0x4abc], R12 ;  /* 0x004abc0c01007387 */ /* 0x010fe80000100800 */
[----:B---3--:R0:W-:Y:S04]  /*51f20*/  STL [R1+0x60], R15 ;  /* 0x0000600f01007387 */ /* 0x0081e80000100800 */
[----:B0-----:R-:W3:Y:S04]  /*51f30*/  LDL.LU R15, [R1+0x4af8] ;  /* 0x004af800010f7983 */ /* 0x001ee80000300800 */
[----:B------:R-:W4:Y:S04]  /*51f40*/  LDL R4, [R1+0x1438] ;  /* 0x0014380001047983 */ /* 0x000f280000100800 */
[----:B------:R-:W4:Y:S02]  /*51f50*/  LDL R5, [R1+0x143c] ;  /* 0x00143c0001057983 */ /* 0x000f240000100800 */
[----:B----4-:R-:W-:-:S02]  /*51f60*/  @!P2 LOP3.LUT R5, R5, R4, RZ, 0x3c, !PT ;  /* 0x000000040505a212 */ /* 0x010fc400078e3cff */
[----:B---3--:R-:W-:Y:S02]  /*51f70*/  PRMT R15, RZ, 0x7610, R15 ;  /* 0x00007610ff0f7816 */ /* 0x008fe4000000000f */
[----:B------:R-:W-:-:S04]  /*51f80*/  @!P2 LOP3.LUT R4, R5, R4, RZ, 0x3c, !PT ;  /* 0x000000040504a212 */ /* 0x000fc800078e3cff */
[----:B------:R-:W-:-:S05]  /*51f90*/  @!P2 LOP3.LUT R5, R5, R4, RZ, 0x3c, !PT ;  /* 0x000000040505a212 */ /* 0x000fca00078e3cff */
[----:B------:R-:W3:Y:S04]  /*51fa0*/  @!P2 LDG.E.U16 R15, desc[UR8][R4.64] ;  /* 0x00000008040fa981 */ /* 0x000ee8000c1e1500 */
        /* <DEDUP_REMOVED lines=11> */
[----:B------:R-:W4:Y:S01]  /*52060*/  LDL R5, [R1+0x1410] ;  /* 0x0014100001057983 */ /* 0x000f220000100800 */
[----:B------:R-:W-:-:S03]  /*52070*/  @!P2 IMAD.MOV.U32 R4, RZ, RZ, R22 ;  /* 0x000000ffff04a224 */ /* 0x000fc600078e0016 */
[----:B------:R-:W2:Y:S01]  /*52080*/  LDL R22, [R1+0x22dc] ;  /* 0x0022dc0001167983 */ /* 0x000ea20000100800 */
[----:B---3--:R-:W-:-:S06]  /*52090*/  PRMT R15, RZ, 0x7610, R15 ;  /* 0x00007610ff0f7816 */ /* 0x008fcc000000000f */
[----:B----4-:R-:W3:Y:S04]  /*520a0*/  @!P2 LDG.E.U16 R15, desc[UR8][R4.64] ;  /* 0x00000008040fa981 */ /* 0x010ee8000c1e1500 */
        /* <DEDUP_REMOVED lines=8> */
[----:B------:R-:W3:Y:S01]  /*52130*/  @!P2 LDG.E.U16 R15, desc[UR8][R4.64] ;  /* 0x00000008040fa981 */ /* 0x000ee2000c1e1500 */
[----:B------:R-:W-:-:S03]  /*52140*/  PRMT R12, RZ, 0x7610, R12 ;  /* 0x00007610ff0c7816 */ /* 0x000fc6000000000c */
[----:B---3--:R0:W-:Y:S04]  /*52150*/  STL [R1+0x48], R15 ;  /* 0x0000480f01007387 */ /* 0x0081e80000100800 */
[----:B0-----:R-:W3:Y:S04]  /*52160*/  LDL.LU R15, [R1+0x4ae8] ;  /* 0x004ae800010f7983 */ /* 0x001ee80000300800 */
[----:B------:R-:W4:Y:S01]  /*52170*/  LDL R5, [R1+0x139c] ;  /* 0x00139c0001057983 */ /* 0x000f220000100800 */
[----:B--2---:R-:W-:-:S03]  /*52180*/  @!P2 IMAD.MOV.U32 R4, RZ, RZ, R13 ;  /* 0x000000ffff04a224 */ /* 0x004fc600078e000d */
[----:B------:R-:W2:Y:S04]  /*52190*/  LDL R13, [R1+0x2320] ;  /* 0x00232000010d7983 */ /* 0x000ea80000100800 */
[----:B----4-:R0:W4:Y:S04]  /*521a0*/  @!P2 LDG.E.U16 R12, desc[UR8][R4.64] ;  /* 0x00000008040ca981 */ /* 0x010128000c1e1500 */
[----:B------:R-:W0:Y:S04]  /*521b0*/  LDL R4, [R1+0x2220] ;  /* 0x0022200001047983 */ /* 0x000e280000100800 */
[----:B------:R-:W0:Y:S01]  /*521c0*/  LDL R5, [R1+0x225c] ;  /* 0x00225c0001057983 */ /* 0x000e220000100800 */
[----:B---3--:R-:W-:-:S02]  /*521d0*/  PRMT R15, RZ, 0x7610, R15 ;  /* 0x00007610ff0f7816 */ /* 0x008fc4000000000f */
[----:B0-----:R-:W-:-:S04]  /*521e0*/  @!P2 LOP3.LUT R5, R5, R4, RZ, 0x3c, !PT ;  /* 0x000000040505a212 */ /* 0x001fc800078e3cff */
[----:B------:R-:W-:-:S04]  /*521f0*/  @!P2 LOP3.LUT R4, R5, R4, RZ, 0x3c, !PT ;  /* 0x000000040504a212 */ /* 0x000fc800078e3cff */
[----:B------:R-:W-:-:S05]  /*52200*/  @!P2 LOP3.LUT R5, R5, R4, RZ, 0x3c, !PT ;  /* 0x000000040505a212 */ /* 0x000fca00078e3cff */
[----:B------:R-:W3:Y:S04]  /*52210*/  @!P2 LDG.E.U16 R15, desc[UR8][R4.64] ;  /* 0x00000008040fa981 */ /* 0x000ee8000c1e1500 */
[----:B----4-:R0:W-:Y:S04]  /*52220*/  STL [R1+0x40], R12 ;  /* 0x0000400c01007387 */ /* 0x0101e80000100800 */
[----:B0-----:R-:W4:Y:S04]  /*52230*/  LDL R12, [R1+0x2358] ;  /* 0x00235800010c7983 */ /* 0x001f280000100800 */
[----:B---3--:R0:W-:Y:S04]  /*52240*/  STL [R1+0x24], R15 ;  /* 0x0000240f01007387 */ /* 0x0081e80000100800 */
[----:B0-----:R-:W3:Y:S04]  /*52250*/  LDL.LU R15, [R1+0x4ae4] ;  /* 0x004ae400010f7983 */ /* 0x001ee80000300800 */
[----:B------:R-:W2:Y:S04]  /*52260*/  LDL R4, [R1+0x2260] ;  /* 0x0022600001047983 */ /* 0x000ea80000100800 */
[----:B------:R-:W2:Y:S02]  /*52270*/  LDL R5, [R1+0x229c] ;  /* 0x00229c0001057983 */ /* 0x000ea40000100800 */
[----:B--2---:R-:W-:-:S02]  /*52280*/  @!P2 LOP3.LUT R5, R5, R4, RZ, 0x3c, !PT ;  /* 0x000000040505a212 */ /* 0x004fc400078e3cff */
[----:B---3--:R-:W-:Y:S02]  /*52290*/  PRMT R15, RZ, 0x7610, R15 ;  /* 0x00007610ff0f7816 */ /* 0x008fe4000000000f */
[----:B------:R-:W-:-:S04]  /*522a0*/  @!P2 LOP3.LUT R4, R5, R4, RZ, 0x3c, !PT ;  /* 0x000000040504a212 */ /* 0x000fc800078e3cff */
[----:B------:R-:W-:-:S05]  /*522b0*/  @!P2 LOP3.LUT R5, R5, R4, RZ, 0x3c, !PT ;  /* 0x000000040505a212 */ /* 0x000fca00078e3cff */
[----:B------:R-:W2:Y:S01]  /*522c0*/  @!P2 LDG.E.U16 R15, desc[UR8][R4.64] ;  /* 0x00000008040fa981 */ /* 0x000ea2000c1e1500 */
[----:B------:R-:W-:-:S03]  /*522d0*/  PRMT R20, RZ, 0x7610, R20 ;  /* 0x00007610ff147816 */ /* 0x000fc60000000014 */
[----:B--2---:R0:W-:Y:S04]  /*522e0*/  STL [R1+0x18], R15 ;  /* 0x0000180f01007387 */ /* 0x0041e80000100800 */
[----:B0-----:R-:W2:Y:S04]  /*522f0*/  LDL.LU R15, [R1+0x4ae0] ;  /* 0x004ae000010f7983 */ /* 0x001ea80000300800 */
[----:B------:R-:W3:Y:S01]  /*52300*/  LDL R5, [R1+0x22a0] ;  /* 0x0022a00001057983 */ /* 0x000ee20000100800 */
[----:B------:R-:W-:Y:S01]  /*52310*/  @!P2 IMAD.MOV.U32 R4, RZ, RZ, R22 ;  /* 0x000000ffff04a224 */ /* 0x000fe200078e0016 */
[----:B------:R-:W-:-:S02]  /*52320*/  PRMT R11, RZ, 0x7610, R11 ;  /* 0x00007610ff0b7816 */ /* 0x000fc4000000000b */
[----:B------:R-:W-:Y:S01]  /*52330*/  PRMT R10, RZ, 0x7610, R10 ;  /* 0x00007610ff0a7816 */ /* 0x000fe2000000000a */
[----:B------:R-:W2:Y:S04]  /*52340*/  LDL R22, [R1+0x13fc] ;  /* 0x0013fc0001167983 */ /* 0x000ea80000100800 */
[----:B---3--:R0:W3:Y:S04]  /*52350*/  @!P2 LDG.E.U16 R20, desc[UR8][R4.64] ;  /* 0x000000080414a981 */ /* 0x0080e8000c1e1500 */
[----:B------:R-:W0:Y:S04]  /*52360*/  LDL R4, [R1+0x22e0] ;  /* 0x0022e00001047983 */ /* 0x000e280000100800 */
[----:B------:R-:W0:Y:S02]  /*52370*/  LDL R5, [R1+0x231c] ;  /* 0x00231c0001057983 */ /* 0x000e240000100800 */
[----:B0-----:R-:W-:-:S04]  /*52380*/  @!P2 LOP3.LUT R5, R5, R4, RZ, 0x3c, !PT ;  /* 0x000000040505a212 */ /* 0x001fc800078e3cff */
[----:B------:R-:W-:-:S04]  /*52390*/  @!P2 LOP3.LUT R4, R5, R4, RZ, 0x3c, !PT ;  /* 0x000000040504a212 */ /* 0x000fc800078e3cff */
[----:B------:R-:W-:-:S05]  /*523a0*/  @!P2 LOP3.LUT R5, R5, R4, RZ, 0x3c, !PT ;  /* 0x000000040505a212 */ /* 0x000fca00078e3cff */
[----:B------:R4:W2:Y:S04]  /*523b0*/  @!P2 LDG.E.U16 R11, desc[UR8][R4.64] ;  /* 0x00000008040ba981 */ /* 0x0008a8000c1e1500 */
[----:B---3--:R-:W-:Y:S01]  /*523c0*/  STL [R1+0x4a98], R20 ;  /* 0x004a981401007387 */ /* 0x008fe20000100800 */
[----:B----4-:R-:W-:Y:S02]  /*523d0*/  @!P2 IMAD.MOV.U32 R4, RZ, RZ, R12 ;  /* 0x000000ffff04a224 */ /* 0x010fe400078e000c */
[----:B------:R-:W-:-:S05]  /*523e0*/  @!P2 IMAD.MOV.U32 R5, RZ, RZ, R13 ;  /* 0x000000ffff05a224 */ /* 0x000fca00078e000d */
[----:B------:R0:W3:Y:S04]  /*523f0*/  @!P2 LDG.E.U16 R10, desc[UR8][R4.64] ;  /* 0x00000008040aa981 */ /* 0x0000e8000c1e1500 */
[----:B--2---:R-:W-:Y:S04]  /*52400*/  STL [R1+0x4a9c], R11 ;  /* 0x004a9c0b01007387 */ /* 0x004fe80000100800 */
[----:B------:R-:W0:Y:S04]  /*52410*/  LDL R4, [R1+0x1408] ;  /* 0x0014080001047983 */ /* 0x000e280000100800 */
[----:B------:R-:W0:Y:S01]  /*52420*/  LDL R5, [R1+0x140c] ;  /* 0x00140c0001057983 */ /* 0x000e220000100800 */
[----:B------:R-:W-:-:S03]  /*52430*/  PRMT R15, RZ, 0x7610, R15 ;  /* 0x00007610ff0f7816 */ /* 0x000fc6000000000f */
[----:B------:R-:W2:Y:S04]  /*52440*/  LDL R13, [R1+0x1398] ;  /* 0x00139800010d7983 */ /* 0x000ea80000100800 */
[----:B------:R-:W4:Y:S01]  /*52450*/  LDL R12, [R1+0x2224] ;  /* 0x00222400010c7983 */ /* 0x000f220000100800 */
[----:B0-----:R-:W-:-:S04]  /*52460*/  @!P2 LOP3.LUT R5, R5, R4, RZ, 0x3c, !PT ;  /* 0x000000040505a212 */ /* 0x001fc800078e3cff */
[----:B------:R-:W-:-:S04]  /*52470*/  @!P2 LOP3.LUT R4, R5, R4, RZ, 0x3c, !PT ;  /* 0x000000040504a212 */ /* 0x000fc800078e3cff */
[----:B------:R-:W-:-:S05]  /*52480*/  @!P2 LOP3.LUT R5, R5, R4, RZ, 0x3c, !PT ;  /* 0x000000040505a212 */ /* 0x000fca00078e3cff */
[----:B------:R-:W2:Y:S04]  /*52490*/  @!P2 LDG.E.U16 R15, desc[UR8][R4.64] ;  /* 0x00000008040fa981 */ /* 0x000ea8000c1e1500 */
[----:B---3--:R-:W-:Y:S04]  /*524a0*/  STL [R1+0x4aa0], R10 ;  /* 0x004aa00a01007387 */ /* 0x008fe80000100800 */
[----:B--2---:R0:W-:Y:S04]  /*524b0*/  STL [R1+0x3c], R15 ;  /* 0x00003c0f01007387 */ /* 0x0041e80000100800 */
[----:B0-----:R-:W2:Y:S04]  /*524c0*/  LDL.LU R15, [R1+0x4adc] ;  /* 0x004adc00010f7983 */ /* 0x001ea80000300800 */
[----:B------:R-:W3:Y:S04]  /*524d0*/  LDL R4, [R1+0x1400] ;  /* 0x0014000001047983 */ /* 0x000ee80000100800 */
[----:B------:R-:W3:Y:S02]  /*524e0*/  LDL R5, [R1+0x1404] ;  /* 0x0014040001057983 */ /* 0x000ee40000100800 */
[----:B---3--:R-:W-:-:S02]  /*524f0*/  @!P2 LOP3.LUT R5, R5, R4, RZ, 0x3c, !PT ;  /* 0x000000040505a212 */ /* 0x008fc400078e3cff */
[----:B--2---:R-:W-:Y:S02]  /*52500*/  PRMT R15, RZ, 0x7610, R15 ;  /* 0x00007610ff0f7816 */ /* 0x004fe4000000000f */
[----:B------:R-:W-:-:S04]  /*52510*/  @!P2 LOP3.LUT R4, R5, R4, RZ, 0x3c, !PT ;  /* 0x000000040504a212 */ /* 0x000fc800078e3cff */
[----:B------:R-:W-:-:S05]  /*52520*/  @!P2 LOP3.LUT R5, R5, R4, RZ, 0x3c, !PT ;  /* 0x000000040505a212 */ /* 0x000fca00078e3cff */
[----:B------:R-:W2:Y:S04]  /*52530*/  @!P2 LDG.E.U16 R15, desc[UR8][R4.64] ;  /* 0x00000008040fa981 */ /* 0x000ea8000c1e1500 */
[----:B--2---:R0:W-:Y:S04]  /*52540*/  STL [R1+0x38], R15 ;  /* 0x0000380f01007387 */ /* 0x0041e80000100800 */
[----:B0-----:R-:W2:Y:S04]  /*52550*/  LDL.LU R15, [R1+0x4ad8] ;  /* 0x004ad800010f7983 */ /* 0x001ea80000300800 */
[----:B------:R-:W3:Y:S01]  /*52560*/  LDL R5, [R1+0x13f8] ;  /* 0x0013f80001057983 */ /* 0x000ee20000100800 */
[----:B------:R-:W-:Y:S01]  /*52570*/  @!P2 IMAD.MOV.U32 R4, RZ, RZ, R22 ;  /* 0x000000ffff04a224 */ /* 0x000fe200078e0016 */
[----:B------:R-:W-:-:S02]  /*52580*/  PRMT R14, RZ, 0x7610, R14 ;  /* 0x00007610ff0e7816 */ /* 0x000fc4000000000e */
[----:B------:R-:W4:Y:S01]  /*52590*/  LDL R22, [R1+0x22a8] ;  /* 0x0022a80001167983 */ /* 0x000f220000100800 */
[----:B--2---:R-:W-:-:S06]  /*525a0*/  PRMT R15, RZ, 0x7610, R15 ;  /* 0x00007610ff0f7816 */ /* 0x004fcc000000000f */
[----:B---3--:R0:W2:Y:S04]  /*525b0*/  @!P2 LDG.E.U16 R15, desc[UR8][R4.64] ;  /* 0x00000008040fa981 */ /* 0x0080a8000c1e1500 */
[----:B------:R-:W0:Y:S04]  /*525c0*/  LDL R4, [R1+0x13d0] ;  /* 0x0013d00001047983 */ /* 0x000e280000100800 */
[----:B------:R-:W0:Y:S02]  /*525d0*/  LDL R5, [R1+0x13d4] ;  /* 0x0013d40001057983 */ /* 0x000e240000100800 */
[----:B0-----:R-:W-:-:S04]  /*525e0*/  @!P2 LOP3.LUT R5, R5, R4, RZ, 0x3c, !PT ;  /* 0x000000040505a212 */ /* 0x001fc800078e3cff */
[----:B------:R-:W-:-:S04]  /*525f0*/  @!P2 LOP3.LUT R4, R5, R4, RZ, 0x3c, !PT ;  /* 0x000000040504a212 */ /* 0x000fc800078e3cff */
[----:B------:R-:W-:-:S05]  /*52600*/  @!P2 LOP3.LUT R5, R5, R4, RZ, 0x3c, !PT ;  /* 0x000000040505a212 */ /* 0x000fca00078e3cff */
[----:B------:R-:W3:Y:S04]  /*52610*/  @!P2 LDG.E.U16 R14, desc[UR8][R4.64] ;  /* 0x00000008040ea981 */ /* 0x000ee8000c1e1500 */
[----:B--2---:R0:W-:Y:S04]  /*52620*/  STL [R1+0x34], R15 ;  /* 0x0000340f01007387 */ /* 0x0041e80000100800 */
[----:B0-----:R-:W2:Y:S04]  /*52630*/  LDL R15, [R1+0x22e4] ;  /* 0x0022e400010f7983 */ /* 0x001ea80000100800 */
[----:B---3--:R0:W-:Y:S04]  /*52640*/  STL [R1+0x30], R14 ;  /* 0x0000300e01007387 */ /* 0x0081e80000100800 */
[----:B0-----:R-:W3:Y:S01]  /*52650*/  LDL.LU R14, [R1+0x4ad4] ;  /* 0x004ad400010e7983 */ /* 0x001ee20000300800 */
[----:B----4-:R-:W-:-:S02]  /*52660*/  @!P2 IMAD.MOV.U32 R4, RZ, RZ, R12 ;  /* 0x000000ffff04a224 */ /* 0x010fc400078e000c */
[----:B------:R-:W-:Y:S01]  /*52670*/  @!P2 IMAD.MOV.U32 R5, RZ, RZ, R13 ;  /* 0x000000ffff05a224 */ /* 0x000fe200078e000d */
[----:B------:R-:W4:Y:S04]  /*52680*/  LDL R12, [R1+0x2324] ;  /* 0x00232400010c7983 */ /* 0x000f280000100800 */
[----:B------:R-:W4:Y:S01]  /*52690*/  LDL R13, [R1+0x22e8] ;  /* 0x0022e800010d7983 */ /* 0x000f220000100800 */
[----:B---3--:R-:W-:-:S06]  /*526a0*/  PRMT R14, RZ, 0x7610, R14 ;  /* 0x00007610ff0e7816 */ /* 0x008fcc000000000e */
        /* <DEDUP_REMOVED lines=13> */
[----:B------:R-:W-:-:S02]  /*52780*/  PRMT R9, RZ, 0x7610, R9 ;  /* 0x00007610ff097816 */ /* 0x000fc40000000009 */
[----:B0-----:R-:W-:-:S04]  /*52790*/  @!P2 LOP3.LUT R5, R5, R4, RZ, 0x3c, !PT ;  /* 0x000000040505a212 */ /* 0x001fc800078e3cff */
[----:B------:R-:W-:-:S04]  /*527a0*/  @!P2 LOP3.LUT R4, R5, R4, RZ, 0x3c, !PT ;  /* 0x000000040504a212 */ /* 0x000fc800078e3cff */
[----:B------:R-:W-:-:S05]  /*527b0*/  @!P2 LOP3.LUT R5, R5, R4, RZ, 0x3c, !PT ;  /* 0x000000040505a212 */ /* 0x000fca00078e3cff */
[----:B------:R0:W3:Y:S02]  /*527c0*/  @!P2 LDG.E.U16 R26, desc[UR8][R4.64] ;  /* 0x00000008041aa981 */ /* 0x0000e4000c1e1500 */
[----:B0-----:R-:W-:Y:S02]  /*527d0*/  @!P2 IMAD.MOV.U32 R4, RZ, RZ, R15 ;  /* 0x000000ffff04a224 */ /* 0x001fe400078e000f */
[----:B------:R-:W-:-:S05]  /*527e0*/  @!P2 IMAD.MOV.U32 R5, RZ, RZ, R22 ;  /* 0x000000ffff05a224 */ /* 0x000fca00078e0016 */
[----:B------:R4:W3:Y:S01]  /*527f0*/  @!P2 LDG.E.U16 R9, desc[UR8][R4.64] ;  /* 0x000000080409a981 */ /* 0x0008e2000c1e1500 */
[----:B------:R-:W-:-:S03]  /*52800*/  PRMT R8, RZ, 0x7610, R8 ;  /* 0x00007610ff087816 */ /* 0x000fc60000000008 */
[----:B--2---:R0:W-:Y:S01]  /*52810*/  STL [R1+0x20], R11 ;  /* 0x0000200b01007387 */ /* 0x0041e20000100800 */
[----:B----4-:R-:W-:Y:S02]  /*52820*/  @!P2 IMAD.MOV.U32 R4, RZ, RZ, R12 ;  /* 0x000000ffff04a224 */ /* 0x010fe400078e000c */
[----:B------:R-:W-:Y:S01]  /*52830*/  @!P2 IMAD.MOV.U32 R5, RZ, RZ, R13 ;  /* 0x000000ffff05a224 */ /* 0x000fe200078e000d */
[----:B0-----:R-:W2:Y:S04]  /*52840*/  LDL R11, [R1+0x2354] ;  /* 0x00235400010b7983 */ /* 0x001ea80000100800 */
[----:B------:R0:W4:Y:S04]  /*52850*/  @!P2 LDG.E.U16 R8, desc[UR8][R4.64] ;  /* 0x000000080408a981 */ /* 0x000128000c1e1500 */
[----:B---3--:R1:W-:Y:S04]  /*52860*/  STL [R1+0x4a78], R26 ;  /* 0x004a781a01007387 */ /* 0x0083e80000100800 */
[----:B------:R-:W3:Y:S04]  /*52870*/  LDL R22, [R1+0x13cc] ;  /* 0x0013cc0001167983 */ /* 0x000ee80000100800 */
[----:B-1----:R-:W3:Y:S04]  /*52880*/  LDL R26, [R1+0x13c8] ;  /* 0x0013c800011a7983 */ /* 0x002ee80000100800 */
[----:B------:R1:W-:Y:S04]  /*52890*/  STL [R1+0x4a7c], R9 ;  /* 0x004a7c0901007387 */ /* 0x0003e80000100800 */
[----:B------:R-:W3:Y:S04]  /*528a0*/  LDL R15, [R1+0x13c0] ;  /* 0x0013c000010f7983 */ /* 0x000ee80000100800 */
[----:B------:R-:W3:Y:S01]  /*528b0*/  LDL R13, [R1+0x13c4] ;  /* 0x0013c400010d7983 */ /* 0x000ee20000100800 */
[----:B------:R-:W-:Y:S01]  /*528c0*/  PRMT R7, RZ, 0x7610, R7 ;  /* 0x00007610ff077816 */ /* 0x000fe20000000007 */
[----:B0-----:R-:W-:Y:S01]  /*528d0*/  @!P2 IMAD.MOV.U32 R5, RZ, RZ, R2 ;  /* 0x000000ffff05a224 */ /* 0x001fe200078e0002 */
[----:B------:R-:W-:Y:S01]  /*528e0*/  PRMT R20, RZ, 0x7610, R20 ;  /* 0x00007610ff147816 */ /* 0x000fe20000000014 */
[----:B--2---:R-:W-:Y:S01]  /*528f0*/  @!P2 IMAD.MOV.U32 R4, RZ, RZ, R11 ;  /* 0x000000ffff04a224 */ /* 0x004fe200078e000b */
[----:B----4-:R0:W-:Y:S04]  /*52900*/  STL [R1+0x4a80], R8 ;  /* 0x004a800801007387 */ /* 0x0101e80000100800 */
[----:B------:R-:W2:Y:S04]  /*52910*/  LDL R12, [R1+0x13b8] ;  /* 0x0013b800010c7983 */ /* 0x000ea80000100800 */
[----:B------:R-:W4:Y:S04]  /*52920*/  LDL R11, [R1+0x13bc] ;  /* 0x0013bc00010b7983 */ /* 0x000f280000100800 */
[----:B------:R3:W2:Y:S04]  /*52930*/  @!P2 LDG.E.U16 R7, desc[UR8][R4.64] ;  /* 0x000000080407a981 */ /* 0x0006a8000c1e1500 */
[----:B-1----:R-:W2:Y:S04]  /*52940*/  LDL R9, [R1+0x1394] ;  /* 0x0013940001097983 */ /* 0x002ea80000100800 */
[----:B0-----:R-:W2:Y:S01]  /*52950*/  LDL R8, [R1+0x222c] ;  /* 0x00222c0001087983 */ /* 0x001ea20000100800 */
[----:B---3--:R-:W-:-:S02]  /*52960*/  @!P2 IMAD.MOV.U32 R4, RZ, RZ, R22 ;  /* 0x000000ffff04a224 */ /* 0x008fc400078e0016 */
[----:B------:R-:W-:-:S05]  /*52970*/  @!P2 IMAD.MOV.U32 R5, RZ, RZ, R26 ;  /* 0x000000ffff05a224 */ /* 0x000fca00078e001a */
[----:B------:R0:W3:Y:S01]  /*52980*/  @!P2 LDG.E.U16 R20, desc[UR8][R4.64] ;  /* 0x000000080414a981 */ /* 0x0000e2000c1e1500 */
[----:B------:R-:W-:Y:S01]  /*52990*/  PRMT R10, RZ, 0x7610, R10 ;  /* 0x00007610ff0a7816 */ /* 0x000fe2000000000a */
[----:B0-----:R-:W-:Y:S02]  /*529a0*/  @!P2 IMAD.MOV.U32 R4, RZ, RZ, R13 ;  /* 0x000000ffff04a224 */ /* 0x001fe400078e000d */
[----:B------:R-:W-:-:S05]  /*529b0*/  @!P2 IMAD.MOV.U32 R5, RZ, RZ, R15 ;  /* 0x000000ffff05a224 */ /* 0x000fca00078e000f */
[----:B------:R4:W3:Y:S01]  /*529c0*/  @!P2 LDG.E.U16 R10, desc[UR8][R4.64] ;  /* 0x00000008040aa981 */ /* 0x0008e2000c1e1500 */
[----:B------:R-:W-:-:S03]  /*529d0*/  PRMT R3, RZ, 0x7610, R3 ;  /* 0x00007610ff037816 */ /* 0x000fc60000000003 */
[----:B------:R0:W-:Y:S01]  /*529e0*/  STL [R1+0x23a0], R2 ;  /* 0x0023a00201007387 */ /* 0x0001e20000100800 */
[----:B----4-:R-:W-:Y:S02]  /*529f0*/  @!P2 IMAD.MOV.U32 R4, RZ, RZ, R11 ;  /* 0x000000ffff04a224 */ /* 0x010fe400078e000b */
[----:B--2---:R-:W-:Y:S01]  /*52a00*/  @!P2 IMAD.MOV.U32 R5, RZ, RZ, R12 ;  /* 0x000000ffff05a224 */ /* 0x004fe200078e000c */
[----:B0-----:R-:W2:Y:S04]  /*52a10*/  LDL.LU R2, [R1+0x2350] ;  /* 0x0023500001027983 */ /* 0x001ea80000300800 */
[----:B------:R0:W-:Y:S04]  /*52a20*/  STL [R1+0x4a84], R7 ;  /* 0x004a840701007387 */ /* 0x0001e80000100800 */
[----:B------:R-:W4:Y:S04]  /*52a30*/  LDL R22, [R1+0x1390] ;  /* 0x0013900001167983 */ /* 0x000f280000100800 */
[----:B------:R1:W2:Y:S01]  /*52a40*/  @!P2 LDG.E.U16 R3, desc[UR8][R4.64] ;  /* 0x000000080403a981 */ /* 0x0002a2000c1e1500 */
[----:B0-----:R-:W-:Y:S01]  /*52a50*/  PRMT R7, RZ, 0x7610, R7 ;  /* 0x00007610ff077816 */ /* 0x001fe20000000007 */
[----:B-1----:R-:W-:-:S02]  /*52a60*/  @!P2 IMAD.MOV.U32 R4, RZ, RZ, R8 ;  /* 0x000000ffff04a224 */ /* 0x002fc400078e0008 */
[----:B------:R-:W-:-:S05]  /*52a70*/  @!P2 IMAD.MOV.U32 R5, RZ, RZ, R9 ;  /* 0x000000ffff05a224 */ /* 0x000fca00078e0009 */
[----:B------:R4:W4:Y:S04]  /*52a80*/  @!P2 LDG.E.U16 R7, desc[UR8][R4.64] ;  /* 0x000000080407a981 */ /* 0x000928000c1e1500 */
[----:B---3--:R0:W-:Y:S04]  /*52a90*/  STL [R1+0x14], R20 ;  /* 0x0000141401007387 */ /* 0x0081e80000100800 */
[----:B------:R-:W3:Y:S04]  /*52aa0*/  LDL R15, [R1+0x138c] ;  /* 0x00138c00010f7983 */ /* 0x000ee80000100800 */
[----:B0-----:R-:W3:Y:S04]  /*52ab0*/  LDL R20, [R1+0x2234] ;  /* 0x0022340001147983 */ /* 0x001ee80000100800 */
[----:B------:R0:W-:Y:S04]  /*52ac0*/  STL [R1+0x10], R10 ;  /* 0x0000100a01007387 */ /* 0x0001e80000100800 */
[----:B------:R-:W3:Y:S04]  /*52ad0*/  LDL R13, [R1+0x2230] ;  /* 0x00223000010d7983 */ /* 0x000ee80000100800 */
[----:B------:R-:W3:Y:S04]  /*52ae0*/  LDL R12, [R1+0x226c] ;  /* 0x00226c00010c7983 */ /* 0x000ee80000100800 */
[----:B0-----:R-:W3:Y:S04]  /*52af0*/  LDL R10, [R1+0x223c] ;  /* 0x00223c00010a7983 */ /* 0x001ee80000100800 */
[----:B--2---:R0:W-:Y:S04]  /*52b00*/  STL [R1+0x4a20], R3 ;  /* 0x004a200301007387 */ /* 0x0041e80000100800 */
[----:B------:R-:W2:Y:S04]  /*52b10*/  LDL R11, [R1+0x2270] ;  /* 0x00227000010b7983 */ /* 0x000ea80000100800 */
[----:B------:R-:W2:Y:S04]  /*52b20*/  LDL R9, [R1+0x22ac] ;  /* 0x0022ac0001097983 */ /* 0x000ea80000100800 */
[----:B------:R-:W2:Y:S01]  /*52b30*/  LDL R8, [R1+0x22b0] ;  /* 0x0022b00001087983 */ /* 0x000ea20000100800 */
[----:B----4-:R-:W-:Y:S01]  /*52b40*/  @!P2 IMAD.MOV.U32 R5, RZ, RZ, R22 ;  /* 0x000000ffff05a224 */ /* 0x010fe200078e0016 */
[----:B0-----:R-:W-:-:S02]  /*52b50*/  PRMT R3, RZ, 0x7610, R3 ;  /* 0x00007610ff037816 */ /* 0x001fc40000000003 */
[----:B------:R0:W-:Y:S04]  /*52b60*/  STL [R1+0x8], R7 ;  /* 0x0000080701007387 */ /* 0x0001e80000100800 */
[----:B0-----:R-:W4:Y:S01]  /*52b70*/  LDL R7, [R1+0x22ec] ;  /* 0x0022ec0001077983 */ /* 0x001f220000100800 */
[----:B---3--:R-:W-:-:S05]  /*52b80*/  @!P2 IMAD.MOV.U32 R4, RZ, RZ, R20 ;  /* 0x000000ffff04a224 */ /* 0x008fca00078e0014 */
[----:B------:R0:W3:Y:S01]  /*52b90*/  @!P2 LDG.E.U16 R3, desc[UR8][R4.64] ;  /* 0x000000080403a981 */ /* 0x0000e2000c1e1500 */
[----:B------:R-:W-:Y:S02]  /*52ba0*/  PRMT R14, RZ, 0x7610, R14 ;  /* 0x00007610ff0e7816 */ /* 0x000fe4000000000e */
[----:B------:R-:W-:Y:S01]  /*52bb0*/  PRMT R28, RZ, 0x7610, R28 ;  /* 0x00007610ff1c7816 */ /* 0x000fe2000000001c */
[----:B0-----:R-:W-:Y:S02]  /*52bc0*/  @!P2 IMAD.MOV.U32 R5, RZ, RZ, R15 ;  /* 0x000000ffff05a224 */ /* 0x001fe400078e000f */
[----:B------:R-:W-:Y:S01]  /*52bd0*/  @!P2 IMAD.MOV.U32 R4, RZ, RZ, R10 ;  /* 0x000000ffff04a224 */ /* 0x000fe200078e000a */
[----:B------:R-:W-:Y:S02]  /*52be0*/  PRMT R24, RZ, 0x7610, R24 ;  /* 0x00007610ff187816 */ /* 0x000fe40000000018 */
[----:B------:R-:W-:Y:S01]  /*52bf0*/  PRMT R6, RZ, 0x7610, R6 ;  /* 0x00007610ff067816 */ /* 0x000fe20000000006 */
[----:B------:R-:W3:Y:S04]  /*52c00*/  LDL R10, [R1+0x22f0] ;  /* 0x0022f000010a7983 */ /* 0x000ee80000100800 */
[----:B------:R0:W3:Y:S02]  /*52c10*/  @!P2 LDG.E.U16 R14, desc[UR8][R4.64] ;  /* 0x00000008040ea981 */ /* 0x0000e4000c1e1500 */
[----:B0-----:R-:W-:-:S02]  /*52c20*/  @!P2 IMAD.MOV.U32 R4, RZ, RZ, R12 ;  /* 0x000000ffff04a224 */ /* 0x001fc400078e000c */
[----:B------:R-:W-:-:S05]  /*52c30*/  @!P2 IMAD.MOV.U32 R5, RZ, RZ, R13 ;  /* 0x000000ffff05a224 */ /* 0x000fca00078e000d */
[----:B------:R2:W3:Y:S02]  /*52c40*/  @!P2 LDG.E.U16 R28, desc[UR8][R4.64] ;  /* 0x00000008041ca981 */ /* 0x0004e4000c1e1500 */
[----:B--2---:R-:W-:Y:S02]  /*52c50*/  @!P2 IMAD.MOV.U32 R4, RZ, RZ, R9 ;  /* 0x000000ffff04a224 */ /* 0x004fe400078e0009 */
[----:B------:R-:W-:-:S05]  /*52c60*/  @!P2 IMAD.MOV.U32 R5, RZ, RZ, R11 ;  /* 0x000000ffff05a224 */ /* 0x000fca00078e000b */
[----:B------:R4:W2:Y:S02]  /*52c70*/  @!P2 LDG.E.U16 R24, desc[UR8][R4.64] ;  /* 0x000000080418a981 */ /* 0x0008a4000c1e1500 */
[----:B----4-:R-:W-:Y:S02]  /*52c80*/  @!P2 IMAD.MOV.U32 R4, RZ, RZ, R7 ;  /* 0x000000ffff04a224 */ /* 0x010fe400078e0007 */
[----:B------:R-:W-:-:S05]  /*52c90*/  @!P2 IMAD.MOV.U32 R5, RZ, RZ, R8 ;  /* 0x000000ffff05a224 */ /* 0x000fca00078e0008 */
[----:B------:R0:W4:Y:S04]  /*52ca0*/  @!P2 LDG.E.U16 R6, desc[UR8][R4.64] ;  /* 0x000000080406a981 */ /* 0x000128000c1e1500 */
[----:B---3--:R1:W-:Y:S04]  /*52cb0*/  STL [R1+0x4], R3 ;  /* 0x0000040301007387 */ /* 0x0083e80000100800 */
[----:B-1----:R-:W3:Y:S01]  /*52cc0*/  LDL R3, [R1+0x232c] ;  /* 0x00232c0001037983 */ /* 0x002ee20000100800 */
[----:B0-----:R-:W-:Y:S01]  /*52cd0*/  PRMT R5, RZ, 0x7610, R5 ;  /* 0x00007610ff057816 */ /* 0x001fe20000000005 */
[----:B------:R-:W-:-:S02]  /*52ce0*/  @!P2 IMAD.MOV.U32 R15, RZ, RZ, R10 ;  /* 0x000000ffff0fa224 */ /* 0x000fc400078e000a */
[----:B------:R-:W-:Y:S04]  /*52cf0*/  STL [R1+0x4a5c], R28 ;  /* 0x004a5c1c01007387 */ /* 0x000fe80000100800 */
[----:B--2---:R-:W-:Y:S04]  /*52d00*/  STL [R1+0x4a60], R24 ;  /* 0x004a601801007387 */ /* 0x004fe80000100800 */
[----:B------:R-:W2:Y:S04]  /*52d10*/  LDL R9, [R1+0x2238] ;  /* 0x0022380001097983 */ /* 0x000ea80000100800 */
[----:B------:R-:W2:Y:S04]  /*52d20*/  LDL R8, [R1+0x2240] ;  /* 0x0022400001087983 */ /* 0x000ea80000100800 */
[----:B------:R-:W2:Y:S04]  /*52d30*/  LDL R7, [R1+0x227c] ;  /* 0x00227c0001077983 */ /* 0x000ea80000100800 */
[----:B----4-:R-:W-:Y:S04]  /*52d40*/  STL [R1+0x4a64], R6 ;  /* 0x004a640601007387 */ /* 0x010fe80000100800 */
[----:B------:R3:W-:Y:S04]  /*52d50*/  STL [R1], R14 ;  /* 0x0000000e01007387 */ /* 0x0007e80000100800 */
[----:B------:R-:W4:Y:S04]  /*52d60*/  LDL R12, [R1+0x2278] ;  /* 0x00227800010c7983 */ /* 0x000f280000100800 */
[----:B------:R-:W4:Y:S04]  /*52d70*/  LDL R11, [R1+0x2280] ;  /* 0x00228000010b7983 */ /* 0x000f280000100800 */
[----:B------:R-:W4:Y:S01]  /*52d80*/  LDL R10, [R1+0x22bc] ;  /* 0x0022bc00010a7983 */ /* 0x000f220000100800 */
[----:B---3--:R-:W-:-:S03]  /*52d90*/  @!P2 IMAD.MOV.U32 R14, RZ, RZ, R3 ;  /* 0x000000ffff0ea224 */ /* 0x008fc600078e0003 */
[----:B------:R-:W3:Y:S04]  /*52da0*/  LDL R3, [R1+0x22b4] ;  /* 0x0022b40001037983 */ /* 0x000ee80000100800 */
[----:B------:R0:W2:Y:S02]  /*52db0*/  @!P2 LDG.E.U16 R5, desc[UR8][R14.64] ;  /* 0x000000080e05a981 */ /* 0x0000a4000c1e1500 */
[----:B0-----:R-:W-:Y:S02]  /*52dc0*/  @!P2 IMAD.MOV.U32 R14, RZ, RZ, R2 ;  /* 0x000000ffff0ea224 */ /* 0x001fe400078e0002 */
[----:B--2---:R-:W-:Y:S04]  /*52dd0*/  STL [R1+0x4a68], R5 ;  /* 0x004a680501007387 */ /* 0x004fe80000100800 */
[----:B------:R0:W-:Y:S04]  /*52de0*/  STL [R1+0x23a4], R2 ;  /* 0x0023a40201007387 */ /* 0x0001e80000100800 */
[----:B0-----:R-:W2:Y:S01]  /*52df0*/  LDL.LU R2, [R1+0x2274] ;  /* 0x0022740001027983 */ /* 0x001ea20000300800 */
[----:B------:R-:W-:Y:S01]  /*52e00*/  PRMT R4, RZ, 0x7610, R4 ;  /* 0x00007610ff047816 */ /* 0x000fe20000000004 */
[----:B------:R-:W-:Y:S01]  /*52e10*/  @!P2 IMAD.MOV.U32 R15, RZ, RZ, R0 ;  /* 0x000000ffff0fa224 */ /* 0x000fe200078e0000 */
[----:B------:R-:W-:-:S04]  /*52e20*/  PRMT R18, RZ, 0x7610, R18 ;  /* 0x00007610ff127816 */ /* 0x000fc80000000012 */
[----:B------:R0:W4:Y:S02]  /*52e30*/  @!P2 LDG.E.U16 R4, desc[UR8][R14.64] ;  /* 0x000000080e04a981 */ /* 0x000124000c1e1500 */
[----:B0-----:R-:W-:Y:S01]  /*52e40*/  @!P2 IMAD.MOV.U32 R15, RZ, RZ, R9 ;  /* 0x000000ffff0fa224 */ /* 0x001fe200078e0009 */
[----:B------:R-:W-:Y:S01]  /*52e50*/  PRMT R16, RZ, 0x7610, R16 ;  /* 0x00007610ff107816 */ /* 0x000fe20000000010 */
[----:B--2---:R-:W-:-:S05]  /*52e60*/  @!P2 IMAD.MOV.U32 R14, RZ, RZ, R2 ;  /* 0x000000ffff0ea224 */ /* 0x004fca00078e0002 */
[----:B------:R0:W2:Y:S02]  /*52e70*/  @!P2 LDG.E.U16 R18, desc[UR8][R14.64] ;  /* 0x000000080e12a981 */ /* 0x0000a4000c1e1500 */
[----:B0-----:R-:W-:Y:S02]  /*52e80*/  @!P2 IMAD.MOV.U32 R14, RZ, RZ, R7 ;  /* 0x000000ffff0ea224 */ /* 0x001fe400078e0007 */
[----:B------:R-:W-:-:S05]  /*52e90*/  @!P2 IMAD.MOV.U32 R15, RZ, RZ, R8 ;  /* 0x000000ffff0fa224 */ /* 0x000fca00078e0008 */
[----:B------:R-:W3:Y:S04]  /*52ea0*/  @!P2 LDG.E.U16 R16, desc[UR8][R14.64] ;  /* 0x000000080e10a981 */ /* 0x000ee8000c1e1500 */
[----:B------:R0:W-:Y:S04]  /*52eb0*/  STL [R1+0x239c], R0 ;  /* 0x00239c0001007387 */ /* 0x0001e80000100800 */
[----:B0-----:R-:W3:Y:S04]  /*52ec0*/  LDL.LU R0, [R1+0x234c] ;  /* 0x00234c0001007983 */ /* 0x001ee80000300800 */
[----:B----4-:R0:W-:Y:S04]  /*52ed0*/  STL [R1+0x4a6c], R4 ;  /* 0x004a6c0401007387 */ /* 0x0101e80000100800 */
[----:B------:R1:W-:Y:S04]  /*52ee0*/  STL [R1+0x23f0], R2 ;  /* 0x0023f00201007387 */ /* 0x0003e80000100800 */
[----:B--2---:R-:W-:Y:S04]  /*52ef0*/  STL [R1+0x4a34], R18 ;  /* 0x004a341201007387 */ /* 0x004fe80000100800 */
[----:B------:R-:W2:Y:S04]  /*52f00*/  LDL R9, [R1+0x22b8] ;  /* 0x0022b80001097983 */ /* 0x000ea80000100800 */
[----:B------:R-:W4:Y:S04]  /*52f10*/  LDL R8, [R1+0x22f4] ;  /* 0x0022f40001087983 */ /* 0x000f280000100800 */
[----:B------:R-:W4:Y:S04]  /*52f20*/  LDL R7, [R1+0x22c0] ;  /* 0x0022c00001077983 */ /* 0x000f280000100800 */
[----:B------:R-:W4:Y:S04]  /*52f30*/  LDL R6, [R1+0x22fc] ;  /* 0x0022fc0001067983 */ /* 0x000f280000100800 */
[----:B0-----:R-:W4:Y:S04]  /*52f40*/  LDL R4, [R1+0x2334] ;  /* 0x0023340001047983 */ /* 0x001f280000100800 */
[----:B---3--:R-:W-:Y:S04]  /*52f50*/  STL [R1+0x4a24], R16 ;  /* 0x004a241001007387 */ /* 0x008fe80000100800 */
[----:B------:R-:W3:Y:S01]  /*52f60*/  LDL R5, [R1+0x22f8] ;  /* 0x0022f80001057983 */ /* 0x000ee20000100800 */
[----:B------:R-:W-:Y:S01]  /*52f70*/  PRMT R17, RZ, 0x7610, R17 ;  /* 0x00007610ff117816 */ /* 0x000fe20000000011 */
[----:B------:R-:W-:-:S02]  /*52f80*/  @!P2 IMAD.MOV.U32 R14, RZ, RZ, R3 ;  /* 0x000000ffff0ea224 */ /* 0x000fc400078e0003 */
[----:B------:R-:W-:Y:S01]  /*52f90*/  @!P2 IMAD.MOV.U32 R15, RZ, RZ, R12 ;  /* 0x000000ffff0fa224 */ /* 0x000fe200078e000c */
[----:B------:R-:W-:Y:S02]  /*52fa0*/  PRMT R19, RZ, 0x7610, R19 ;  /* 0x00007610ff137816 */ /* 0x000fe40000000013 */
[----:B------:R-:W-:Y:S02]  /*52fb0*/  PRMT R21, RZ, 0x7610, R21 ;  /* 0x00007610ff157816 */ /* 0x000fe40000000015 */
[----:B------:R-:W-:Y:S02]  /*52fc0*/  PRMT R23, RZ, 0x7610, R23 ;  /* 0x00007610ff177816 */ /* 0x000fe40000000017 */
[----:B------:R-:W-:Y:S01]  /*52fd0*/  PRMT R25, RZ, 0x7610, R25 ;  /* 0x00007610ff197816 */ /* 0x000fe20000000019 */
[----:B------:R0:W3:Y:S04]  /*52fe0*/  @!P2 LDG.E.U16 R17, desc[UR8][R14.64] ;  /* 0x000000080e11a981 */ /* 0x0000e8000c1e1500 */
[----:B------:R-:W3:Y:S04]  /*52ff0*/  LDL R3, [R1+0x2300] ;  /* 0x0023000001037983 */ /* 0x000ee80000100800 */
[----:B-1----:R-:W3:Y:S01]  /*53000*/  LDL R2, [R1+0x233c] ;  /* 0x00233c0001027983 */ /* 0x002ee20000100800 */
[----:B0-----:R-:W-:-:S02]  /*53010*/  @!P2 IMAD.MOV.U32 R14, RZ, RZ, R10 ;  /* 0x000000ffff0ea224 */ /* 0x001fc400078e000a */
[----:B------:R-:W-:-:S05]  /*53020*/  @!P2 IMAD.MOV.U32 R15, RZ, RZ, R11 ;  /* 0x000000ffff0fa224 */ /* 0x000fca00078e000b */
[----:B------:R2:W3:Y:S02]  /*53030*/  @!P2 LDG.E.U16 R19, desc[UR8][R14.64] ;  /* 0x000000080e13a981 */ /* 0x0004e4000c1e1500 */
[----:B--2---:R-:W-:Y:S02]  /*53040*/  @!P2 IMAD.MOV.U32 R15, RZ, RZ, R9 ;  /* 0x000000ffff0fa224 */ /* 0x004fe400078e0009 */
[----:B----4-:R-:W-:-:S05]  /*53050*/  @!P2 IMAD.MOV.U32 R14, RZ, RZ, R8 ;  /* 0x000000ffff0ea224 */ /* 0x010fca00078e0008 */
[----:B------:R0:W2:Y:S02]  /*53060*/  @!P2 LDG.E.U16 R21, desc[UR8][R14.64] ;  /* 0x000000080e15a981 */ /* 0x0000a4000c1e1500 */
[----:B0-----:R-:W-:Y:S02]  /*53070*/  @!P2 IMAD.MOV.U32 R14, RZ, RZ, R6 ;  /* 0x000000ffff0ea224 */ /* 0x001fe400078e0006 */
[----:B------:R-:W-:-:S05]  /*53080*/  @!P2 IMAD.MOV.U32 R15, RZ, RZ, R7 ;  /* 0x000000ffff0fa224 */ /* 0x000fca00078e0007 */
[----:B------:R0:W4:Y:S02]  /*53090*/  @!P2 LDG.E.U16 R23, desc[UR8][R14.64] ;  /* 0x000000080e17a981 */ /* 0x000124000c1e1500 */
[----:B0-----:R-:W-:Y:S02]  /*530a0*/  @!P2 IMAD.MOV.U32 R14, RZ, RZ, R4 ;  /* 0x000000ffff0ea224 */ /* 0x001fe400078e0004 */
[----:B---3--:R-:W-:-:S05]  /*530b0*/  @!P2 IMAD.MOV.U32 R15, RZ, RZ, R5 ;  /* 0x000000ffff0fa224 */ /* 0x008fca00078e0005 */
[----:B------:R-:W3:Y:S04]  /*530c0*/  @!P2 LDG.E.U16 R25, desc[UR8][R14.64] ;  /* 0x000000080e19a981 */ /* 0x000ee8000c1e1500 */
[----:B------:R-:W-:Y:S04]  /*530d0*/  STL [R1+0x4a38], R17 ;  /* 0x004a381101007387 */ /* 0x000fe80000100800 */
[----:B------:R-:W-:Y:S04]  /*530e0*/  STL [R1+0x4a28], R19 ;  /* 0x004a281301007387 */ /* 0x000fe80000100800 */
[----:B--2---:R-:W-:Y:S04]  /*530f0*/  STL [R1+0x4a3c], R21 ;  /* 0x004a3c1501007387 */ /* 0x004fe80000100800 */
[----:B----4-:R-:W-:Y:S04]  /*53100*/  STL [R1+0x4a2c], R23 ;  /* 0x004a2c1701007387 */ /* 0x010fe80000100800 */
[----:B---3--:R0:W-:Y:S04]  /*53110*/  STL [R1+0x4a40], R25 ;  /* 0x004a401901007387 */ /* 0x0081e80000100800 */
[----:B------:R-:W2:Y:S01]  /*53120*/  LDL R20, [R1+0x2338] ;  /* 0x0023380001147983 */ /* 0x000ea20000100800 */
[----:B------:R-:W-:Y:S01]  /*53130*/  PRMT R27, RZ, 0x7610, R27 ;  /* 0x00007610ff1b7816 */ /* 0x000fe2000000001b */
[----:B------:R-:W-:-:S02]  /*53140*/  @!P2 IMAD.MOV.U32 R14, RZ, RZ, R2 ;  /* 0x000000ffff0ea224 */ /* 0x000fc400078e0002 */
[----:B------:R-:W-:Y:S01]  /*53150*/  @!P2 IMAD.MOV.U32 R15, RZ, RZ, R3 ;  /* 0x000000ffff0fa224 */ /* 0x000fe200078e0003 */
[----:B------:R-:W-:-:S04]  /*53160*/  PRMT R29, RZ, 0x7610, R29 ;  /* 0x00007610ff1d7816 */ /* 0x000fc8000000001d */
[----:B------:R1:W3:Y:S01]  /*53170*/  @!P2 LDG.E.U16 R27, desc[UR8][R14.64] ;  /* 0x000000080e1ba981 */ /* 0x0002e2000c1e1500 */
[----:B------:R-:W4:Y:S03]  /*53180*/  S2R R22, SR_TID.X ;  /* 0x0000000000167919 */ /* 0x000f260000002100 */
[----:B0-----:R-:W3:Y:S04]  /*53190*/  LDL.LU R25, [R1+0x518] ;  /* 0x0005180001197983 */ /* 0x001ee80000300800 */
[----:B------:R-:W3:Y:S04]  /*531a0*/  LDL.LU R23, [R1+0x500] ;  /* 0x0005000001177983 */ /* 0x000ee80000300800 */
[----:B------:R-:W3:Y:S04]  /*531b0*/  LDL.LU R21, [R1+0x4e8] ;  /* 0x0004e80001157983 */ /* 0x000ee80000300800 */
[----:B------:R-:W3:Y:S04]  /*531c0*/  LDL.LU R19, [R1+0x4d0] ;  /* 0x0004d00001137983 */ /* 0x000ee80000300800 */
[----:B------:R-:W3:Y:S04]  /*531d0*/  LDL.LU R17, [R1+0x4b8] ;  /* 0x0004b80001117983 */ /* 0x000ee80000300800 */
[----:B------:R-:W3:Y:S01]  /*531e0*/  LDL.LU R16, [R1+0x4a0] ;  /* 0x0004a00001107983 */ /* 0x000ee20000300800 */
[----:B-1----:R-:W-:-:S03]  /*531f0*/  @!P2 IMAD.MOV.U32 R14, RZ, RZ, R0 ;  /* 0x000000ffff0ea224 */ /* 0x002fc600078e0000 */
[----:B------:R-:W3:Y:S04]  /*53200*/  LDL.LU R18, [R1+0x488] ;  /* 0x0004880001127983 */ /* 0x000ee80000300800 */
        /* <DEDUP_REMOVED lines=14> */
[----:B--2---:R-:W-:-:S05]  /*532f0*/  @!P2 IMAD.MOV.U32 R15, RZ, RZ, R20 ;  /* 0x000000ffff0fa224 */ /* 0x004fca00078e0014 */
[----:B------:R-:W2:Y:S01]  /*53300*/  @!P2 LDG.E.U16 R29, desc[UR8][R14.64] ;  /* 0x000000080e1da981 */ /* 0x000ea2000c1e1500 */
[----:B----4-:R-:W-:-:S03]  /*53310*/  LOP3.LUT R11, R22, 0x3f, RZ, 0xc0, !PT ;  /* 0x0000003f160b7812 */ /* 0x010fc600078ec0ff */
[----:B------:R-:W4:Y:S04]  /*53320*/  LDL.LU R22, [R1+0x300] ;  /* 0x0003000001167983 */ /* 0x000f280000300800 */
[----:B---3--:R0:W-:Y:S01]  /*53330*/  STL [R1+0x4a30], R27 ;  /* 0x004a301b01007387 */ /* 0x0081e20000100800 */
[----:B------:R-:W-:-:S03]  /*53340*/  IMAD.SHL.U32 R20, R11, 0x2, RZ ;  /* 0x000000020b147824 */ /* 0x000fc600078e00ff */
[----:B0-----:R-:W3:Y:S04]  /*53350*/  LDL.LU R27, [R1+0x530] ;  /* 0x00053000011b7983 */ /* 0x001ee80000300800 */
[----:B------:R0:W-:Y:S04]  /*53360*/  STL [R1+0x4ac0], R11 ;  /* 0x004ac00b01007387 */ /* 0x0001e80000100800 */
[----:B------:R-:W-:Y:S04]  /*53370*/  STL [R1+0x23a8], R0 ;  /* 0x0023a80001007387 */ /* 0x000fe80000100800 */
[----:B--2---:R-:W-:Y:S04]  /*53380*/  STL [R1+0x4a44], R29 ;  /* 0x004a441d01007387 */ /* 0x004fe80000100800 */
[----:B0-----:R-:W2:Y:S04]  /*53390*/  LDL.LU R11, [R1+0x2a0] ;  /* 0x0002a000010b7983 */ /* 0x001ea80000300800 */
[----:B--2---:R0:W-:Y:S04]  /*533a0*/  STL [R1+0x4ac4], R11 ;  /* 0x004ac40b01007387 */ /* 0x0041e80000100800 */
[----:B0-----:R-:W2:Y:S04]  /*533b0*/  LDL.LU R11, [R1+0x2b8] ;  /* 0x0002b800010b7983 */ /* 0x001ea80000300800 */
[----:B--2---:R0:W-:Y:S04]  /*533c0*/  STL [R1+0x4ac8], R11 ;  /* 0x004ac80b01007387 */ /* 0x0041e80000100800 */
[----:B0-----:R-:W2:Y:S01]  /*533d0*/  LDL.LU R11, [R1+0x2d0] ;  /* 0x0002d000010b7983 */ /* 0x001ea20000300800 */
[----:B------:R-:W-:-:S05]  /*533e0*/  LOP3.LUT R20, R20, 0x20, RZ, 0x3c, !PT ;  /* 0x0000002014147812 */ /* 0x000fca00078e3cff */
[----:B---3--:R-:W-:Y:S04]  /*533f0*/  STS.U16 [R20+UR4+0x1d00], R27 ;  /* 0x001d001b14007988 */ /* 0x008fe80008000404 */
        /* <DEDUP_REMOVED lines=22> */
[----:B------:R0:W-:Y:S04]  /*53560*/  STS.U16 [R20+UR4+0x7100], R13 ;  /* 0x0071000d14007988 */ /* 0x0001e80008000404 */
[----:B------:R-:W3:Y:S04]  /*53570*/  LDL.LU R12, [R1+0x288] ;  /* 0x00028800010c7983 */ /* 0x000ee80000300800 */
[----:B----4-:R1:W-:Y:S04]  /*53580*/  STS.U16 [R20+UR4+0x7500], R22 ;  /* 0x0075001614007988 */ /* 0x0103e80008000404 */
[----:B0-----:R-:W4:Y:S04]  /*53590*/  LDL.LU R13, [R1+0x270] ;  /* 0x00027000010d7983 */ /* 0x001f280000300800 */
[----:B-1----:R-:W4:Y:S04]  /*535a0*/  LDL.LU R22, [R1+0x258] ;  /* 0x0002580001167983 */ /* 0x002f280000300800 */
        /* <DEDUP_REMOVED lines=35> */
[----:B0-----:R-:W4:Y:S04]  /*537e0*/  LDL.LU R11, [R1+0x4ac0] ;  /* 0x004ac000010b7983 */ /* 0x001f280000300800 */
[----:B-1----:R-:W4:Y:S04]  /*537f0*/  LDL.LU R12, [R1+0x4abc] ;  /* 0x004abc00010c7983 */ /* 0x002f280000300800 */
[----:B--2---:R-:W2:Y:S04]  /*53800*/  LDL.LU R13, [R1+0x4ab8] ;  /* 0x004ab800010d7983 */ /* 0x004ea80000300800 */
[----:B---3--:R-:W3:Y:S04]  /*53810*/  LDL.LU R22, [R1+0x4ab4] ;  /* 0x004ab40001167983 */ /* 0x008ee80000300800 */
[----:B----4-:R-:W4:Y:S04]  /*53820*/  LDL.LU R29, [R1+0x558] ;  /* 0x00055800011d7983 */ /* 0x010f280000300800 */
[----:B----4-:R0:W-:Y:S04]  /*53830*/  STL [R1+0x4aac], R29 ;  /* 0x004aac1d01007387 */ /* 0x0101e80000100800 */
[----:B0-----:R-:W4:Y:S04]  /*53840*/  LDL.LU R29, [R1+0x5a8] ;  /* 0x0005a800011d7983 */ /* 0x001f280000300800 */
        /* <DEDUP_REMOVED lines=37> */
[----:B------:R3:W-:Y:S04]  /*53aa0*/  STS.U16 [R20+UR4+0xe900], R9 ;  /* 0x00e9000914007988 */ /* 0x0007e80008000404 */
[----:B0-----:R-:W4:Y:S04]  /*53ab0*/  LDL.LU R24, [R1+0x3bc] ;  /* 0x0003bc0001187983 */ /* 0x001f280000300800 */
[----:B-1----:R-:W4:Y:S04]  /*53ac0*/  LDL.LU R28, [R1+0x3a4] ;  /* 0x0003a400011c7983 */ /* 0x002f280000300800 */
[----:B------:R-:W-:Y:S04]  /*53ad0*/  STS.U16 [R20+UR4+0xed00], R26 ;  /* 0x00ed001a14007988 */ /* 0x000fe80008000404 */
[----:B--2---:R-:W2:Y:S04]  /*53ae0*/  LDL.LU R3, [R1+0x38c] ;  /* 0x00038c0001037983 */ /* 0x004ea80000300800 */
[----:B------:R-:W-:Y:S04]  /*53af0*/  STS.U16 [R20+UR4+0xf100], R10 ;  /* 0x00f1000a14007988 */ /* 0x000fe80008000404 */
[----:B---3--:R-:W3:Y:S01]  /*53b00*/  LDL.LU R7, [R1+0x374] ;  /* 0x0003740001077983 */ /* 0x008ee20000300800 */
[----:B------:R-:W-:-:S03]  /*53b10*/  IMAD.SHL.U32 R8, R11, 0x2, RZ ;  /* 0x000000020b087824 */ /* 0x000fc600078e00ff */
[----:B------:R0:W-:Y:S04]  /*53b20*/  STS.U16 [R20+UR4+0xf500], R22 ;  /* 0x00f5001614007988 */ /* 0x0001e80008000404 */
[----:B------:R-:W3:Y:S04]  /*53b30*/  LDL.LU R9, [R1+0x35c] ;  /* 0x00035c0001097983 */ /* 0x000ee80000300800 */
[----:B------:R1:W-:Y:S04]  /*53b40*/  STS.U16 [R20+UR4+0xf900], R13 ;  /* 0x00f9000d14007988 */ /* 0x0003e80008000404 */
[----:B------:R1:W-:Y:S01]  /*53b50*/  STS.U16 [R20+UR4+0xfd00], R12 ;  /* 0x00fd000c14007988 */ /* 0x0003e20008000404 */
[----:B------:R-:W-:-:S03]  /*53b60*/  LOP3.LUT R8, R8, 0x30, RZ, 0x3c, !PT ;  /* 0x0000003008087812 */ /* 0x000fc600078e3cff */
[----:B0-----:R-:W2:Y:S04]  /*53b70*/  LDL.LU R22, [R1+0x56c] ;  /* 0x00056c0001167983 */ /* 0x001ea80000300800 */
[----:B-1----:R-:W3:Y:S04]  /*53b80*/  LDL.LU R13, [R1+0x580] ;  /* 0x00058000010d7983 */ /* 0x002ee80000300800 */
[----:B------:R-:W2:Y:S04]  /*53b90*/  LDL.LU R12, [R1+0x594] ;  /* 0x00059400010c7983 */ /* 0x000ea80000300800 */
[----:B------:R-:W3:Y:S04]  /*53ba0*/  LDL.LU R26, [R1+0x344] ;  /* 0x00034400011a7983 */ /* 0x000ee80000300800 */
[----:B------:R-:W3:Y:S04]  /*53bb0*/  LDL.LU R10, [R1+0x32c] ;  /* 0x00032c00010a7983 */ /* 0x000ee80000300800 */
[----:B------:R-:W3:Y:S04]  /*53bc0*/  LDL.LU R11, [R1+0x314] ;  /* 0x00031400010b7983 */ /* 0x000ee80000300800 */
[----:B------:R-:W3:Y:S04]  /*53bd0*/  LDL.LU R20, [R1+0x2fc] ;  /* 0x0002fc0001147983 */ /* 0x000ee80000300800 */
[----:B----4-:R0:W-:Y:S04]  /*53be0*/  STS.U16 [R8+UR4+0x180], R29 ;  /* 0x0001801d08007988 */ /* 0x0101e80008000404 */
[----:B0-----:R-:W4:Y:S04]  /*53bf0*/  LDL.LU R29, [R1+0x4ab0] ;  /* 0x004ab000011d7983 */ /* 0x001f280000300800 */
[----:B----4-:R0:W-:Y:S04]  /*53c00*/  STS.U16 [R8+UR4+0x580], R29 ;  /* 0x0005801d08007988 */ /* 0x0101e80008000404 */
[----:B0-----:R-:W4:Y:S04]  /*53c10*/  LDL.LU R29, [R1+0x4aac] ;  /* 0x004aac00011d7983 */ /* 0x001f280000300800 */
[----:B--2---:R-:W-:Y:S04]  /*53c20*/  STS.U16 [R8+UR4+0x980], R12 ;  /* 0x0009800c08007988 */ /* 0x004fe80008000404 */
[----:B---3--:R-:W-:Y:S04]  /*53c30*/  STS.U16 [R8+UR4+0xd80], R13 ;  /* 0x000d800d08007988 */ /* 0x008fe80008000404 */
[----:B------:R-:W-:Y:S04]  /*53c40*/  STS.U16 [R8+UR4+0x1180], R22 ;  /* 0x0011801608007988 */ /* 0x000fe80008000404 */
[----:B----4-:R-:W-:Y:S04]  /*53c50*/  STS.U16 [R8+UR4+0x1580], R29 ;  /* 0x0015801d08007988 */ /* 0x010fe80008000404 */
        /* <DEDUP_REMOVED lines=19> */
[----:B------:R0:W-:Y:S04]  /*53d90*/  STS.U16 [R8+UR4+0x6580], R9 ;  /* 0x0065800908007988 */ /* 0x0001e80008000404 */
[----:B------:R-:W-:Y:S04]  /*53da0*/  STS.U16 [R8+UR4+0x6980], R26 ;  /* 0x0069801a08007988 */ /* 0x000fe80008000404 */
[----:B------:R1:W-:Y:S04]  /*53db0*/  STS.U16 [R8+UR4+0x6d80], R10 ;  /* 0x006d800a08007988 */ /* 0x0003e80008000404 */
[----:B0-----:R-:W2:Y:S04]  /*53dc0*/  LDL.LU R9, [R1+0x2e4] ;  /* 0x0002e40001097983 */ /* 0x001ea80000300800 */
[----:B-1----:R-:W3:Y:S04]  /*53dd0*/  LDL.LU R10, [R1+0x29c] ;  /* 0x00029c00010a7983 */ /* 0x002ee80000300800 */
[----:B---3--:R0:W-:Y:S04]  /*53de0*/  STL [R1+0x4aa4], R10 ;  /* 0x004aa40a01007387 */ /* 0x0081e80000100800 */
[----:B0-----:R-:W3:Y:S04]  /*53df0*/  LDL.LU R10, [R1+0x2b4] ;  /* 0x0002b400010a7983 */ /* 0x001ee80000300800 */
[----:B------:R-:W-:Y:S04]  /*53e00*/  STS.U16 [R8+UR4+0x7180], R11 ;  /* 0x0071800b08007988 */ /* 0x000fe80008000404 */
[----:B------:R-:W-:Y:S04]  /*53e10*/  STS.U16 [R8+UR4+0x7580], R20 ;  /* 0x0075801408007988 */ /* 0x000fe80008000404 */
[----:B---3--:R0:W-:Y:S04]  /*53e20*/  STL [R1+0x4aa8], R10 ;  /* 0x004aa80a01007387 */ /* 0x0081e80000100800 */
[----:B0-----:R-:W3:Y:S04]  /*53e30*/  LDL.LU R10, [R1+0x2cc] ;  /* 0x0002cc00010a7983 */ /* 0x001ee80000300800 */
        /* <DEDUP_REMOVED lines=26> */
[----:B------:R-:W2:Y:S04]  /*53fe0*/  LDL.LU R7, [R1+0x24] ;  /* 0x0000240001077983 */ /* 0x000ea80000300800 */
[----:B0-----:R-:W2:Y:S04]  /*53ff0*/  LDL.LU R9, [R1+0x18] ;  /* 0x0000180001097983 */ /* 0x001ea80000300800 */
[----:B---3--:R0:W-:Y:S04]  /*54000*/  STS.U16 [R8+UR4+0x7d80], R10 ;  /* 0x007d800a08007988 */ /* 0x0081e80008000404 */
[----:B0-----:R-:W3:Y:S04]  /*54010*/  LDL.LU R10, [R1+0x4aa8] ;  /* 0x004aa800010a7983 */ /* 0x001ee80000300800 */
[----:B---3--:R0:W-:Y:S04]  /*54020*/  STS.U16 [R8+UR4+0x8180], R10 ;  /* 0x0081800a08007988 */ /* 0x0081e80008000404 */
[----:B0-----:R-:W3:Y:S04]  /*54030*/  LDL.LU R10, [R1+0x4aa4] ;  /* 0x004aa400010a7983 */ /* 0x001ee80000300800 */
[----:B---3--:R0:W-:Y:S04]  /*54040*/  STS.U16 [R8+UR4+0x8580], R10 ;  /* 0x0085800a08007988 */ /* 0x0081e80008000404 */
[----:B----4-:R1:W-:Y:S04]  /*54050*/  STS.U16 [R8+UR4+0x8980], R11 ;  /* 0x0089800b08007988 */ /* 0x0103e80008000404 */
[----:B------:R3:W-:Y:S04]  /*54060*/  STS.U16 [R8+UR4+0x8d80], R20 ;  /* 0x008d801408007988 */ /* 0x0007e80008000404 */
[----:B------:R4:W-:Y:S04]  /*54070*/  STS.U16 [R8+UR4+0x9180], R12 ;  /* 0x0091800c08007988 */ /* 0x0009e80008000404 */
[----:B0-----:R-:W2:Y:S04]  /*54080*/  LDL.LU R10, [R1+0x4aa0] ;  /* 0x004aa000010a7983 */ /* 0x001ea80000300800 */
[----:B-1----:R-:W2:Y:S04]  /*54090*/  LDL.LU R11, [R1+0x4a9c] ;  /* 0x004a9c00010b7983 */ /* 0x002ea80000300800 */
[----:B---3--:R-:W3:Y:S04]  /*540a0*/  LDL.LU R20, [R1+0x4a98] ;  /* 0x004a980001147983 */ /* 0x008ee80000300800 */
[----:B----4-:R-:W4:Y:S04]  /*540b0*/  LDL.LU R12, [R1+0x568] ;  /* 0x00056800010c7983 */ /* 0x010f280000300800 */
        /* <DEDUP_REMOVED lines=19> */
[----:B0-----:R-:W4:Y:S01]  /*541f0*/  LDL.LU R12, [R1+0x5b8] ;  /* 0x0005b800010c7983 */ /* 0x001f220000300800 */
[----:B------:R-:W0:Y:S03]  /*54200*/  S2R R26, SR_TID.X ;  /* 0x00000000001a7919 */ /* 0x000e260000002100 */
[----:B------:R-:W-:Y:S04]  /*54210*/  STS.U16 [R8+UR4+0xdd80], R6 ;  /* 0x00dd800608007988 */ /* 0x000fe80008000404 */
[----:B------:R-:W-:Y:S04]  /*54220*/  STS.U16 [R8+UR4+0xe180], R24 ;  /* 0x00e1801808007988 */ /* 0x000fe80008000404 */
[----:B------:R1:W-:Y:S04]  /*54230*/  STS.U16 [R8+UR4+0xe580], R28 ;  /* 0x00e5801c08007988 */ /* 0x0003e80008000404 */
[----:B------:R-:W-:Y:S04]  /*54240*/  STS.U16 [R8+UR4+0xe980], R3 ;  /* 0x00e9800308007988 */ /* 0x000fe80008000404 */
[----:B--2---:R-:W-:Y:S04]  /*54250*/  STS.U16 [R8+UR4+0xed80], R7 ;  /* 0x00ed800708007988 */ /* 0x004fe80008000404 */
[----:B------:R-:W-:Y:S01]  /*54260*/  STS.U16 [R8+UR4+0xf180], R9 ;  /* 0x00f1800908007988 */ /* 0x000fe20008000404 */
[----:B0-----:R-:W-:-:S05]  /*54270*/  LOP3.LUT R26, R26, 0x3f, RZ, 0xc0, !PT ;  /* 0x0000003f1a1a7812 */ /* 0x001fca00078ec0ff */
[C---:B-1----:R-:W-:Y:S01]  /*54280*/  IMAD.SHL.U32 R28, R26.reuse, 0x2, RZ ;  /* 0x000000021a1c7824 */ /* 0x042fe200078e00ff */
[----:B----4-:R0:W-:Y:S04]  /*54290*/  STL [R1+0x4a94], R12 ;  /* 0x004a940c01007387 */ /* 0x0101e80000100800 */
[----:B------:R-:W2:Y:S04]  /*542a0*/  LDL.LU R13, [R1+0x554] ;  /* 0x00055400010d7983 */ /* 0x000ea80000300800 */
        /* <DEDUP_REMOVED lines=13> */
[----:B0-----:R-:W-:-:S03]  /*54380*/  IMAD.SHL.U32 R12, R26, 0x2, RZ ;  /* 0x000000021a0c7824 */ /* 0x001fc600078e00ff */
[----:B------:R-:W4:Y:S04]  /*54390*/  LDL.LU R2, [R1+0x3e8] ;  /* 0x0003e80001027983 */ /* 0x000f280000300800 */
[----:B------:R-:W4:Y:S04]  /*543a0*/  LDL.LU R4, [R1+0x3d0] ;  /* 0x0003d00001047983 */ /* 0x000f280000300800 */
[----:B------:R-:W4:Y:S04]  /*543b0*/  LDL.LU R5, [R1+0x3b8] ;  /* 0x0003b80001057983 */ /* 0x000f280000300800 */
[----:B------:R-:W4:Y:S04]  /*543c0*/  LDL.LU R6, [R1+0x3a0] ;  /* 0x0003a00001067983 */ /* 0x000f280000300800 */
[----:B------:R-:W4:Y:S01]  /*543d0*/  LDL.LU R24, [R1+0x388] ;  /* 0x0003880001187983 */ /* 0x000f220000300800 */
[----:B------:R-:W-:-:S03]  /*543e0*/  LOP3.LUT R12, R12, 0x30, RZ, 0x3c, !PT ;  /* 0x000000300c0c7812 */ /* 0x000fc600078e3cff */
[----:B------:R-:W4:Y:S04]  /*543f0*/  LDL.LU R3, [R1+0x370] ;  /* 0x0003700001037983 */ /* 0x000f280000300800 */
[----:B------:R-:W4:Y:S04]  /*54400*/  LDL.LU R7, [R1+0x358] ;  /* 0x0003580001077983 */ /* 0x000f280000300800 */
[----:B------:R-:W4:Y:S04]  /*54410*/  LDL.LU R8, [R1+0x340] ;  /* 0x0003400001087983 */ /* 0x000f280000300800 */
[----:B------:R-:W4:Y:S04]  /*54420*/  LDL.LU R9, [R1+0x328] ;  /* 0x0003280001097983 */ /* 0x000f280000300800 */
[----:B------:R-:W4:Y:S04]  /*54430*/  LDL.LU R26, [R1+0x310] ;  /* 0x00031000011a7983 */ /* 0x000f280000300800 */
[----:B---3--:R0:W-:Y:S04]  /*54440*/  STS.U16 [R12+UR4+0xf580], R20 ;  /* 0x00f580140c007988 */ /* 0x0081e80008000404 */
[----:B------:R1:W-:Y:S04]  /*54450*/  STS.U16 [R12+UR4+0xf980], R11 ;  /* 0x00f9800b0c007988 */ /* 0x0003e80008000404 */
[----:B------:R3:W-:Y:S04]  /*54460*/  STS.U16 [R12+UR4+0xfd80], R10 ;  /* 0x00fd800a0c007988 */ /* 0x0007e80008000404 */
[----:B0-----:R-:W2:Y:S04]  /*54470*/  LDL.LU R20, [R1+0x57c] ;  /* 0x00057c0001147983 */ /* 0x001ea80000300800 */
[----:B-1----:R-:W4:Y:S04]  /*54480*/  LDL.LU R11, [R1+0x590] ;  /* 0x00059000010b7983 */ /* 0x002f280000300800 */
[----:B---3--:R-:W3:Y:S01]  /*54490*/  LDL.LU R12, [R1+0x4a94] ;  /* 0x004a9400010c7983 */ /* 0x008ee20000300800 */
[----:B------:R-:W-:-:S03]  /*544a0*/  LOP3.LUT R28, R28, 0x40, RZ, 0x3c, !PT ;  /* 0x000000401c1c7812 */ /* 0x000fc600078e3cff */
[----:B------:R-:W2:Y:S04]  /*544b0*/  LDL.LU R10, [R1+0x5a4] ;  /* 0x0005a400010a7983 */ /* 0x000ea80000300800 */
[----:B---3--:R0:W-:Y:S04]  /*544c0*/  STS.U16 [R28+UR4+0x200], R12 ;  /* 0x0002000c1c007988 */ /* 0x0081e80008000404 */
[----:B0-----:R-:W3:Y:S04]  /*544d0*/  LDL.LU R12, [R1+0x4a90] ;  /* 0x004a9000010c7983 */ /* 0x001ee80000300800 */
[----:B--2---:R-:W-:Y:S04]  /*544e0*/  STS.U16 [R28+UR4+0x600], R10 ;  /* 0x0006000a1c007988 */ /* 0x004fe80008000404 */
[----:B----4-:R-:W-:Y:S04]  /*544f0*/  STS.U16 [R28+UR4+0xa00], R11 ;  /* 0x000a000b1c007988 */ /* 0x010fe80008000404 */
[----:B------:R-:W-:Y:S04]  /*54500*/  STS.U16 [R28+UR4+0xe00], R20 ;  /* 0x000e00141c007988 */ /* 0x000fe80008000404 */
        /* <DEDUP_REMOVED lines=93> */
[----:B--2---:R-:W-:Y:S04]  /*54ae0*/  STS.U16 [R28+UR4+0xea00], R6 ;  /* 0x00ea00061c007988 */ /* 0x004fe80008000404 */
[----:B------:R-:W-:Y:S04]  /*54af0*/  STS.U16 [R28+UR4+0xee00], R24 ;  /* 0x00ee00181c007988 */ /* 0x000fe80008000404 */
[----:B----4-:R0:W-:Y:S04]  /*54b00*/  STS.U16 [R28+UR4+0xf200], R26 ;  /* 0x00f2001a1c007988 */ /* 0x0101e80008000404 */
[----:B0-----:R-:W2:Y:S01]  /*54b10*/  LDL.LU R26, [R1+0x578] ;  /* 0x00057800011a7983 */ /* 0x001ea20000300800 */
[----:B------:R-:W0:Y:S02]  /*54b20*/  S2R R3, SR_TID.X ;  /* 0x0000000000037919 */ /* 0x000e240000002100 */
[----:B0-----:R-:W-:-:S05]  /*54b30*/  LOP3.LUT R3, R3, 0x3f, RZ, 0xc0, !PT ;  /* 0x0000003f03037812 */ /* 0x001fca00078ec0ff */
[C---:B------:R-:W-:Y:S01]  /*54b40*/  IMAD.SHL.U32 R16, R3.reuse, 0x2, RZ ;  /* 0x0000000203107824 */ /* 0x040fe200078e00ff */
[----:B--2---:R0:W-:Y:S04]  /*54b50*/  STL [R1+0x4a74], R26 ;  /* 0x004a741a01007387 */ /* 0x0041e80000100800 */
        /* <DEDUP_REMOVED lines=31> */
[----:B---3--:R-:W3:Y:S04]  /*54d50*/  LDL.LU R26, [R1+0x4a74] ;  /* 0x004a7400011a7983 */ /* 0x008ee80000300800 */
[----:B------:R-:W2:Y:S01]  /*54d60*/  LDL.LU R7, [R1+0x5b4] ;  /* 0x0005b40001077983 */ /* 0x000ea20000300800 */
[----:B------:R-:W-:-:S05]  /*54d70*/  LOP3.LUT R16, R16, 0x50, RZ, 0x3c, !PT ;  /* 0x0000005010107812 */ /* 0x000fca00078e3cff */
        /* <DEDUP_REMOVED lines=22> */
[----:B------:R1:W-:Y:S04]  /*54ee0*/  STS.U16 [R16+UR4+0x5a80], R4 ;  /* 0x005a800410007988 */ /* 0x0003e80008000404 */
[----:B0-----:R-:W2:Y:S04]  /*54ef0*/  LDL.LU R2, [R1+0x30c] ;  /* 0x00030c0001027983 */ /* 0x001ea80000300800 */
[----:B------:R-:W3:Y:S04]  /*54f00*/  LDL.LU R18, [R1+0x2f4] ;  /* 0x0002f40001127983 */ /* 0x000ee80000300800 */
[----:B-1----:R-:W4:Y:S04]  /*54f10*/  LDL.LU R4, [R1+0x2c4] ;  /* 0x0002c40001047983 */ /* 0x002f280000300800 */
        /* <DEDUP_REMOVED lines=29> */
[----:B--2---:R1:W-:Y:S04]  /*550f0*/  STS.U16 [R16+UR4+0x7280], R2 ;  /* 0x0072800210007988 */ /* 0x0043e80008000404 */
[----:B---3--:R2:W-:Y:S04]  /*55100*/  STS.U16 [R16+UR4+0x7680], R18 ;  /* 0x0076801210007988 */ /* 0x0085e80008000404 */
[----:B0-----:R-:W3:Y:S04]  /*55110*/  LDL.LU R3, [R1+0x7c] ;  /* 0x00007c0001037983 */ /* 0x001ee80000300800 */
[----:B------:R-:W3:Y:S04]  /*55120*/  LDL.LU R19, [R1+0x64] ;  /* 0x0000640001137983 */ /* 0x000ee80000300800 */
[----:B------:R-:W3:Y:S04]  /*55130*/  LDL.LU R17, [R1+0x3c] ;  /* 0x00003c0001117983 */ /* 0x000ee80000300800 */
[----:B-1----:R-:W3:Y:S04]  /*55140*/  LDL.LU R2, [R1+0x14] ;  /* 0x0000140001027983 */ /* 0x002ee80000300800 */
[----:B--2---:R-:W2:Y:S04]  /*55150*/  LDL.LU R18, [R1+0x8] ;  /* 0x0000080001127983 */ /* 0x004ea80000300800 */
[----:B----4-:R0:W-:Y:S04]  /*55160*/  STS.U16 [R16+UR4+0x7a80], R4 ;  /* 0x007a800410007988 */ /* 0x0101e80008000404 */
[----:B0-----:R-:W4:Y:S04]  /*55170*/  LDL.LU R4, [R1+0x4a70] ;  /* 0x004a700001047983 */ /* 0x001f280000300800 */
[----:B----4-:R0:W-:Y:S04]  /*55180*/  STS.U16 [R16+UR4+0x7e80], R4 ;  /* 0x007e800410007988 */ /* 0x0101e80008000404 */
[----:B------:R1:W-:Y:S04]  /*55190*/  STS.U16 [R16+UR4+0x8280], R5 ;  /* 0x0082800510007988 */ /* 0x0003e80008000404 */
[----:B------:R4:W-:Y:S04]  /*551a0*/  STS.U16 [R16+UR4+0x8680], R6 ;  /* 0x0086800610007988 */ /* 0x0009e80008000404 */
[----:B------:R3:W-:Y:S04]  /*551b0*/  STS.U16 [R16+UR4+0x8a80], R24 ;  /* 0x008a801810007988 */ /* 0x0007e80008000404 */
[----:B------:R2:W-:Y:S04]  /*551c0*/  STS.U16 [R16+UR4+0x8e80], R28 ;  /* 0x008e801c10007988 */ /* 0x0005e80008000404 */
[----:B------:R2:W-:Y:S04]  /*551d0*/  STS.U16 [R16+UR4+0x9280], R7 ;  /* 0x0092800710007988 */ /* 0x0005e80008000404 */
[----:B0-----:R-:W2:Y:S04]  /*551e0*/  LDL.LU R4, [R1+0x4a6c] ;  /* 0x004a6c0001047983 */ /* 0x001ea80000300800 */
[----:B-1----:R-:W2:Y:S04]  /*551f0*/  LDL.LU R5, [R1+0x4a68] ;  /* 0x004a680001057983 */ /* 0x002ea80000300800 */
[----:B----4-:R-:W4:Y:S04]  /*55200*/  LDL.LU R6, [R1+0x4a64] ;  /* 0x004a640001067983 */ /* 0x010f280000300800 */
[----:B---3--:R-:W3:Y:S04]  /*55210*/  LDL.LU R24, [R1+0x4a60] ;  /* 0x004a600001187983 */ /* 0x008ee80000300800 */
[----:B--2---:R-:W2:Y:S04]  /*55220*/  LDL.LU R28, [R1+0x4a5c] ;  /* 0x004a5c00011c7983 */ /* 0x004ea80000300800 */
[----:B------:R-:W4:Y:S04]  /*55230*/  LDL.LU R7, [R1+0x538] ;  /* 0x0005380001077983 */ /* 0x000f280000300800 */
        /* <DEDUP_REMOVED lines=17> */
[----:B------:R0:W-:Y:S02]  /*55350*/  STS.U16 [R16+UR4+0xda80], R3 ;  /* 0x00da800310007988 */ /* 0x0001e40008000404 */
[----:B0-----:R-:W0:Y:S02]  /*55360*/  S2R R3, SR_TID.X ;  /* 0x0000000000037919 */ /* 0x001e240000002100 */
[----:B------:R-:W-:Y:S04]  /*55370*/  STS.U16 [R16+UR4+0xde80], R19 ;  /* 0x00de801310007988 */ /* 0x000fe80008000404 */
[----:B------:R-:W-:Y:S04]  /*55380*/  STS.U16 [R16+UR4+0xe280], R17 ;  /* 0x00e2801110007988 */ /* 0x000fe80008000404 */
[----:B------:R0:W-:Y:S04]  /*55390*/  STS.U16 [R16+UR4+0xe680], R2 ;  /* 0x00e6800210007988 */ /* 0x0001e80008000404 */
[----:B------:R-:W-:Y:S01]  /*553a0*/  STS.U16 [R16+UR4+0xea80], R18 ;  /* 0x00ea801210007988 */ /* 0x000fe20008000404 */
[----:B0-----:R-:W-:-:S02]  /*553b0*/  LOP3.LUT R2, R3, 0x3f, RZ, 0xc0, !PT ;  /* 0x0000003f03027812 */ /* 0x001fc400078ec0ff */
[----:B------:R-:W-:Y:S01]  /*553c0*/  LOP3.LUT R3, R3, 0x3f, RZ, 0xc0, !PT ;  /* 0x0000003f03037812 */ /* 0x000fe200078ec0ff */
[----:B----4-:R0:W-:Y:S04]  /*553d0*/  STL [R1+0x4a58], R7 ;  /* 0x004a580701007387 */ /* 0x0101e80000100800 */
        /* <DEDUP_REMOVED lines=23> */
[----:B--2---:R0:W-:Y:S04]  /*55550*/  STS.U16 [R7+UR4+0xee80], R28 ;  /* 0x00ee801c07007988 */ /* 0x0041e80008000404 */
[----:B---3--:R1:W-:Y:S01]  /*55560*/  STS.U16 [R7+UR4+0xf280], R24 ;  /* 0x00f2801807007988 */ /* 0x0083e20008000404 */
[----:B------:R-:W-:-:S03]  /*55570*/  IMAD.SHL.U32 R3, R2, 0x2, RZ ;  /* 0x0000000202037824 */ /* 0x000fc600078e00ff */
[----:B------:R-:W-:Y:S04]  /*55580*/  STS.U16 [R7+UR4+0xf680], R6 ;  /* 0x00f6800607007988 */ /* 0x000fe80008000404 */
[----:B------:R-:W-:Y:S04]  /*55590*/  STS.U16 [R7+UR4+0xfa80], R5 ;  /* 0x00fa800507007988 */ /* 0x000fe80008000404 */
[----:B------:R-:W-:Y:S04]  /*555a0*/  STS.U16 [R7+UR4+0xfe80], R4 ;  /* 0x00fe800407007988 */ /* 0x000fe80008000404 */
[----:B0-----:R-:W2:Y:S04]  /*555b0*/  LDL.LU R28, [R1+0x54c] ;  /* 0x00054c00011c7983 */ /* 0x001ea80000300800 */
[----:B-1----:R-:W3:Y:S04]  /*555c0*/  LDL.LU R24, [R1+0x560] ;  /* 0x0005600001187983 */ /* 0x002ee80000300800 */
[----:B------:R0:W-:Y:S04]  /*555d0*/  STL [R1+0x4a48], R2 ;  /* 0x004a480201007387 */ /* 0x0001e80000100800 */
[----:B0-----:R-:W4:Y:S04]  /*555e0*/  LDL.LU R2, [R1+0x574] ;  /* 0x0005740001027983 */ /* 0x001f280000300800 */
[----:B------:R-:W2:Y:S04]  /*555f0*/  LDL.LU R6, [R1+0x588] ;  /* 0x0005880001067983 */ /* 0x000ea80000300800 */
[----:B------:R-:W3:Y:S04]  /*55600*/  LDL.LU R5, [R1+0x59c] ;  /* 0x00059c0001057983 */ /* 0x000ee80000300800 */
[----:B------:R-:W4:Y:S04]  /*55610*/  LDL.LU R7, [R1+0x4a58] ;  /* 0x004a580001077983 */ /* 0x000f280000300800 */
[----:B------:R-:W2:Y:S01]  /*55620*/  LDL.LU R4, [R1+0x5b0] ;  /* 0x0005b00001047983 */ /* 0x000ea20000300800 */
[----:B------:R-:W-:-:S05]  /*55630*/  LOP3.LUT R3, R3, 0x60, RZ, 0x3c, !PT ;  /* 0x0000006003037812 */ /* 0x000fca00078e3cff */
[----:B--2---:R-:W-:Y:S04]  /*55640*/  STS.U16 [R3+UR4+0x300], R4 ;  /* 0x0003000403007988 */ /* 0x004fe80008000404 */
[----:B---3--:R-:W-:Y:S04]  /*55650*/  STS.U16 [R3+UR4+0x700], R5 ;  /* 0x0007000503007988 */ /* 0x008fe80008000404 */
[----:B------:R-:W-:Y:S04]  /*55660*/  STS.U16 [R3+UR4+0xb00], R6 ;  /* 0x000b000603007988 */ /* 0x000fe80008000404 */
[----:B----4-:R0:W-:Y:S04]  /*55670*/  STS.U16 [R3+UR4+0xf00], R2 ;  /* 0x000f000203007988 */ /* 0x0101e80008000404 */
[----:B0-----:R-:W2:Y:S04]  /*55680*/  LDL.LU R2, [R1+0x2c0] ;  /* 0x0002c00001027983 */ /* 0x001ea80000300800 */
        /* <DEDUP_REMOVED lines=32> */
[----:B------:R0:W-:Y:S04]  /*55890*/  STS.U16 [R3+UR4+0x6f00], R18 ;  /* 0x006f001203007988 */ /* 0x0001e80008000404 */
        /* <DEDUP_REMOVED lines=65> */
[----:B----4-:R0:W-:Y:S04]  /*55cb0*/  STS.U16 [R3+UR4+0xf300], R17 ;  /* 0x00f3001103007988 */ /* 0x0101e80008000404 */
[----:B0-----:R-:W2:Y:S04]  /*55cc0*/  LDL.LU R17, [R1+0x584] ;  /* 0x0005840001117983 */ /* 0x001ea80000300800 */
        /* <DEDUP_REMOVED lines=23> */
[----:B---3--:R0:W-:Y:S04]  /*55e40*/  STS.U16 [R3+UR4+0xf700], R21 ;  /* 0x00f7001503007988 */ /* 0x0081e80008000404 */
[----:B------:R1:W-:Y:S04]  /*55e50*/  STS.U16 [R3+UR4+0xfb00], R25 ;  /* 0x00fb001903007988 */ /* 0x0003e80008000404 */
[----:B0-----:R-:W3:Y:S04]  /*55e60*/  LDL.LU R21, [R1+0x598] ;  /* 0x0005980001157983 */ /* 0x001ee80000300800 */
[----:B-1----:R-:W2:Y:S04]  /*55e70*/  LDL.LU R25, [R1+0x5ac] ;  /* 0x0005ac0001197983 */ /* 0x002ea80000300800 */
[----:B------:R0:W-:Y:S04]  /*55e80*/  STS.U16 [R3+UR4+0xff00], R29 ;  /* 0x00ff001d03007988 */ /* 0x0001e80008000404 */
[----:B0-----:R-:W4:Y:S01]  /*55e90*/  LDL.LU R3, [R1+0x334] ;  /* 0x0003340001037983 */ /* 0x001f220000300800 */
[----:B------:R-:W-:-:S05]  /*55ea0*/  IMAD.SHL.U32 R2, R2, 0x2, RZ ;  /* 0x0000000202027824 */ /* 0x000fca00078e00ff */
[----:B------:R-:W-:-:S05]  /*55eb0*/  LOP3.LUT R2, R2, 0x70, RZ, 0x3c, !PT ;  /* 0x0000007002027812 */ /* 0x000fca00078e3cff */
        /* <DEDUP_REMOVED lines=22> */
[----:B------:R2:W-:Y:S04]  /*56020*/  STS.U16 [R2+UR4+0x5b80], R27 ;  /* 0x005b801b02007988 */ /* 0x0005e80008000404 */
[----:B------:R3:W-:Y:S04]  /*56030*/  STS.U16 [R2+UR4+0x5f80], R23 ;  /* 0x005f801702007988 */ /* 0x0007e80008000404 */
[----:B------:R4:W-:Y:S04]  /*56040*/  STS.U16 [R2+UR4+0x6380], R19 ;  /* 0x0063801302007988 */ /* 0x0009e80008000404 */
[----:B0-----:R-:W4:Y:S04]  /*56050*/  LDL.LU R0, [R1+0x31c] ;  /* 0x00031c0001007983 */ /* 0x001f280000300800 */
[----:B-1----:R-:W4:Y:S04]  /*56060*/  LDL.LU R15, [R1+0x304] ;  /* 0x00030400010f7983 */ /* 0x002f280000300800 */
[----:B--2---:R-:W2:Y:S04]  /*56070*/  LDL.LU R27, [R1+0x2ec] ;  /* 0x0002ec00011b7983 */ /* 0x004ea80000300800 */
[----:B------:R-:W2:Y:S04]  /*56080*/  LDL.LU R14, [R1+0x2d4] ;  /* 0x0002d400010e7983 */ /* 0x000ea80000300800 */
[----:B---3--:R-:W3:Y:S04]  /*56090*/  LDL.LU R23, [R1+0x2bc] ;  /* 0x0002bc0001177983 */ /* 0x008ee80000300800 */
[----:B------:R0:W-:Y:S04]  /*560a0*/  STS.U16 [R2+UR4+0x6780], R16 ;  /* 0x0067801002007988 */ /* 0x0001e80008000404 */
[----:B----4-:R-:W4:Y:S04]  /*560b0*/  LDL.LU R19, [R1+0x2a4] ;  /* 0x0002a40001137983 */ /* 0x010f280000300800 */
[----:B------:R1:W-:Y:S04]  /*560c0*/  STS.U16 [R2+UR4+0x6b80], R3 ;  /* 0x006b800302007988 */ /* 0x0003e80008000404 */
        /* <DEDUP_REMOVED lines=22> */
[----:B------:R1:W-:Y:S04]  /*56230*/  STS.U16 [R2+UR4+0x7380], R15 ;  /* 0x0073800f02007988 */ /* 0x0003e80008000404 */
[----:B--2---:R2:W-:Y:S04]  /*56240*/  STS.U16 [R2+UR4+0x7780], R27 ;  /* 0x0077801b02007988 */ /* 0x0045e80008000404 */
[----:B------:R2:W-:Y:S04]  /*56250*/  STS.U16 [R2+UR4+0x7b80], R14 ;  /* 0x007b800e02007988 */ /* 0x0005e80008000404 */
[----:B---3--:R3:W-:Y:S04]  /*56260*/  STS.U16 [R2+UR4+0x7f80], R23 ;  /* 0x007f801702007988 */ /* 0x0087e80008000404 */
[----:B----4-:R4:W-:Y:S04]  /*56270*/  STS.U16 [R2+UR4+0x8380], R19 ;  /* 0x0083801302007988 */ /* 0x0109e80008000404 */
[----:B0-----:R-:W4:Y:S04]  /*56280*/  LDL.LU R0, [R1+0x74] ;  /* 0x0000740001007983 */ /* 0x001f280000300800 */
[----:B------:R-:W4:Y:S04]  /*56290*/  LDL.LU R22, [R1+0x5c] ;  /* 0x00005c0001167983 */ /* 0x000f280000300800 */
[----:B-1----:R-:W4:Y:S04]  /*562a0*/  LDL.LU R15, [R1+0x34] ;  /* 0x00003400010f7983 */ /* 0x002f280000300800 */
[----:B--2---:R-:W2:Y:S04]  /*562b0*/  LDL.LU R27, [R1+0x4a30] ;  /* 0x004a3000011b7983 */ /* 0x004ea80000300800 */
[----:B------:R-:W2:Y:S04]  /*562c0*/  LDL.LU R14, [R1] ;  /* 0x00000000010e7983 */ /* 0x000ea80000300800 */
[----:B---3--:R-:W3:Y:S04]  /*562d0*/  LDL.LU R23, [R1+0x4a2c] ;  /* 0x004a2c0001177983 */ /* 0x008ee80000300800 */
[----:B----4-:R-:W4:Y:S04]  /*562e0*/  LDL.LU R19, [R1+0x4a28] ;  /* 0x004a280001137983 */ /* 0x010f280000300800 */
[----:B------:R0:W-:Y:S04]  /*562f0*/  STS.U16 [R2+UR4+0x8780], R16 ;  /* 0x0087801002007988 */ /* 0x0001e80008000404 */
[----:B------:R1:W-:Y:S04]  /*56300*/  STS.U16 [R2+UR4+0x8b80], R3 ;  /* 0x008b800302007988 */ /* 0x0003e80008000404 */
[----:B0-----:R-:W3:Y:S04]  /*56310*/  LDL.LU R16, [R1+0x4a24] ;  /* 0x004a240001107983 */ /* 0x001ee80000300800 */
[----:B-1----:R-:W2:Y:S04]  /*56320*/  LDL.LU R3, [R1+0x4a20] ;  /* 0x004a200001037983 */ /* 0x002ea80000300800 */
[----:B------:R-:W-:Y:S04]  /*56330*/  STS.U16 [R2+UR4+0x8f80], R29 ;  /* 0x008f801d02007988 */ /* 0x000fe80008000404 */
[----:B------:R-:W-:Y:S04]  /*56340*/  STS.U16 [R2+UR4+0x9380], R25 ;  /* 0x0093801902007988 */ /* 0x000fe80008000404 */
[----:B------:R-:W-:Y:S04]  /*56350*/  STS.U16 [R2+UR4+0x9780], R21 ;  /* 0x0097801502007988 */ /* 0x000fe80008000404 */
[----:B------:R-:W-:Y:S04]  /*56360*/  STS.U16 [R2+UR4+0x9b80], R17 ;  /* 0x009b801102007988 */ /* 0x000fe80008000404 */
[----:B------:R0:W-:Y:S04]  /*56370*/  STS.U16 [R2+UR4+0x9f80], R18 ;  /* 0x009f801202007988 */ /* 0x0001e80008000404 */
        /* <DEDUP_REMOVED lines=14> */
[----:B0-----:R-:W4:Y:S04]  /*56460*/  LDL R18, [R1+0x9d0] ;  /* 0x0009d00001127983 */ /* 0x001f280000100800 */
[----:B------:R-:W-:Y:S04]  /*56470*/  STS.U16 [R2+UR4+0xdb80], R0 ;  /* 0x00db800002007988 */ /* 0x000fe80008000404 */
[----:B------:R-:W-:Y:S04]  /*56480*/  STS.U16 [R2+UR4+0xdf80], R22 ;  /* 0x00df801602007988 */ /* 0x000fe80008000404 */
[----:B------:R-:W-:Y:S04]  /*56490*/  STS.U16 [R2+UR4+0xe380], R15 ;  /* 0x00e3800f02007988 */ /* 0x000fe80008000404 */
[----:B--2---:R0:W-:Y:S04]  /*564a0*/  STS.U16 [R2+UR4+0xe780], R3 ;  /* 0x00e7800302007988 */ /* 0x0041e80008000404 */
[----:B0-----:R-:W2:Y:S01]  /*564b0*/  LDL.LU R3, [R1+0x4a1c] ;  /* 0x004a1c0001037983 */ /* 0x001ea20000300800 */
[----:B------:R-:W0:Y:S01]  /*564c0*/  S2R R0, SR_TID.X ;  /* 0x0000000000007919 */ /* 0x000e220000002100 */
[----:B------:R-:W1:Y:S02]  /*564d0*/  S2R R15, SR_TID.X ;  /* 0x00000000000f7919 */ /* 0x000e640000002100 */
[----:B------:R1:W-:Y:S04]  /*564e0*/  STS.U16 [R2+UR4+0xeb80], R14 ;  /* 0x00eb800e02007988 */ /* 0x0003e80008000404 */
[----:B---3--:R-:W-:Y:S04]  /*564f0*/  STS.U16 [R2+UR4+0xef80], R16 ;  /* 0x00ef801002007988 */ /* 0x008fe80008000404 */
[----:B----4-:R-:W-:Y:S04]  /*56500*/  STS.U16 [R2+UR4+0xf380], R19 ;  /* 0x00f3801302007988 */ /* 0x010fe80008000404 */
[----:B------:R-:W-:Y:S04]  /*56510*/  STS.U16 [R2+UR4+0xf780], R23 ;  /* 0x00f7801702007988 */ /* 0x000fe80008000404 */
[----:B------:R-:W-:Y:S01]  /*56520*/  STS.U16 [R2+UR4+0xfb80], R27 ;  /* 0x00fb801b02007988 */ /* 0x000fe20008000404 */
[----:B0-----:R-:W-:Y:S01]  /*56530*/  LOP3.LUT R0, R0, 0x7, RZ, 0xc0, !PT ;  /* 0x0000000700007812 */ /* 0x001fe200078ec0ff */
[----:B-1----:R-:W-:-:S04]  /*56540*/  IMAD.SHL.U32 R14, R15, 0x2, RZ ;  /* 0x000000020f0e7824 */ /* 0x002fc800078e00ff */
[----:B------:R-:W-:Y:S02]  /*56550*/  IMAD R0, R0, 0x90, RZ ;  /* 0x0000009000007824 */ /* 0x000fe400078e02ff */
[----:B------:R-:W-:-:S03]  /*56560*/  IMAD.SHL.U32 R15, R15, 0x40, RZ ;  /* 0x000000400f0f7824 */ /* 0x000fc600078e00ff */
[----:B------:R-:W-:-:S04]  /*56570*/  LOP3.LUT R0, R0, 0x10, R14, 0x78, !PT ;  /* 0x0000001000007812 */ /* 0x000fc800078e780e */
[----:B------:R-:W-:Y:S01]  /*56580*/  LOP3.LUT R0, R0, 0x400, R15, 0xf8, !PT ;  /* 0x0000040000007812 */ /* 0x000fe200078ef80f */
[----:B--2---:R-:W-:Y:S01]  /*56590*/  STS.U16 [R2+UR4+0xff80], R3 ;  /* 0x00ff800302007988 */ /* 0x004fe20008000404 */
[----:B------:R-:W-:Y:S06]  /*565a0*/  BAR.SYNC.DEFER_BLOCKING 0x0 ;  /* 0x0000000000007b1d */ /* 0x000fec0000010000 */
[----:B------:R-:W0:Y:S04]  /*565b0*/  LDSM.16.MT88.4 R20, [R0+UR4+0x10000] ;  /* 0x010000040014783b */ /* 0x000e280008004200 */
[----:B------:R-:W1:Y:S04]  /*565c0*/  LDSM.16.M88.4 R8, [R18+UR4] ;  /* 0x000000041208783b */ /* 0x000e680008000200 */
[----:B------:R-:W2:Y:S04]  /*565d0*/  LDSM.16.M88.4 R12, [R18+UR4+0x1000] ;  /* 0x00100004120c783b */ /* 0x000ea80008000200 */
[----:B------:R-:W-:Y:S04]  /*565e0*/  LDSM.16.M88.4 R24, [R18+UR4+0x800] ;  /* 0x000800041218783b */ /* 0x000fe80008000200 */
[----:B0-----:R-:W-:Y:S04]  /*565f0*/  STL [R1+0x4a18], R21 ;  /* 0x004a181501007387 */ /* 0x001fe80000100800 */
[----:B------:R-:W-:Y:S04]  /*56600*/  STL [R1+0x4a14], R22 ;  /* 0x004a141601007387 */ /* 0x000fe80000100800 */
[----:B------:R-:W-:Y:S04]  /*56610*/  STL [R1+0x4a10], R23 ;  /* 0x004a101701007387 */ /* 0x000fe80000100800 */
[----:B-1----:R-:W-:Y:S04]  /*56620*/  STL.64 [R1+0x1a0], R8 ;  /* 0x0001a00801007387 */ /* 0x002fe80000100a00 */
[----:B------:R0:W-:Y:S04]  /*56630*/  STL.64 [R1+0x1a8], R10 ;  /* 0x0001a80a01007387 */ /* 0x0001e80000100a00 */
[----:B--2---:R-:W-:Y:S04]  /*56640*/  STL.64 [R1+0x180], R12 ;  /* 0x0001800c01007387 */ /* 0x004fe80000100a00 */
[----:B------:R-:W-:Y:S01]  /*56650*/  STL.64 [R1+0x188], R14 ;  /* 0x0001880e01007387 */ /* 0x000fe20000100a00 */
[----:B------:R-:W-:-:S02]  /*56660*/  IMAD.MOV.U32 R19, RZ, RZ, R13 ;  /* 0x000000ffff137224 */ /* 0x000fc400078e000d */
[----:B0-----:R-:W-:Y:S02]  /*56670*/  IMAD.MOV.U32 R10, RZ, RZ, R12 ;  /* 0x000000ffff0a7224 */ /* 0x001fe400078e000c */
[----:B------:R-:W0:Y:S04]  /*56680*/  LDSM.16.M88.4 R12, [R18+UR4+0x1800] ;  /* 0x00180004120c783b */ /* 0x000e280008000200 */
[----:B0-----:R-:W-:Y:S04]  /*56690*/  STL.64 [R1+0x170], R12 ;  /* 0x0001700c01007387 */ /* 0x001fe80000100a00 */
[----:B------:R-:W-:Y:S01]  /*566a0*/  STL.64 [R1+0x178], R14 ;  /* 0x0001780e01007387 */ /* 0x000fe20000100a00 */
[----:B------:R-:W-:-:S03]  /*566b0*/  IMAD.MOV.U32 R4, RZ, RZ, R13 ;  /* 0x000000ffff047224 */ /* 0x000fc600078e000d */
[----:B------:R-:W0:Y:S01]  /*566c0*/  LDSM.16.M88.4 R12, [R18+UR4+0x2000] ;  /* 0x00200004120c783b */ /* 0x000e220008000200 */
[----:B------:R-:W-:Y:S02]  /*566d0*/  IMAD.MOV.U32 R6, RZ, RZ, R8 ;  /* 0x000000ffff067224 */ /* 0x000fe400078e0008 */
[----:B------:R-:W-:Y:S01]  /*566e0*/  IMAD.MOV.U32 R5, RZ, RZ, R9 ;  /* 0x000000ffff057224 */ /* 0x000fe200078e0009 */
[----:B0-----:R-:W-:Y:S01]  /*566f0*/  STL.64 [R1+0x160], R12 ;  /* 0x0001600c01007387 */ /* 0x001fe20000100a00 */
[----:B------:R-:W-:-:S03]  /*56700*/  IMAD.MOV.U32 R9, RZ, RZ, R13 ;  /* 0x000000ffff097224 */ /* 0x000fc600078e000d */
[----:B------:R-:W-:Y:S01]  /*56710*/  STL.64 [R1+0x168], R14 ;  /* 0x0001680e01007387 */ /* 0x000fe20000100a00 */
[----:B------:R-:W-:-:S03]  /*56720*/  IMAD.MOV.U32 R8, RZ, RZ, R12 ;  /* 0x000000ffff087224 */ /* 0x000fc600078e000c */
[----:B------:R-:W0:Y:S04]  /*56730*/  LDSM.16.M88.4 R12, [R18+UR4+0x2800] ;  /* 0x00280004120c783b */ /* 0x000e280008000200 */
[----:B------:R-:W-:Y:S04]  /*56740*/  STL.64 [R1+0x190], R24 ;  /* 0x0001901801007387 */ /* 0x000fe80000100a00 */
[----:B------:R-:W-:Y:S04]  /*56750*/  STL.64 [R1+0x198], R26 ;  /* 0x0001981a01007387 */ /* 0x000fe80000100a00 */
[----:B0-----:R-:W-:Y:S04]  /*56760*/  STL.64 [R1+0x150], R12 ;  /* 0x0001500c01007387 */ /* 0x001fe80000100a00 */
[----:B------:R-:W-:Y:S04]  /*56770*/  STL.64 [R1+0x158], R14 ;  /* 0x0001580e01007387 */ /* 0x000fe80000100a00 */
[----:B------:R-:W0:Y:S04]  /*56780*/  LDSM.16.M88.4 R12, [R18+UR4+0x3000] ;  /* 0x00300004120c783b */ /* 0x000e280008000200 */
[----:B0-----:R-:W-:Y:S01]  /*56790*/  STL.64 [R1+0x140], R12 ;  /* 0x0001400c01007387 */ /* 0x001fe20000100a00 */
[----:B------:R-:W-:-:S03]  /*567a0*/  IMAD.MOV.U32 R23, RZ, RZ, R12 ;  /* 0x000000ffff177224 */ /* 0x000fc600078e000c */
[----:B------:R-:W-:Y:S01]  /*567b0*/  STL.64 [R1+0x148], R14 ;  /* 0x0001480e01007387 */ /* 0x000fe20000100a00 */
[----:B------:R-:W-:-:S03]  /*567c0*/  IMAD.MOV.U32 R7, RZ, RZ, R13 ;  /* 0x000000ffff077224 */ /* 0x000fc600078e000d */
        /* <DEDUP_REMOVED lines=19> */
[----:B------:R-:W-:Y:S04]  /*56900*/  STL [R1+0x499c], R3 ;  /* 0x00499c0301007387 */ /* 0x000fe80000100800 */
[----:B------:R-:W-:Y:S04]  /*56910*/  STL [R1+0x4998], R28 ;  /* 0x0049981c01007387 */ /* 0x000fe80000100800 */
        /* <DEDUP_REMOVED lines=35> */
[----:B0-----:R-:W-:Y:S04]  /*56b50*/  STL.64 [R1+0x70], R12 ;  /* 0x0000700c01007387 */ /* 0x001fe80000100a00 */
[----:B------:R-:W-:Y:S04]  /*56b60*/  STL.64 [R1+0x78], R14 ;  /* 0x0000780e01007387 */ /* 0x000fe80000100a00 */
[----:B------:R-:W0:Y:S04]  /*56b70*/  LDSM.16.M88.4 R12, [R18+UR4+0xa000] ;  /* 0x00a00004120c783b */ /* 0x000e280008000200 */
        /* <DEDUP_REMOVED lines=18> */
[----:B0-----:R-:W-:Y:S04]  /*56ca0*/  STL.64 [R1+0x10], R12 ;  /* 0x0000100c01007387 */ /* 0x001fe80000100a00 */
[----:B------:R-:W-:Y:S04]  /*56cb0*/  STL.64 [R1+0x18], R14 ;  /* 0x0000180e01007387 */ /* 0x000fe80000100a00 */
[----:B------:R-:W0:Y:S01]  /*56cc0*/  LDSM.16.M88.4 R12, [R18+UR4+0xd000] ;  /* 0x00d00004120c783b */ /* 0x000e220008000200 */
[----:B------:R-:W1:Y:S03]  /*56cd0*/  S2R R11, SR_TID.X ;  /* 0x00000000000b7919 */ /* 0x000e660000002100 */
[----:B0-----:R-:W-:Y:S04]  /*56ce0*/  STL.64 [R1], R12 ;  /* 0x0000000c01007387 */ /* 0x001fe80000100a00 */
[----:B------:R-:W-:Y:S04]  /*56cf0*/  STL.64 [R1+0x8], R14 ;  /* 0x0000080e01007387 */ /* 0x000fe80000100a00 */
[----:B------:R-:W0:Y:S01]  /*56d00*/  LDSM.16.M88.4 R12, [R18+UR4+0xd800] ;  /* 0x00d80004120c783b */ /* 0x000e220008000200 */
[----:B------:R-:W-:Y:S01]  /*56d10*/  IMAD.MOV.U32 R26, RZ, RZ, R10 ;  /* 0x000000ffff1a7224 */ /* 0x000fe200078e000a */
[----:B-1----:R-:W-:-:S02]  /*56d20*/  LOP3.LUT R29, R11, 0x7, RZ, 0xc0, !PT ;  /* 0x000000070b1d7812 */ /* 0x002fc400078ec0ff */
[----:B0-----:R0:W-:Y:S04]  /*56d30*/  STL [R1+0x4204], R14 ;  /* 0x0042040e01007387 */ /* 0x0011e80000100800 */
[----:B------:R1:W-:Y:S01]  /*56d40*/  STL [R1+0x4200], R15 ;  /* 0x0042000f01007387 */ /* 0x0003e20000100800 */
[----:B0-----:R-:W-:Y:S02]  /*56d50*/  IMAD.MOV.U32 R14, RZ, RZ, R9 ;  /* 0x000000ffff0e7224 */ /* 0x001fe400078e0009 */
[----:B-1----:R-:W-:Y:S02]  /*56d60*/  IMAD.MOV.U32 R15, RZ, RZ, R8 ;  /* 0x000000ffff0f7224 */ /* 0x002fe400078e0008 */
[----:B------:R-:W0:Y:S04]  /*56d70*/  LDSM.16.M88.4 R8, [R18+UR4+0xe000] ;  /* 0x00e000041208783b */ /* 0x000e280008000200 */
[----:B------:R-:W-:Y:S04]  /*56d80*/  STL.64 [R1+0x4978], R12 ;  /* 0x0049780c01007387 */ /* 0x000fe80000100a00 */
[----:B0-----:R-:W-:Y:S04]  /*56d90*/  STL.64 [R1+0x4860], R10 ;  /* 0x0048600a01007387 */ /* 0x001fe80000100a00 */
[----:B------:R0:W-:Y:S02]  /*56da0*/  STL.64 [R1+0x4858], R8 ;  /* 0x0048580801007387 */ /* 0x0001e40000100a00 */
[----:B0-----:R-:W-:-:S02]  /*56db0*/  IMAD.MOV.U32 R8, RZ, RZ, R21 ;  /* 0x000000ffff087224 */ /* 0x001fc400078e0015 */
[----:B------:R-:W-:Y:S01]  /*56dc0*/  IMAD.MOV.U32 R9, RZ, RZ, R22 ;  /* 0x000000ffff097224 */ /* 0x000fe200078e0016 */
[----:B------:R-:W2:Y:S04]  /*56dd0*/  LDL.LU R21, [R1+0x4a18] ;  /* 0x004a180001157983 */ /* 0x000ea80000300800 */
[----:B------:R-:W2:Y:S04]  /*56de0*/  LDL.LU R22, [R1+0x4a14] ;  /* 0x004a140001167983 */ /* 0x000ea80000300800 */
[----:B------:R0:W-:Y:S02]  /*56df0*/  STL.64 [R1+0x49a0], R8 ;  /* 0x0049a00801007387 */ /* 0x0001e40000100a00 */
[----:B0-----:R-:W-:-:S02]  /*56e00*/  IMAD.MOV.U32 R8, RZ, RZ, R23 ;  /* 0x000000ffff087224 */ /* 0x001fc400078e0017 */
[----:B------:R-:W-:Y:S01]  /*56e10*/  IMAD.MOV.U32 R9, RZ, RZ, R7 ;  /* 0x000000ffff097224 */ /* 0x000fe200078e0007 */
[----:B------:R-:W2:Y:S04]  /*56e20*/  LDL.LU R23, [R1+0x4a10] ;  /* 0x004a100001177983 */ /* 0x000ea80000300800 */
[----:B------:R0:W-:Y:S04]  /*56e30*/  STL.64 [R1+0x49b0], R8 ;  /* 0x0049b00801007387 */ /* 0x0001e80000100a00 */
[----:B0-----:R-:W3:Y:S01]  /*56e40*/  LDL.64 R8, [R1+0x150] ;  /* 0x0001500001087983 */ /* 0x001ee20000100a00 */
[----:B------:R-:W0:Y:S01]  /*56e50*/  S2R R27, SR_TID.X ;  /* 0x00000000001b7919 */ /* 0x000e220000002100 */
[----:B------:R-:W-:-:S02]  /*56e60*/  IMAD R29, R29, 0x90, RZ ;  /* 0x000000901d1d7824 */ /* 0x000fc400078e02ff */
[----:B------:R-:W-:Y:S02]  /*56e70*/  IMAD.MOV.U32 R24, RZ, RZ, R6 ;  /* 0x000000ffff187224 */ /* 0x000fe400078e0006 */
[C---:B0-----:R-:W-:Y:S02]  /*56e80*/  IMAD.SHL.U32 R25, R27.reuse, 0x2, RZ ;  /* 0x000000021b197824 */ /* 0x041fe400078e00ff */
[----:B------:R-:W-:-:S03]  /*56e90*/  IMAD.SHL.U32 R27, R27, 0x40, RZ ;  /* 0x000000401b1b7824 */ /* 0x000fc600078e00ff */
[----:B------:R-:W-:Y:S01]  /*56ea0*/  LOP3.LUT R29, R29, 0x10, R25, 0x78, !PT ;  /* 0x000000101d1d7812 */ /* 0x000fe200078e7819 */
[----:B------:R-:W-:-:S03]  /*56eb0*/  IMAD.MOV.U32 R25, RZ, RZ, R5 ;  /* 0x000000ffff197224 */ /* 0x000fc600078e0005 */
[----:B------:R-:W-:Y:S01]  /*56ec0*/  LOP3.LUT R29, R29, 0x400, R27, 0xf8, !PT ;  /* 0x000004001d1d7812 */ /* 0x000fe200078ef81b */
[----:B------:R-:W-:Y:S02]  /*56ed0*/  IMAD.MOV.U32 R27, RZ, RZ, R4 ;  /* 0x000000ffff1b7224 */ /* 0x000fe400078e0004 */
[----:B------:R-:W0:Y:S04]  /*56ee0*/  LDSM.16.M88.4 R4, [R18+UR4+0xe800] ;  /* 0x00e800041204783b */ /* 0x000e280008000200 */
[----:B---3--:R-:W-:Y:S04]  /*56ef0*/  STL.64 [R1+0x49c8], R8 ;  /* 0x0049c80801007387 */ /* 0x008fe80000100a00 */
[----:B0-----:R-:W-:Y:S04]  /*56f00*/  STL [R1+0x42b0], R6 ;  /* 0x0042b00601007387 */ /* 0x001fe80000100800 */
[----:B------:R-:W-:Y:S04]  /*56f10*/  STL [R1+0x4080], R7 ;  /* 0x0040800701007387 */ /* 0x000fe80000100800 */
[----:B------:R0:W-:Y:S04]  /*56f20*/  STL.64 [R1+0x4968], R4 ;  /* 0x0049680401007387 */ /* 0x0001e80000100a00 */
[----:B------:R-:W1:Y:S01]  /*56f30*/  LDSM.16.M88.4 R8, [R18+UR4+0xf000] ;  /* 0x00f000041208783b */ /* 0x000e620008000200 */
[----:B0-----:R-:W-:-:S02]  /*56f40*/  IMAD.MOV.U32 R4, RZ, RZ, R15 ;  /* 0x000000ffff047224 */ /* 0x001fc400078e000f */
[----:B------:R-:W-:-:S05]  /*56f50*/  IMAD.MOV.U32 R5, RZ, RZ, R14 ;  /* 0x000000ffff057224 */ /* 0x000fca00078e000e */
[----:B------:R0:W-:Y:S02]  /*56f60*/  STL.64 [R1+0x49d0], R4 ;  /* 0x0049d00401007387 */ /* 0x0001e40000100a00 */
[----:B0-----:R-:W-:Y:S02]  /*56f70*/  IMAD.MOV.U32 R4, RZ, RZ, R26 ;  /* 0x000000ffff047224 */ /* 0x001fe400078e001a */
[----:B------:R-:W-:-:S05]  /*56f80*/  IMAD.MOV.U32 R5, RZ, RZ, R19 ;  /* 0x000000ffff057224 */ /* 0x000fca00078e0013 */
[----:B------:R-:W-:Y:S04]  /*56f90*/  STL.64 [R1+0x49e8], R4 ;  /* 0x0049e80401007387 */ /* 0x000fe80000100a00 */
[----:B------:R-:W0:Y:S04]  /*56fa0*/  LDSM.16.M88.4 R4, [R18+UR4+0xf800] ;  /* 0x00f800041204783b */ /* 0x000e280008000200 */
[----:B-1----:R-:W-:Y:S04]  /*56fb0*/  STL.64 [R1+0x1e0], R8 ;  /* 0x0001e00801007387 */ /* 0x002fe80000100a00 */
[----:B------:R-:W-:Y:S04]  /*56fc0*/  STL.64 [R1+0x1e8], R10 ;  /* 0x0001e80a01007387 */ /* 0x000fe80000100a00 */
[----:B0-----:R0:W-:Y:S04]  /*56fd0*/  STL.64 [R1+0x1d0], R4 ;  /* 0x0001d00401007387 */ /* 0x0011e80000100a00 */
[----:B------:R1:W-:Y:S04]  /*56fe0*/  STL.64 [R1+0x1d8], R6 ;  /* 0x0001d80601007387 */ /* 0x0003e80000100a00 */
[----:B0-----:R-:W3:Y:S04]  /*56ff0*/  LDL.LU.64 R4, [R1+0x1130] ;  /* 0x0011300001047983 */ /* 0x001ee80000300a00 */
[----:B-1----:R-:W4:Y:S01]  /*57000*/  LDL.LU.64 R6, [R1+0x1138] ;  /* 0x0011380001067983 */ /* 0x002f220000300a00 */
[----:B------:R-:W-:Y:S01]  /*57010*/  LOP3.LUT R29, R29, 0x20, RZ, 0x3c, !PT ;  /* 0x000000201d1d7812 */ /* 0x000fe200078e3cff */
[----:B------:R-:W-:-:S02]  /*57020*/  IMAD.MOV.U32 R12, RZ, RZ, R17 ;  /* 0x000000ffff0c7224 */ /* 0x000fc400078e0011 */
[----:B------:R-:W-:Y:S02]  /*57030*/  IMAD.MOV.U32 R13, RZ, RZ, R16 ;  /* 0x000000ffff0d7224 */ /* 0x000fe400078e0010 */
[----:B------:R-:W0:Y:S04]  /*57040*/  LDSM.16.MT88.4 R16, [R29+UR4+0x10000] ;  /* 0x010000041d10783b */ /* 0x000e280008004200 */
[----:B----4-:R-:W-:Y:S04]  /*57050*/  STL.64 [R1+0x4a08], R6 ;  /* 0x004a080601007387 */ /* 0x010fe80000100a00 */
[----:B---3--:R1:W-:Y:S04]  /*57060*/  STL.64 [R1+0x4a00], R4 ;  /* 0x004a000401007387 */ /* 0x0083e80000100a00 */
[----:B-1----:R-:W2:Y:S04]  /*57070*/  LDL.LU.64 R4, [R1+0x1150] ;  /* 0x0011500001047983 */ /* 0x002ea80000300a00 */
[----:B------:R-:W2:Y:S04]  /*57080*/  LDL.LU.64 R6, [R1+0x1158] ;  /* 0x0011580001067983 */ /* 0x000ea80000300a00 */
[----:B------:R-:W3:Y:S04]  /*57090*/  LDL.LU.64 R8, [R1+0x10b0] ;  /* 0x0010b00001087983 */ /* 0x000ee80000300a00 */
[----:B------:R-:W4:Y:S04]  /*570a0*/  LDL.LU.64 R10, [R1+0x10b8] ;  /* 0x0010b800010a7983 */ /* 0x000f280000300a00 */
[----:B----4-:R-:W-:Y:S04]  /*570b0*/  STL.64 [R1+0x49e0], R10 ;  /* 0x0049e00a01007387 */ /* 0x010fe80000100a00 */
[----:B---3--:R1:W-:Y:S04]  /*570c0*/  STL.64 [R1+0x49d8], R8 ;  /* 0x0049d80801007387 */ /* 0x0083e80000100a00 */
[----:B-1----:R-:W3:Y:S04]  /*570d0*/  LDL.LU.64 R8, [R1+0x1100] ;  /* 0x0011000001087983 */ /* 0x002ee80000300a00 */
[----:B------:R-:W3:Y:S04]  /*570e0*/  LDL.LU.64 R10, [R1+0x1108] ;  /* 0x00110800010a7983 */ /* 0x000ee80000300a00 */
[----:B------:R1:W-:Y:S04]  /*570f0*/  STL.64 [R1+0x49a8], R12 ;  /* 0x0049a80c01007387 */ /* 0x0003e80000100a00 */
[----:B-1----:R-:W4:Y:S04]  /*57100*/  LDL.LU.64 R12, [R1+0x1070] ;  /* 0x00107000010c7983 */ /* 0x002f280000300a00 */
[----:B------:R-:W4:Y:S04]  /*57110*/  LDL.LU.64 R14, [R1+0x1078] ;  /* 0x00107800010e7983 */ /* 0x000f280000300a00 */
[----:B0-----:R-:W-:Y:S04]  /*57120*/  STL.64 [R1+0x4848], R18 ;  /* 0x0048481201007387 */ /* 0x001fe80000100a00 */
[----:B------:R0:W-:Y:S02]  /*57130*/  STL.64 [R1+0x4840], R16 ;  /* 0x0048401001007387 */ /* 0x0001e40000100a00 */
[----:B0-----:R-:W-:-:S02]  /*57140*/  IMAD.MOV.U32 R17, RZ, RZ, R27 ;  /* 0x000000ffff117224 */ /* 0x001fc400078e001b */
[----:B------:R-:W4:Y:S01]  /*57150*/  LDL R16, [R1+0x170] ;  /* 0x0001700001107983 */ /* 0x000f220000100800 */
[----:B--2---:R-:W-:Y:S03]  /*57160*/  HMMA.16816.F32 R24, R20, R24, R4 ;  /* 0x000000181418723c */ /* 0x004fe60000001804 */
[----:B------:R-:W-:Y:S04]  /*57170*/  STL [R1+0x42b4], R29 ;  /* 0x0042b41d01007387 */ /* 0x000fe80000100800 */
[----:B------:R-:W2:Y:S04]  /*57180*/  LDL.LU.64 R6, [R1+0x4a08] ;  /* 0x004a080001067983 */ /* 0x000ea80000300a00 */
[----:B------:R-:W2:-:S12]  /*57190*/  LDL.LU.64 R4, [R1+0x4a00] ;  /* 0x004a000001047983 */ /* 0x000e980000300a00 */
[----:B------:R-:W-:Y:S04]  /*571a0*/  STL.64 [R1+0x980], R24 ;  /* 0x0009801801007387 */ /* 0x000fe80000100a00 */
[----:B------:R0:W-:Y:S04]  /*571b0*/  STL.64 [R1+0x988], R26 ;  /* 0x0009881a01007387 */ /* 0x0001e80000100a00 */
[----:B0-----:R-:W3:Y:S04]  /*571c0*/  LDL.LU.64 R26, [R1+0x49f8] ;  /* 0x0049f800011a7983 */ /* 0x001ee80000300a00 */
[----:B------:R-:W2:Y:S02]  /*571d0*/  LDL.LU.64 R24, [R1+0x49f0] ;  /* 0x0049f00001187983 */ /* 0x000ea40000300a00 */
[----:B--2---:R-:W-:-:S15]  /*571e0*/  HMMA.16816.F32 R4, R20, R24, R4 ;  /* 0x000000181404723c */ /* 0x004fde0000001804 */
[----:B------:R-:W-:-:S08]  /*571f0*/  NOP ;  /* 0x0000000000007918 */ /* 0x000fd00000000000 */
[----:B------:R0:W-:Y:S04]  /*57200*/  STL.64 [R1+0x970], R4 ;  /* 0x0009700401007387 */ /* 0x0001e80000100a00 */
[----:B------:R-:W-:Y:S04]  /*57210*/  STL.64 [R1+0x978], R6 ;  /* 0x0009780601007387 */ /* 0x000fe80000100a00 */
[----:B0-----:R-:W2:Y:S04]  /*57220*/  LDL.LU.64 R4, [R1+0x49e8] ;  /* 0x0049e80001047983 */ /* 0x001ea80000300a00 */
[----:B------:R0:W-:Y:S04]  /*57230*/  STL.64 [R1+0x4838], R24 ;  /* 0x0048381801007387 */ /* 0x0001e80000100a00 */
[----:B---3--:R1:W-:Y:S04]  /*57240*/  STL.64 [R1+0x49b8], R26 ;  /* 0x0049b81a01007387 */ /* 0x0083e80000100a00 */
[----:B0-----:R-:W3:Y:S04]  /*57250*/  LDL.LU.64 R24, [R1+0x1040] ;  /* 0x0010400001187983 */ /* 0x001ee80000300a00 */
[----:B-1----:R-:W3:Y:S01]  /*57260*/  LDL.LU.64 R26, [R1+0x1048] ;  /* 0x00104800011a7983 */ /* 0x002ee20000300a00 */
[----:B--2---:R-:W-:Y:S03]  /*57270*/  HMMA.16816.F32 R4, R20, R4, R8 ;  /* 0x000000041404723c */ /* 0x004fe60000001808 */
[----:B------:R-:W4:Y:S04]  /*57280*/  LDL.LU.64 R10, [R1+0x49e0] ;  /* 0x0049e000010a7983 */ /* 0x000f280000300a00 */
[----:B------:R-:W4:-:S15]  /*57290*/  LDL.LU.64 R8, [R1+0x49d8] ;  /* 0x0049d80001087983 */ /* 0x000f1e0000300a00 */
[----:B------:R-:W-:-:S01]  /*572a0*/  NOP ;  /* 0x0000000000007918 */ /* 0x000fc20000000000 */
[----:B------:R0:W-:Y:S04]  /*572b0*/  STL.64 [R1+0x960], R4 ;  /* 0x0009600401007387 */ /* 0x0001e80000100a00 */
[----:B------:R1:W-:Y:S04]  /*572c0*/  STL.64 [R1+0x968], R6 ;  /* 0x0009680601007387 */ /* 0x0003e80000100a00 */
[----:B0-----:R-:W1:Y:S01]  /*572d0*/  LDL.LU.64 R4, [R1+0x49d0] ;  /* 0x0049d00001047983 */ /* 0x001e620000300a00 */
[C---:B----4-:R-:W-:Y:S03]  /*572e0*/  HMMA.16816.F32 R16, R20.reuse, R16, R8 ;  /* 0x000000101410723c */ /* 0x050fe60000001808 */
[----:B------:R-:W3:Y:S03]  /*572f0*/  LDL.LU.64 R8, [R1+0x49c8] ;  /* 0x0049c80001087983 */ /* 0x000ee60000300a00 */
[----:B-1----:R-:W-:Y:S01]  /*57300*/  HMMA.16816.F32 R4, R20, R4, R12 ;  /* 0x000000041404723c */ /* 0x002fe2000000180c */
[----:B------:R-:W2:-:S15]  /*57310*/  LDL.LU.64 R12, [R1+0x1000] ;  /* 0x00100000010c7983 */ /* 0x000e9e0000300a00 */
[----:B------:R-:W-:-:S01]  /*57320*/  NOP ;  /* 0x0000000000007918 */ /* 0x000fc20000000000 */
[----:B------:R0:W-:Y:S04]  /*57330*/  STL.64 [R1+0x950], R16 ;  /* 0x0009501001007387 */ /* 0x0001e80000100a00 */
[----:B------:R-:W-:Y:S04]  /*57340*/  STL.64 [R1+0x958], R18 ;  /* 0x0009581201007387 */ /* 0x000fe80000100a00 */
[----:B------:R-:W2:Y:S01]  /*57350*/  LDL.LU.64 R14, [R1+0x1008] ;  /* 0x00100800010e7983 */ /* 0x000ea20000300a00 */
[----:B0-----:R-:W-:Y:S02]  /*57360*/  IMAD.MOV.U32 R16, RZ, RZ, R0 ;  /* 0x000000ffff107224 */ /* 0x001fe400078e0000 */
[----:B------:R-:W-:Y:S01]  /*57370*/  IMAD.MOV.U32 R17, RZ, RZ, R2 ;  /* 0x000000ffff117224 */ /* 0x000fe200078e0002 */
[----:B------:R-:W-:Y:S04]  /*57380*/  STL.64 [R1+0x940], R4 ;  /* 0x0009400401007387 */ /* 0x000fe80000100a00 */
[----:B------:R-:W-:Y:S04]  /*57390*/  STL.64 [R1+0x948], R6 ;  /* 0x0009480601007387 */ /* 0x000fe80000100a00 */
[----:B------:R-:W4:Y:S04]  /*573a0*/  LDL.LU R0, [R1+0x49c4] ;  /* 0x0049c40001007983 */ /* 0x000f280000300800 */
[----:B------:R-:W4:Y:S04]  /*573b0*/  LDL.LU R2, [R1+0x49c0] ;  /* 0x0049c00001027983 */ /* 0x000f280000300800 */
[----:B------:R0:W-:Y:S04]  /*573c0*/  STL.64 [R1+0x4930], R16 ;  /* 0x0049301001007387 */ /* 0x0001e80000100a00 */
[----:B0-----:R-:W2:Y:S01]  /*573d0*/  LDL.64 R16, [R1+0xf0] ;  /* 0x0000f00001107983 */ /* 0x001ea20000100a00 */
[----:B---3--:R-:W-:Y:S03]  /*573e0*/  HMMA.16816.F32 R24, R20, R8, R24 ;  /* 0x000000081418723c */ /* 0x008fe60000001818 */
[----:B--2---:R0:W-:Y:S04]  /*573f0*/  STL.64 [R1+0x4980], R16 ;  /* 0x0049801001007387 */ /* 0x0041e80000100a00 */
[----:B0-----:R-:W2:Y:S04]  /*57400*/  LDL R16, [R1+0x110] ;  /* 0x0001100001107983 */ /* 0x001ea80000100800 */
[----:B------:R-:W2:Y:S04]  /*57410*/  LDL R17, [R1+0x114] ;  /* 0x0001140001117983 */ /* 0x000ea80000100800 */
[----:B------:R-:W3:Y:S04]  /*57420*/  LDL.LU.64 R4, [R1+0xf80] ;  /* 0x000f800001047983 */ /* 0x000ee80000300a00 */
[----:B------:R-:W3:Y:S04]  /*57430*/  LDL.LU.64 R6, [R1+0xf88] ;  /* 0x000f880001067983 */ /* 0x000ee80000300a00 */
[----:B------:R0:W-:Y:S04]  /*57440*/  STL.64 [R1+0x930], R24 ;  /* 0x0009301801007387 */ /* 0x0001e80000100a00 */
[----:B------:R1:W-:Y:S01]  /*57450*/  STL.64 [R1+0x938], R26 ;  /* 0x0009381a01007387 */ /* 0x0003e20000100a00 */
[----:B0-----:R-:W-:-:S03]  /*57460*/  IMAD.MOV.U32 R25, RZ, RZ, R8 ;  /* 0x000000ffff197224 */ /* 0x001fc600078e0008 */
[----:B-1----:R-:W4:Y:S01]  /*57470*/  LDL.LU.64 R26, [R1+0x49b8] ;  /* 0x0049b800011a7983 */ /* 0x002f220000300a00 */
[----:B------:R-:W-:-:S03]  /*57480*/  IMAD.MOV.U32 R24, RZ, RZ, R9 ;  /* 0x000000ffff187224 */ /* 0x000fc600078e0009 */
[----:B------:R-:W2:Y:S04]  /*57490*/  LDL.LU.64 R8, [R1+0x49b0] ;  /* 0x0049b00001087983 */ /* 0x000ea80000300a00 */
[----:B------:R0:W-:Y:S01]  /*574a0*/  STL.64 [R1+0x4850], R24 ;  /* 0x0048501801007387 */ /* 0x0001e20000100a00 */
[C---:B--2---:R-:W-:Y:S03]  /*574b0*/  HMMA.16816.F32 R8, R20.reuse, R8, R12 ;  /* 0x000000081408723c */ /* 0x044fe6000000180c */
[----:B----4-:R1:W-:Y:S04]  /*574c0*/  STL.64 [R1+0x4938], R26 ;  /* 0x0049381a01007387 */ /* 0x0103e80000100a00 */
[----:B0-----:R-:W2:Y:S04]  /*574d0*/  LDL.LU.64 R24, [R1+0xfc0] ;  /* 0x000fc00001187983 */ /* 0x001ea80000300a00 */
[----:B-1----:R-:W2:Y:S04]  /*574e0*/  LDL.LU.64 R26, [R1+0xfc8] ;  /* 0x000fc800011a7983 */ /* 0x002ea80000300a00 */
[----:B------:R-:W3:Y:S08]  /*574f0*/  LDL.LU.64 R12, [R1+0x49a8] ;  /* 0x0049a800010c7983 */ /* 0x000ef00000300a00 */
[----:B------:R0:W-:Y:S04]  /*57500*/  STL.64 [R1+0x920], R8 ;  /* 0x0009200801007387 */ /* 0x0001e80000100a00 */
[----:B------:R2:W-:Y:S04]  /*57510*/  STL.64 [R1+0x928], R10 ;  /* 0x0009280a01007387 */ /* 0x0005e80000100a00 */
[----:B0-----:R-:W2:Y:S02]  /*57520*/  LDL.LU.64 R8, [R1+0x49a0] ;  /* 0x0049a00001087983 */ /* 0x001ea40000300a00 */
[----:B--2---:R-:W-:Y:S07]  /*57530*/  HMMA.16816.F32 R8, R20, R8, R24 ;  /* 0x000000081408723c */ /* 0x004fee0000001818 */
[----:B------:R-:W-:-:S02]  /*57540*/  IMAD.MOV.U32 R24, RZ, RZ, R3 ;  /* 0x000000ffff187224 */ /* 0x000fc400078e0003 */
[----:B------:R-:W2:Y:S01]  /*57550*/  LDL.LU R3, [R1+0x499c] ;  /* 0x00499c0001037983 */ /* 0x000ea20000300800 */
[----:B------:R-:W-:-:S13]  /*57560*/  IMAD.MOV.U32 R25, RZ, RZ, R28 ;  /* 0x000000ffff197224 */ /* 0x000fda00078e001c */
[----:B------:R0:W-:Y:S04]  /*57570*/  STL.64 [R1+0x910], R8 ;  /* 0x0009100801007387 */ /* 0x0001e80000100a00 */
[----:B------:R1:W-:Y:S04]  /*57580*/  STL.64 [R1+0x918], R10 ;  /* 0x0009180a01007387 */ /* 0x0003e80000100a00 */
[----:B------:R-:W4:Y:S04]  /*57590*/  LDL.LU R28, [R1+0x4998] ;  /* 0x00499800011c7983 */ /* 0x000f280000300800 */
[----:B0-----:R-:W2:Y:S04]  /*575a0*/  LDL.LU.64 R8, [R1+0xed0] ;  /* 0x000ed00001087983 */ /* 0x001ea80000300a00 */
[----:B-1----:R-:W4:Y:S01]  /*575b0*/  LDL.LU.64 R10, [R1+0xed8] ;  /* 0x000ed800010a7983 */ /* 0x002f220000300a00 */
[C---:B---3--:R-:W-:Y:S03]  /*575c0*/  HMMA.16816.F32 R4, R20.reuse, R12, R4 ;  /* 0x0000000c1404723c */ /* 0x048fe60000001804 */
[----:B----4-:R-:W-:Y:S04]  /*575d0*/  STL.64 [R1+0x4990], R10 ;  /* 0x0049900a01007387 */ /* 0x010fe80000100a00 */
[----:B--2---:R0:W-:Y:S04]  /*575e0*/  STL.64 [R1+0x4988], R8 ;  /* 0x0049880801007387 */ /* 0x0041e80000100a00 */
[----:B0-----:R-:W2:Y:S04]  /*575f0*/  LDL.LU.64 R8, [R1+0xf50] ;  /* 0x000f500001087983 */ /* 0x001ea80000300a00 */
[----:B------:R-:W2:Y:S04]  /*57600*/  LDL.LU.64 R10, [R1+0xf58] ;  /* 0x000f5800010a7983 */ /* 0x000ea80000300a00 */
[----:B------:R0:W-:Y:S04]  /*57610*/  STL.64 [R1+0x4950], R24 ;  /* 0x0049501801007387 */ /* 0x0001e80000100a00 */
[----:B------:R-:W3:Y:S04]  /*57620*/  LDL.LU.64 R12, [R1+0xf10] ;  /* 0x000f1000010c7983 */ /* 0x000ee80000300a00 */
[----:B------:R-:W3:Y:S04]  /*57630*/  LDL.LU.64 R14, [R1+0xf18] ;  /* 0x000f1800010e7983 */ /* 0x000ee80000300a00 */
[----:B------:R-:W-:Y:S04]  /*57640*/  STL.64 [R1+0x900], R4 ;  /* 0x0009000401007387 */ /* 0x000fe80000100a00 */
[----:B------:R-:W-:Y:S04]  /*57650*/  STL.64 [R1+0x908], R6 ;  /* 0x0009080601007387 */ /* 0x000fe80000100a00 */
[----:B0-----:R-:W4:Y:S04]  /*57660*/  LDL R24, [R1+0xd0] ;  /* 0x0000d00001187983 */ /* 0x001f280000100800 */
[----:B------:R-:W4:Y:S01]  /*57670*/  LDL R25, [R1+0xd4] ;  /* 0x0000d40001197983 */ /* 0x000f220000100800 */
[----:B--2---:R-:W-:Y:S03]  /*57680*/  HMMA.16816.F32 R16, R20, R16, R8 ;  /* 0x000000101410723c */ /* 0x004fe60000001808 */
[----:B----4-:R0:W-:Y:S04]  /*57690*/  STL.64 [R1+0x4970], R24 ;  /* 0x0049701801007387 */ /* 0x0101e80000100a00 */
[----:B------:R-:W2:Y:S04]  /*576a0*/  LDL.LU.64 R10, [R1+0x4990] ;  /* 0x00499000010a7983 */ /* 0x000ea80000300a00 */
[----:B------:R-:W2:Y:S01]  /*576b0*/  LDL.LU.64 R8, [R1+0x4988] ;  /* 0x0049880001087983 */ /* 0x000ea20000300a00 */
[----:B0-----:R-:W-:-:S02]  /*576c0*/  IMAD.MOV.U32 R24, RZ, RZ, R28 ;  /* 0x000000ffff187224 */ /* 0x001fc400078e001c */
[----:B------:R-:W-:-:S10]  /*576d0*/  IMAD.MOV.U32 R25, RZ, RZ, R3 ;  /* 0x000000ffff197224 */ /* 0x000fd400078e0003 */
[----:B------:R-:W-:Y:S02]  /*576e0*/  IMAD.MOV.U32 R28, RZ, RZ, R16 ;  /* 0x000000ffff1c7224 */ /* 0x000fe400078e0010 */
[----:B------:R-:W-:Y:S02]  /*576f0*/  IMAD.MOV.U32 R3, RZ, RZ, R17 ;  /* 0x000000ffff037224 */ /* 0x000fe400078e0011 */
[----:B------:R-:W2:Y:S01]  /*57700*/  LDL.LU.64 R16, [R1+0x4980] ;  /* 0x0049800001107983 */ /* 0x000ea20000300a00 */
[----:B---3--:R-:W-:Y:S01]  /*57710*/  HMMA.16816.F32 R24, R20, R24, R12 ;  /* 0x000000181418723c */ /* 0x008fe2000000180c */
[----:B------:R-:W-:Y:S02]  /*57720*/  IMAD.MOV.U32 R5, RZ, RZ, R0 ;  /* 0x000000ffff057224 */ /* 0x000fe400078e0000 */
[----:B------:R-:W-:Y:S02]  /*57730*/  IMAD.MOV.U32 R4, RZ, RZ, R2 ;  /* 0x000000ffff047224 */ /* 0x000fe400078e0002 */
[----:B------:R-:W-:-:S02]  /*57740*/  IMAD.MOV.U32 R0, RZ, RZ, R19 ;  /* 0x000000ffff007224 */ /* 0x000fc400078e0013 */
[----:B------:R-:W-:-:S03]  /*57750*/  IMAD.MOV.U32 R2, RZ, RZ, R18 ;  /* 0x000000ffff027224 */ /* 0x000fc600078e0012 */
[----:B------:R-:W-:Y:S04]  /*57760*/  STL [R1+0x43e4], R0 ;  /* 0x0043e40001007387 */ /* 0x000fe80000100800 */
[----:B------:R0:W-:Y:S04]  /*57770*/  STL [R1+0x43e0], R2 ;  /* 0x0043e00201007387 */ /* 0x0001e80000100800 */
[----:B------:R-:W-:Y:S04]  /*57780*/  STL [R1+0x42ac], R3 ;  /* 0x0042ac0301007387 */ /* 0x000fe80000100800 */
[----:B------:R-:W-:Y:S04]  /*57790*/  STL [R1+0x42a8], R28 ;  /* 0x0042a81c01007387 */ /* 0x000fe80000100800 */
[----:B------:R-:W3:Y:S04]  /*577a0*/  LDL.LU.64 R12, [R1+0x4978] ;  /* 0x00497800010c7983 */ /* 0x000ee80000300a00 */
[----:B------:R1:W-:Y:S04]  /*577b0*/  STL.64 [R1+0x8e0], R24 ;  /* 0x0008e01801007387 */ /* 0x0003e80000100a00 */
[----:B------:R4:W-:Y:S01]  /*577c0*/  STL.64 [R1+0x8e8], R26 ;  /* 0x0008e81a01007387 */ /* 0x0009e20000100a00 */
[----:B--2---:R-:W-:Y:S06]  /*577d0*/  HMMA.16816.F32 R8, R20, R16, R8 ;  /* 0x000000101408723c */ /* 0x004fec0000001808 */
[----:B0-----:R-:W-:-:S02]  /*577e0*/  IMAD.MOV.U32 R2, RZ, RZ, R16 ;  /* 0x000000ffff027224 */ /* 0x001fc400078e0010 */
[----:B------:R-:W-:-:S15]  /*577f0*/  IMAD.MOV.U32 R0, RZ, RZ, R17 ;  /* 0x000000ffff007224 */ /* 0x000fde00078e0011 */
[----:B------:R-:W-:Y:S04]  /*57800*/  STL.64 [R1+0x8d8], R10 ;  /* 0x0008d80a01007387 */ /* 0x000fe80000100a00 */
[----:B-1----:R-:W2:Y:S04]  /*57810*/  LDL.LU.64 R24, [R1+0xea0] ;  /* 0x000ea00001187983 */ /* 0x002ea80000300a00 */
[----:B----4-:R-:W2:Y:S04]  /*57820*/  LDL.LU.64 R26, [R1+0xea8] ;  /* 0x000ea800011a7983 */ /* 0x010ea80000300a00 */
[----:B------:R-:W4:Y:S04]  /*57830*/  LDL.LU.64 R16, [R1+0xdf0] ;  /* 0x000df00001107983 */ /* 0x000f280000300a00 */
[----:B------:R-:W3:Y:S04]  /*57840*/  LDL.LU.64 R18, [R1+0xdf8] ;  /* 0x000df80001127983 */ /* 0x000ee80000300a00 */
[----:B---3--:R-:W-:Y:S04]  /*57850*/  STL.64 [R1+0x4948], R18 ;  /* 0x0049481201007387 */ /* 0x008fe80000100a00 */
[----:B----4-:R0:W-:Y:S04]  /*57860*/  STL.64 [R1+0x4940], R16 ;  /* 0x0049401001007387 */ /* 0x0101e80000100a00 */
[----:B0-----:R-:W3:Y:S04]  /*57870*/  LDL.LU.64 R16, [R1+0xe20] ;  /* 0x000e200001107983 */ /* 0x001ee80000300a00 */
[----:B------:R-:W4:Y:S01]  /*57880*/  LDL.LU.64 R18, [R1+0xe28] ;  /* 0x000e280001127983 */ /* 0x000f220000300a00 */
[----:B------:R-:W-:-:S02]  /*57890*/  IMAD.MOV.U32 R14, RZ, RZ, R8 ;  /* 0x000000ffff0e7224 */ /* 0x000fc400078e0008 */
[----:B------:R-:W-:Y:S01]  /*578a0*/  IMAD.MOV.U32 R15, RZ, RZ, R9 ;  /* 0x000000ffff0f7224 */ /* 0x000fe200078e0009 */
[----:B----4-:R-:W-:Y:S04]  /*578b0*/  STL.64 [R1+0x4960], R18 ;  /* 0x0049601201007387 */ /* 0x010fe80000100a00 */
[----:B---3--:R0:W-:Y:S04]  /*578c0*/  STL.64 [R1+0x4958], R16 ;  /* 0x0049581001007387 */ /* 0x0081e80000100a00 */
[----:B0-----:R-:W3:Y:S04]  /*578d0*/  LDL.LU.64 R16, [R1+0xe60] ;  /* 0x000e600001107983 */ /* 0x001ee80000300a00 */
[----:B------:R-:W3:Y:S04]  /*578e0*/  LDL.LU.64 R18, [R1+0xe68] ;  /* 0x000e680001127983 */ /* 0x000ee80000300a00 */
[----:B------:R-:W4:Y:S01]  /*578f0*/  LDL.64 R8, [R1+0x40] ;  /* 0x0000400001087983 */ /* 0x000f220000100a00 */
[C---:B--2---:R-:W-:Y:S03]  /*57900*/  HMMA.16816.F32 R4, R20.reuse, R4, R24 ;  /* 0x000000041404723c */ /* 0x044fe60000001818 */
[----:B----4-:R0:W-:Y:S04]  /*57910*/  STL.64 [R1+0x48c0], R8 ;  /* 0x0048c00801007387 */ /* 0x0101e80000100a00 */
[----:B0-----:R-:W2:Y:S04]  /*57920*/  LDL.LU.64 R8, [R1+0xdb0] ;  /* 0x000db00001087983 */ /* 0x001ea80000300a00 */
[----:B------:R-:W2:Y:S04]  /*57930*/  LDL.LU.64 R10, [R1+0xdb8] ;  /* 0x000db800010a7983 */ /* 0x000ea80000300a00 */
[----:B------:R-:W-:Y:S04]  /*57940*/  STL.64 [R1+0x4870], R14 ;  /* 0x0048700e01007387 */ /* 0x000fe80000100a00 */
[----:B------:R0:W-:Y:S04]  /*57950*/  STL.64 [R1+0x4868], R12 ;  /* 0x0048680c01007387 */ /* 0x0001e80000100a00 */
[----:B0-----:R-:W4:Y:S04]  /*57960*/  LDL R12, [R1+0xb0] ;  /* 0x0000b000010c7983 */ /* 0x001f280000100800 */
[----:B------:R-:W4:Y:S04]  /*57970*/  LDL R13, [R1+0xb4] ;  /* 0x0000b400010d7983 */ /* 0x000f280000100800 */
[----:B------:R-:W3:Y:S04]  /*57980*/  LDL.LU.64 R24, [R1+0x4970] ;  /* 0x0049700001187983 */ /* 0x000ee80000300a00 */
[----:B------:R0:W-:Y:S04]  /*57990*/  STL.64 [R1+0x8c0], R4 ;  /* 0x0008c00401007387 */ /* 0x0001e80000100a00 */
[----:B------:R-:W-:Y:S04]  /*579a0*/  STL [R1+0x8c8], R6 ;  /* 0x0008c80601007387 */ /* 0x000fe80000100800 */
[----:B0-----:R-:W2:Y:S04]  /*579b0*/  LDL.LU.64 R4, [R1+0x4968] ;  /* 0x0049680001047983 */ /* 0x001ea80000300a00 */
[----:B------:R-:W-:Y:S01]  /*579c0*/  STL [R1+0x41fc], R7 ;  /* 0x0041fc0701007387 */ /* 0x000fe20000100800 */
[----:B---3--:R-:W-:Y:S03]  /*579d0*/  HMMA.16816.F32 R24, R20, R24, R16 ;  /* 0x000000181418723c */ /* 0x008fe60000001810 */
[----:B------:R-:W3:Y:S04]  /*579e0*/  LDL.LU.64 R18, [R1+0x4960] ;  /* 0x0049600001127983 */ /* 0x000ee80000300a00 */
[----:B------:R-:W3:-:S15]  /*579f0*/  LDL.LU.64 R16, [R1+0x4958] ;  /* 0x0049580001107983 */ /* 0x000ede0000300a00 */
[----:B------:R-:W-:-:S01]  /*57a00*/  NOP ;  /* 0x0000000000007918 */ /* 0x000fc20000000000 */
[----:B------:R0:W-:Y:S04]  /*57a10*/  STL.64 [R1+0x8b0], R24 ;  /* 0x0008b01801007387 */ /* 0x0001e80000100a00 */
[----:B------:R3:W-:Y:S04]  /*57a20*/  STL.64 [R1+0x8b8], R26 ;  /* 0x0008b81a01007387 */ /* 0x0007e80000100a00 */
[----:B0-----:R-:W3:Y:S02]  /*57a30*/  LDL.LU.64 R24, [R1+0x4950] ;  /* 0x0049500001187983 */ /* 0x001ee40000300a00 */
[----:B---3--:R-:W-:Y:S02]  /*57a40*/  HMMA.16816.F32 R24, R20, R24, R16 ;  /* 0x000000181418723c */ /* 0x008fe40000001810 */
[----:B------:R-:W4:Y:S04]  /*57a50*/  LDL.LU.64 R18, [R1+0x4948] ;  /* 0x0049480001127983 */ /* 0x000f280000300a00 */
[----:B------:R-:W4:-:S15]  /*57a60*/  LDL.LU.64 R16, [R1+0x4940] ;  /* 0x0049400001107983 */ /* 0x000f1e0000300a00 */
[----:B------:R-:W-:-:S02]  /*57a70*/  NOP ;  /* 0x0000000000007918 */ /* 0x000fc40000000000 */
[----:B------:R-:W-:Y:S04]  /*57a80*/  STL.64 [R1+0x8a0], R24 ;  /* 0x0008a01801007387 */ /* 0x000fe80000100a00 */
[----:B------:R0:W-:Y:S04]  /*57a90*/  STL.64 [R1+0x8a8], R26 ;  /* 0x0008a81a01007387 */ /* 0x0001e80000100a00 */
[----:B0-----:R-:W3:Y:S01]  /*57aa0*/  LDL.LU.64 R26, [R1+0x4938] ;  /* 0x00493800011a7983 */ /* 0x001ee20000300a00 */
[C---:B----4-:R-:W-:Y:S03]  /*57ab0*/  HMMA.16816.F32 R12, R20.reuse, R12, R16 ;  /* 0x0000000c140c723c */ /* 0x050fe60000001810 */
[----:B------:R-:W2:Y:S03]  /*57ac0*/  LDL.LU.64 R16, [R1+0x4930] ;  /* 0x0049300001107983 */ /* 0x000ea60000300a00 */
[----:B--2---:R-:W-:-:S15]  /*57ad0*/  HMMA.16816.F32 R8, R20, R16, R8 ;  /* 0x000000101408723c */ /* 0x004fde0000001808 */
[----:B------:R-:W-:-:S08]  /*57ae0*/  NOP ;  /* 0x0000000000007918 */ /* 0x000fd00000000000 */
[----:B------:R-:W-:Y:S04]  /*57af0*/  STL.64 [R1+0x880], R8 ;  /* 0x0008800801007387 */ /* 0x000fe80000100a00 */
[----:B------:R-:W-:Y:S04]  /*57b00*/  STL.64 [R1+0x890], R12 ;  /* 0x0008900c01007387 */ /* 0x000fe80000100a00 */
[----:B------:R-:W-:Y:S04]  /*57b10*/  STL.64 [R1+0x898], R14 ;  /* 0x0008980e01007387 */ /* 0x000fe80000100a00 */
[----:B------:R-:W-:Y:S04]  /*57b20*/  STL [R1+0x888], R10 ;  /* 0x0008880a01007387 */ /* 0x000fe80000100800 */
[----:B------:R-:W2:Y:S04]  /*57b30*/  LDL.64 R16, [R1+0x20] ;  /* 0x0000200001107983 */ /* 0x000ea80000100a00 */
[----:B--2---:R3:W-:Y:S02]  /*57b40*/  STL.64 [R1+0x48a8], R16 ;  /* 0x0048a81001007387 */ /* 0x0047e40000100a00 */
[----:B---3--:R-:W-:-:S02]  /*57b50*/  IMAD.MOV.U32 R16, RZ, RZ, R27 ;  /* 0x000000ffff107224 */ /* 0x008fc400078e001b */
[----:B------:R-:W2:Y:S04]  /*57b60*/  LDL.LU R27, [R1+0x4928] ;  /* 0x00492800011b7983 */ /* 0x000ea80000300800 */
[----:B------:R-:W3:Y:S04]  /*57b70*/  LDL R17, [R1+0x34] ;  /* 0x0000340001117983 */ /* 0x000ee80000100800 */
[----:B---3--:R0:W-:Y:S04]  /*57b80*/  STL.64 [R1+0x48c8], R16 ;  /* 0x0048c81001007387 */ /* 0x0081e80000100a00 */
[----:B0-----:R-:W3:Y:S04]  /*57b90*/  LDL.64 R16, [R1+0x60] ;  /* 0x0000600001107983 */ /* 0x001ee80000100a00 */
[----:B---3--:R0:W-:Y:S04]  /*57ba0*/  STL.64 [R1+0x48e0], R16 ;  /* 0x0048e01001007387 */ /* 0x0081e80000100a00 */
[----:B0-----:R-:W3:Y:S04]  /*57bb0*/  LDL R16, [R1+0x70] ;  /* 0x0000700001107983 */ /* 0x001ee80000100800 */
[----:B------:R-:W3:Y:S01]  /*57bc0*/  LDL R17, [R1+0x74] ;  /* 0x0000740001117983 */ /* 0x000ee20000100800 */
[----:B------:R-:W-:-:S03]  /*57bd0*/  IMAD.MOV.U32 R7, RZ, RZ, R11 ;  /* 0x000000ffff077224 */ /* 0x000fc600078e000b */
[----:B---3--:R2:W-:Y:S02]  /*57be0*/  STL.64 [R1+0x48f8], R16 ;  /* 0x0048f81001007387 */ /* 0x0085e40000100a00 */
[----:B--2---:R-:W-:Y:S02]  /*57bf0*/  IMAD.MOV.U32 R16, RZ, RZ, R27 ;  /* 0x000000ffff107224 */ /* 0x004fe400078e001b */
[----:B------:R-:W-:-:S05]  /*57c00*/  IMAD.MOV.U32 R17, RZ, RZ, R26 ;  /* 0x000000ffff117224 */ /* 0x000fca00078e001a */
[----:B------:R0:W-:Y:S04]  /*57c10*/  STL.64 [R1+0x4910], R16 ;  /* 0x0049101001007387 */ /* 0x0001e80000100a00 */
[----:B0-----:R-:W2:Y:S04]  /*57c20*/  LDL.64 R16, [R1+0x90] ;  /* 0x0000900001107983 */ /* 0x001ea80000100a00 */
[----:B------:R-:W3:Y:S04]  /*57c30*/  LDL.LU.64 R8, [R1+0xc90] ;  /* 0x000c900001087983 */ /* 0x000ee80000300a00 */
[----:B------:R-:W4:Y:S04]  /*57c40*/  LDL.LU.64 R10, [R1+0xc98] ;  /* 0x000c9800010a7983 */ /* 0x000f280000300a00 */
[----:B----4-:R-:W-:Y:S04]  /*57c50*/  STL.64 [R1+0x48d8], R10 ;  /* 0x0048d80a01007387 */ /* 0x010fe80000100a00 */
[----:B---3--:R0:W-:Y:S04]  /*57c60*/  STL.64 [R1+0x48d0], R8 ;  /* 0x0048d00801007387 */ /* 0x0081e80000100a00 */
[----:B0-----:R-:W3:Y:S04]  /*57c70*/  LDL.LU.64 R8, [R1+0xcc0] ;  /* 0x000cc00001087983 */ /* 0x001ee80000300a00 */
        /* <DEDUP_REMOVED lines=11> */
[----:B0-----:R-:W2:Y:S04]  /*57d30*/  LDL.LU.64 R8, [R1+0xd70] ;  /* 0x000d700001087983 */ /* 0x001ea80000300a00 */
[----:B------:R-:W2:Y:S04]  /*57d40*/  LDL.LU.64 R10, [R1+0xd78] ;  /* 0x000d7800010a7983 */ /* 0x000ea80000300a00 */
[----:B------:R-:W3:Y:S04]  /*57d50*/  LDL.LU.64 R24, [R1+0xc80] ;  /* 0x000c800001187983 */ /* 0x000ee80000300a00 */
[----:B------:R-:W3:Y:S04]  /*57d60*/  LDL.LU.64 R26, [R1+0xc88] ;  /* 0x000c8800011a7983 */ /* 0x000ee80000300a00 */
[----:B------:R-:W4:Y:S04]  /*57d70*/  LDL.64 R12, [R1] ;  /* 0x00000000010c7983 */ /* 0x000f280000100a00 */
[----:B----4-:R0:W-:Y:S04]  /*57d80*/  STL.64 [R1+0x4888], R12 ;  /* 0x0048880c01007387 */ /* 0x0101e80000100a00 */
[----:B0-----:R-:W4:Y:S01]  /*57d90*/  LDL.64 R12, [R1+0x10] ;  /* 0x00001000010c7983 */ /* 0x001f220000100a00 */
[----:B--2---:R-:W-:Y:S06]  /*57da0*/  HMMA.16816.F32 R8, R20, R16, R8 ;  /* 0x000000101408723c */ /* 0x004fec0000001808 */
[----:B------:R-:W-:-:S02]  /*57db0*/  IMAD.MOV.U32 R6, RZ, RZ, R16 ;  /* 0x000000ffff067224 */ /* 0x000fc400078e0010 */
[----:B------:R-:W-:Y:S01]  /*57dc0*/  IMAD.MOV.U32 R3, RZ, RZ, R17 ;  /* 0x000000ffff037224 */ /* 0x000fe200078e0011 */
[----:B----4-:R0:W-:Y:S04]  /*57dd0*/  STL.64 [R1+0x48a0], R12 ;  /* 0x0048a00c01007387 */ /* 0x0101e80000100a00 */
[----:B0-----:R-:W2:Y:S04]  /*57de0*/  LDL R12, [R1+0x50] ;  /* 0x00005000010c7983 */ /* 0x001ea80000100800 */
[----:B------:R-:W2:Y:S04]  /*57df0*/  LDL R13, [R1+0x54] ;  /* 0x00005400010d7983 */ /* 0x000ea80000100800 */
[----:B------:R-:W-:Y:S04]  /*57e00*/  STL [R1+0x4640], R7 ;  /* 0x0046400701007387 */ /* 0x000fe80000100800 */
[----:B------:R-:W-:Y:S04]  /*57e10*/  STL.64 [R1+0x870], R8 ;  /* 0x0008700801007387 */ /* 0x000fe80000100a00 */
[----:B------:R0:W-:Y:S04]  /*57e20*/  STL.64 [R1+0x878], R10 ;  /* 0x0008780a01007387 */ /* 0x0001e80000100a00 */
[----:B0-----:R-:W4:Y:S04]  /*57e30*/  LDL.LU.64 R10, [R1+0x4920] ;  /* 0x00492000010a7983 */ /* 0x001f280000300a00 */
[----:B------:R-:W4:Y:S04]  /*57e40*/  LDL.LU.64 R8, [R1+0x4918] ;  /* 0x0049180001087983 */ /* 0x000f280000300a00 */
[----:B------:R-:W4:Y:S04]  /*57e50*/  LDL.LU.64 R16, [R1+0x4910] ;  /* 0x0049100001107983 */ /* 0x000f280000300a00 */
[----:B------:R-:W-:Y:S04]  /*57e60*/  STL [R1+0x4790], R3 ;  /* 0x0047900301007387 */ /* 0x000fe80000100800 */
[----:B------:R-:W-:Y:S01]  /*57e70*/  STL [R1+0x478c], R6 ;  /* 0x00478c0601007387 */ /* 0x000fe20000100800 */
[----:B----4-:R-:W-:Y:S03]  /*57e80*/  HMMA.16816.F32 R16, R20, R16, R8 ;  /* 0x000000101410723c */ /* 0x010fe60000001808 */
[----:B------:R-:W4:Y:S04]  /*57e90*/  LDL.LU.64 R10, [R1+0x4908] ;  /* 0x00490800010a7983 */ /* 0x000f280000300a00 */
[----:B------:R-:W4:-:S15]  /*57ea0*/  LDL.LU.64 R8, [R1+0x4900] ;  /* 0x0049000001087983 */ /* 0x000f1e0000300a00 */
[----:B------:R-:W-:-:S01]  /*57eb0*/  NOP ;  /* 0x0000000000007918 */ /* 0x000fc20000000000 */
[----:B------:R0:W-:Y:S04]  /*57ec0*/  STL.64 [R1+0x860], R16 ;  /* 0x0008601001007387 */ /* 0x0001e80000100a00 */
[----:B------:R4:W-:Y:S04]  /*57ed0*/  STL.64 [R1+0x868], R18 ;  /* 0x0008681201007387 */ /* 0x0009e80000100a00 */
[----:B0-----:R-:W4:Y:S02]  /*57ee0*/  LDL.LU.64 R16, [R1+0x48f8] ;  /* 0x0048f80001107983 */ /* 0x001f240000300a00 */
[----:B----4-:R-:W-:Y:S02]  /*57ef0*/  HMMA.16816.F32 R16, R20, R16, R8 ;  /* 0x000000101410723c */ /* 0x010fe40000001808 */
[----:B------:R-:W4:Y:S04]  /*57f00*/  LDL.LU.64 R10, [R1+0x48f0] ;  /* 0x0048f000010a7983 */ /* 0x000f280000300a00 */
[----:B------:R-:W4:-:S15]  /*57f10*/  LDL.LU.64 R8, [R1+0x48e8] ;  /* 0x0048e80001087983 */ /* 0x000f1e0000300a00 */
[----:B------:R-:W-:-:S02]  /*57f20*/  NOP ;  /* 0x0000000000007918 */ /* 0x000fc40000000000 */
[----:B------:R0:W-:Y:S04]  /*57f30*/  STL.64 [R1+0x850], R16 ;  /* 0x0008501001007387 */ /* 0x0001e80000100a00 */
[----:B------:R-:W-:Y:S04]  /*57f40*/  STL.64 [R1+0x858], R18 ;  /* 0x0008581201007387 */ /* 0x000fe80000100a00 */
[----:B0-----:R-:W4:Y:S02]  /*57f50*/  LDL.LU.64 R16, [R1+0x48e0] ;  /* 0x0048e00001107983 */ /* 0x001f240000300a00 */
[----:B----4-:R-:W-:-:S15]  /*57f60*/  HMMA.16816.F32 R8, R20, R16, R8 ;  /* 0x000000101408723c */ /* 0x010fde0000001808 */
[----:B------:R-:W-:-:S08]  /*57f70*/  NOP ;  /* 0x0000000000007918 */ /* 0x000fd00000000000 */
[----:B------:R-:W-:Y:S04]  /*57f80*/  STL.64 [R1+0x840], R8 ;  /* 0x0008400801007387 */ /* 0x000fe80000100a00 */
[----:B------:R0:W-:Y:S04]  /*57f90*/  STL.64 [R1+0x848], R10 ;  /* 0x0008480a01007387 */ /* 0x0001e80000100a00 */
[----:B0-----:R-:W2:Y:S04]  /*57fa0*/  LDL.LU.64 R10, [R1+0x48d8] ;  /* 0x0048d800010a7983 */ /* 0x001ea80000300a00 */
[----:B------:R-:W2:Y:S01]  /*57fb0*/  LDL.LU.64 R8, [R1+0x48d0] ;  /* 0x0048d00001087983 */ /* 0x000ea20000300a00 */
[----:B------:R-:W-:-:S02]  /*57fc0*/  IMAD.MOV.U32 R6, RZ, RZ, R17 ;  /* 0x000000ffff067224 */ /* 0x000fc400078e0011 */
[----:B------:R-:W-:Y:S02]  /*57fd0*/  IMAD.MOV.U32 R3, RZ, RZ, R16 ;  /* 0x000000ffff037224 */ /* 0x000fe400078e0010 */
[----:B------:R-:W4:Y:S04]  /*57fe0*/  LDL.LU.64 R16, [R1+0x48c8] ;  /* 0x0048c80001107983 */ /* 0x000f280000300a00 */
[----:B------:R-:W-:Y:S04]  /*57ff0*/  STL [R1+0x4798], R6 ;  /* 0x0047980601007387 */ /* 0x000fe80000100800 */
[----:B------:R-:W-:Y:S01]  /*58000*/  STL [R1+0x4794], R3 ;  /* 0x0047940301007387 */ /* 0x000fe20000100800 */
[----:B--2---:R-:W-:Y:S03]  /*58010*/  HMMA.16816.F32 R12, R20, R12, R8 ;  /* 0x0000000c140c723c */ /* 0x004fe60000001808 */
[----:B------:R-:W3:-:S15]  /*58020*/  LDL.LU.64 R8, [R1+0x48c0] ;  /* 0x0048c00001087983 */ /* 0x000ede0000300a00 */
[----:B------:R-:W-:-:S05]  /*58030*/  NOP ;  /* 0x0000000000007918 */ /* 0x000fca0000000000 */
[----:B------:R-:W-:Y:S04]  /*58040*/  STL.64 [R1+0x830], R12 ;  /* 0x0008300c01007387 */ /* 0x000fe80000100a00 */
[----:B------:R3:W-:Y:S02]  /*58050*/  STL.64 [R1+0x838], R14 ;  /* 0x0008380e01007387 */ /* 0x0007e40000100a00 */
[----:B---3--:R-:W-:Y:S06]  /*58060*/  HMMA.16816.F32 R12, R20, R8, R24 ;  /* 0x00000008140c723c */ /* 0x008fec0000001818 */
[----:B------:R-:W-:-:S02]  /*58070*/  IMAD.MOV.U32 R6, RZ, RZ, R8 ;  /* 0x000000ffff067224 */ /* 0x000fc400078e0008 */
[----:B------:R-:W-:-:S15]  /*58080*/  IMAD.MOV.U32 R3, RZ, RZ, R9 ;  /* 0x000000ffff037224 */ /* 0x000fde00078e0009 */
[----:B------:R-:W-:Y:S04]  /*58090*/  STL.64 [R1+0x820], R12 ;  /* 0x0008200c01007387 */ /* 0x000fe80000100a00 */
[----:B------:R-:W-:Y:S04]  /*580a0*/  STL.64 [R1+0x828], R14 ;  /* 0x0008280e01007387 */ /* 0x000fe80000100a00 */
[----:B------:R-:W-:Y:S04]  /*580b0*/  STL [R1+0x48b8], R6 ;  /* 0x0048b80601007387 */ /* 0x000fe80000100800 */
[----:B------:R0:W-:Y:S04]  /*580c0*/  STL.64 [R1+0x48b0], R4 ;  /* 0x0048b00401007387 */ /* 0x0001e80000100a00 */
[----:B0-----:R-:W4:Y:S04]  /*580d0*/  LDL.LU.64 R4, [R1+0xc70] ;  /* 0x000c700001047983 */ /* 0x001f280000300a00 */
[----:B------:R-:W4:Y:S04]  /*580e0*/  LDL.LU.64 R6, [R1+0xc78] ;  /* 0x000c780001067983 */ /* 0x000f280000300a00 */
[----:B------:R-:W2:Y:S04]  /*580f0*/  LDL.LU.64 R12, [R1+0xc60] ;  /* 0x000c6000010c7983 */ /* 0x000ea80000300a00 */
[----:B------:R-:W2:Y:S04]  /*58100*/  LDL.LU.64 R14, [R1+0xc68] ;  /* 0x000c6800010e7983 */ /* 0x000ea80000300a00 */
[----:B------:R-:W3:Y:S04]  /*58110*/  LDL.LU.64 R8, [R1+0xc30] ;  /* 0x000c300001087983 */ /* 0x000ee80000300a00 */
[----:B------:R-:W4:Y:S04]  /*58120*/  LDL.LU.64 R10, [R1+0xc38] ;  /* 0x000c3800010a7983 */ /* 0x000f280000300a00 */
[----:B----4-:R-:W-:Y:S04]  /*58130*/  STL.64 [R1+0x4880], R10 ;  /* 0x0048800a01007387 */ /* 0x010fe80000100a00 */
[----:B---3--:R0:W-:Y:S04]  /*58140*/  STL.64 [R1+0x4878], R8 ;  /* 0x0048780801007387 */ /* 0x0081e80000100a00 */
[----:B0-----:R-:W3:Y:S04]  /*58150*/  LDL.LU.64 R8, [R1+0xc40] ;  /* 0x000c400001087983 */ /* 0x001ee80000300a00 */
[----:B------:R-:W4:Y:S01]  /*58160*/  LDL.LU.64 R10, [R1+0xc48] ;  /* 0x000c4800010a7983 */ /* 0x000f220000300a00 */
[C---:B------:R-:W-:Y:S03]  /*58170*/  HMMA.16816.F32 R16, R20.reuse, R16, R4 ;  /* 0x000000101410723c */ /* 0x040fe60000001804 */
[----:B----4-:R-:W-:Y:S04]  /*58180*/  STL.64 [R1+0x4898], R10 ;  /* 0x0048980a01007387 */ /* 0x010fe80000100a00 */
[----:B---3--:R0:W-:Y:S04]  /*58190*/  STL.64 [R1+0x4890], R8 ;  /* 0x0048900801007387 */ /* 0x0081e80000100a00 */
[----:B0-----:R-:W3:Y:S04]  /*581a0*/  LDL.LU.64 R8, [R1+0xc50] ;  /* 0x000c500001087983 */ /* 0x001ee80000300a00 */
[----:B------:R-:W3:Y:S04]  /*581b0*/  LDL.LU.64 R10, [R1+0xc58] ;  /* 0x000c5800010a7983 */ /* 0x000ee80000300a00 */
[----:B------:R-:W4:Y:S04]  /*581c0*/  LDL.LU.64 R24, [R1+0xc20] ;  /* 0x000c200001187983 */ /* 0x000f280000300a00 */
[----:B------:R-:W4:Y:S04]  /*581d0*/  LDL.LU.64 R26, [R1+0xc28] ;  /* 0x000c2800011a7983 */ /* 0x000f280000300a00 */
[----:B------:R-:W-:Y:S04]  /*581e0*/  STL [R1+0x47c0], R3 ;  /* 0x0047c00301007387 */ /* 0x000fe80000100800 */
[----:B------:R-:W4:Y:S04]  /*581f0*/  LDL.LU R6, [R1+0x48b8] ;  /* 0x0048b80001067983 */ /* 0x000f280000300800 */
[----:B------:R-:W4:Y:S04]  /*58200*/  LDL.LU.64 R4, [R1+0x48b0] ;  /* 0x0048b00001047983 */ /* 0x000f280000300a00 */
[----:B------:R0:W-:Y:S04]  /*58210*/  STL.64 [R1+0x810], R16 ;  /* 0x0008101001007387 */ /* 0x0001e80000100a00 */
[----:B------:R-:W-:Y:S04]  /*58220*/  STL.64 [R1+0x818], R18 ;  /* 0x0008181201007387 */ /* 0x000fe80000100a00 */
[----:B0-----:R-:W2:Y:S02]  /*58230*/  LDL.LU.64 R16, [R1+0x48a8] ;  /* 0x0048a80001107983 */ /* 0x001ea40000300a00 */
[----:B--2---:R-:W-:-:S15]  /*58240*/  HMMA.16816.F32 R12, R20, R16, R12 ;  /* 0x00000010140c723c */ /* 0x004fde000000180c */
[----:B------:R-:W-:-:S08]  /*58250*/  NOP ;  /* 0x0000000000007918 */ /* 0x000fd00000000000 */
[----:B------:R0:W-:Y:S04]  /*58260*/  STL.64 [R1+0x800], R12 ;  /* 0x0008000c01007387 */ /* 0x0001e80000100a00 */
[----:B------:R-:W-:Y:S04]  /*58270*/  STL.64 [R1+0x808], R14 ;  /* 0x0008080e01007387 */ /* 0x000fe80000100a00 */
[----:B0-----:R-:W3:Y:S01]  /*58280*/  LDL.LU.64 R12, [R1+0x48a0] ;  /* 0x0048a000010c7983 */ /* 0x001ee20000300a00 */
[----:B------:R-:W-:Y:S02]  /*58290*/  IMAD.MOV.U32 R3, RZ, RZ, R16 ;  /* 0x000000ffff037224 */ /* 0x000fe400078e0010 */
[----:B------:R-:W-:-:S02]  /*582a0*/  IMAD.MOV.U32 R7, RZ, RZ, R17 ;  /* 0x000000ffff077224 */ /* 0x000fc400078e0011 */
[----:B------:R-:W2:Y:S04]  /*582b0*/  LDL.LU.64 R16, [R1+0xc10] ;  /* 0x000c100001107983 */ /* 0x000ea80000300a00 */
[----:B------:R-:W2:Y:S04]  /*582c0*/  LDL.LU.64 R18, [R1+0xc18] ;  /* 0x000c180001127983 */ /* 0x000ea80000300a00 */
[----:B------:R-:W-:Y:S01]  /*582d0*/  STL [R1+0x47d4], R3 ;  /* 0x0047d40301007387 */ /* 0x000fe20000100800 */
[----:B---3--:R-:W-:Y:S06]  /*582e0*/  HMMA.16816.F32 R8, R20, R12, R8 ;  /* 0x0000000c1408723c */ /* 0x008fec0000001808 */
[----:B------:R-:W-:-:S02]  /*582f0*/  IMAD.MOV.U32 R29, RZ, RZ, R12 ;  /* 0x000000ffff1d7224 */ /* 0x000fc400078e000c */
[----:B------:R-:W-:-:S15]  /*58300*/  IMAD.MOV.U32 R28, RZ, RZ, R13 ;  /* 0x000000ffff1c7224 */ /* 0x000fde00078e000d */
[----:B------:R-:W-:Y:S04]  /*58310*/  STL.64 [R1+0x7f0], R8 ;  /* 0x0007f00801007387 */ /* 0x000fe80000100a00 */
[----:B------:R0:W-:Y:S04]  /*58320*/  STL.64 [R1+0x7f8], R10 ;  /* 0x0007f80a01007387 */ /* 0x0001e80000100a00 */
[----:B0-----:R-:W3:Y:S04]  /*58330*/  LDL.LU.64 R10, [R1+0x4898] ;  /* 0x00489800010a7983 */ /* 0x001ee80000300a00 */
[----:B------:R-:W3:Y:S04]  /*58340*/  LDL.LU.64 R8, [R1+0x4890] ;  /* 0x0048900001087983 */ /* 0x000ee80000300a00 */
[----:B------:R-:W3:Y:S02]  /*58350*/  LDL.LU.64 R12, [R1+0x4888] ;  /* 0x00488800010c7983 */ /* 0x000ee40000300a00 */
[----:B---3--:R-:W-:Y:S06]  /*58360*/  HMMA.16816.F32 R8, R20, R12, R8 ;  /* 0x0000000c1408723c */ /* 0x008fec0000001808 */
[----:B------:R-:W-:-:S15]  /*58370*/  IMAD.MOV.U32 R3, RZ, RZ, R13 ;  /* 0x000000ffff037224 */ /* 0x000fde00078e000d */
[----:B------:R-:W-:-:S02]  /*58380*/  NOP ;  /* 0x0000000000007918 */ /* 0x000fc40000000000 */
[----:B------:R-:W-:Y:S04]  /*58390*/  STL.64 [R1+0x7e0], R8 ;  /* 0x0007e00801007387 */ /* 0x000fe80000100a00 */
[----:B------:R0:W-:Y:S04]  /*583a0*/  STL.64 [R1+0x7e8], R10 ;  /* 0x0007e80a01007387 */ /* 0x0001e80000100a00 */
[----:B0-----:R-:W3:Y:S04]  /*583b0*/  LDL.LU.64 R10, [R1+0x4880] ;  /* 0x00488000010a7983 */ /* 0x001ee80000300a00 */
[----:B------:R-:W3:Y:S04]  /*583c0*/  LDL.LU.64 R8, [R1+0x4878] ;  /* 0x0048780001087983 */ /* 0x000ee80000300a00 */
[----:B------:R-:W4:Y:S04]  /*583d0*/  LDL.LU.64 R14, [R1+0x4870] ;  /* 0x00487000010e7983 */ /* 0x000f280000300a00 */
[----:B------:R-:W3:Y:S02]  /*583e0*/  LDL.LU.64 R12, [R1+0x4868] ;  /* 0x00486800010c7983 */ /* 0x000ee40000300a00 */
[----:B---3--:R-:W-:-:S15]  /*583f0*/  HMMA.16816.F32 R8, R20, R12, R8 ;  /* 0x0000000c1408723c */ /* 0x008fde0000001808 */
[----:B------:R-:W-:-:S08]  /*58400*/  NOP ;  /* 0x0000000000007918 */ /* 0x000fd00000000000 */
[----:B------:R-:W-:Y:S04]  /*58410*/  STL.64 [R1+0x7d0], R8 ;  /* 0x0007d00801007387 */ /* 0x000fe80000100a00 */
[----:B------:R0:W-:Y:S04]  /*58420*/  STL.64 [R1+0x7d8], R10 ;  /* 0x0007d80a01007387 */ /* 0x0001e80000100a00 */
[----:B0-----:R-:W3:Y:S04]  /*58430*/  LDL.LU.64 R10, [R1+0x4860] ;  /* 0x00486000010a7983 */ /* 0x001ee80000300a00 */
[----:B------:R-:W2:Y:S04]  /*58440*/  LDL.LU.64 R8, [R1+0x4858] ;  /* 0x0048580001087983 */ /* 0x000ea80000300a00 */
[----:B----4-:R-:W-:Y:S04]  /*58450*/  STL.64 [R1+0x4688], R14 ;  /* 0x0046880e01007387 */ /* 0x010fe80000100a00 */
[----:B------:R0:W-:Y:S04]  /*58460*/  STL.64 [R1+0x4680], R12 ;  /* 0x0046800c01007387 */ /* 0x0001e80000100a00 */
[----:B0-----:R-:W4:Y:S01]  /*58470*/  LDL.64 R12, [R1+0x1e0] ;  /* 0x0001e000010c7983 */ /* 0x001f220000100a00 */
[----:B--2---:R-:W-:-:S15]  /*58480*/  HMMA.16816.F32 R24, R20, R8, R24 ;  /* 0x000000081418723c */ /* 0x004fde0000001818 */
[----:B------:R-:W-:-:S08]  /*58490*/  NOP ;  /* 0x0000000000007918 */ /* 0x000fd00000000000 */
[----:B------:R0:W-:Y:S04]  /*584a0*/  STL.64 [R1+0x7c0], R24 ;  /* 0x0007c01801007387 */ /* 0x0001e80000100a00 */
[----:B------:R-:W-:Y:S04]  /*584b0*/  STL.64 [R1+0x7c8], R26 ;  /* 0x0007c81a01007387 */ /* 0x000fe80000100a00 */
[----:B0-----:R-:W2:Y:S04]  /*584c0*/  LDL.LU.64 R24, [R1+0x4850] ;  /* 0x0048500001187983 */ /* 0x001ea80000300a00 */
[----:B---3--:R-:W-:Y:S04]  /*584d0*/  STL.64 [R1+0x4698], R10 ;  /* 0x0046980a01007387 */ /* 0x008fe80000100a00 */
[----:B------:R0:W-:Y:S04]  /*584e0*/  STL.64 [R1+0x4690], R8 ;  /* 0x0046900801007387 */ /* 0x0001e80000100a00 */
[----:B0-----:R-:W4:Y:S04]  /*584f0*/  LDL.LU.64 R8, [R1+0xc00] ;  /* 0x000c000001087983 */ /* 0x001f280000300a00 */
[----:B------:R-:W4:Y:S01]  /*58500*/  LDL.LU.64 R10, [R1+0xc08] ;  /* 0x000c0800010a7983 */ /* 0x000f220000300a00 */
[----:B------:R-:W-:-:S15]  /*58510*/  HMMA.16816.F32 R16, R20, R4, R16 ;  /* 0x000000041410723c */ /* 0x000fde0000001810 */
[----:B------:R-:W-:-:S08]  /*58520*/  NOP ;  /* 0x0000000000007918 */ /* 0x000fd00000000000 */
[----:B------:R0:W-:Y:S04]  /*58530*/  STL.64 [R1+0x7b0], R16 ;  /* 0x0007b01001007387 */ /* 0x0001e80000100a00 */
[----:B------:R1:W-:Y:S04]  /*58540*/  STL.64 [R1+0x7b8], R18 ;  /* 0x0007b81201007387 */ /* 0x0003e80000100a00 */
[----:B0-----:R-:W3:Y:S04]  /*58550*/  LDL.LU.64 R16, [R1+0x400] ;  /* 0x0004000001107983 */ /* 0x001ee80000300a00 */
[----:B-1----:R-:W3:Y:S04]  /*58560*/  LDL.LU.64 R18, [R1+0x408] ;  /* 0x0004080001127983 */ /* 0x002ee80000300a00 */
[----:B------:R-:W-:Y:S04]  /*58570*/  STL [R1+0x47a8], R6 ;  /* 0x0047a80601007387 */ /* 0x000fe80000100800 */
[----:B------:R-:W-:Y:S04]  /*58580*/  STL.64 [R1+0x47a0], R4 ;  /* 0x0047a00401007387 */ /* 0x000fe80000100a00 */
[----:B------:R4:W-:Y:S02]  /*58590*/  STL [R1+0x4800], R7 ;  /* 0x0048000701007387 */ /* 0x0009e40000100800 */
[----:B----4-:R-:W-:-:S15]  /*585a0*/  HMMA.16816.F32 R4, R20, R12, R8 ;  /* 0x0000000c1404723c */ /* 0x010fde0000001808 */
[----:B------:R-:W-:-:S08]  /*585b0*/  NOP ;  /* 0x0000000000007918 */ /* 0x000fd00000000000 */
[----:B------:R2:W-:Y:S04]  /*585c0*/  STL.64 [R1+0x7a0], R4 ;  /* 0x0007a00401007387 */ /* 0x0005e80000100a00 */
[----:B------:R-:W-:Y:S01]  /*585d0*/  STL.64 [R1+0x7a8], R6 ;  /* 0x0007a80601007387 */ /* 0x000fe20000100a00 */
[----:B--2---:R-:W-:Y:S02]  /*585e0*/  IMAD.MOV.U32 R4, RZ, RZ, R25 ;  /* 0x000000ffff047224 */ /* 0x004fe400078e0019 */
[----:B------:R-:W-:Y:S02]  /*585f0*/  IMAD.MOV.U32 R5, RZ, RZ, R24 ;  /* 0x000000ffff057224 */ /* 0x000fe400078e0018 */
[----:B------:R-:W2:Y:S04]  /*58600*/  LDL.LU.64 R24, [R1+0x1120] ;  /* 0x0011200001187983 */ /* 0x000ea80000300a00 */
[----:B------:R-:W2:Y:S04]  /*58610*/  LDL.LU.64 R26, [R1+0x1128] ;  /* 0x00112800011a7983 */ /* 0x000ea80000300a00 */
[----:B------:R0:W-:Y:S04]  /*58620*/  STL.64 [R1+0x4810], R4 ;  /* 0x0048100401007387 */ /* 0x0001e80000100a00 */
[----:B0-----:R-:W4:Y:S04]  /*58630*/  LDL R4, [R1+0x160] ;  /* 0x0001600001047983 */ /* 0x001f280000100800 */
[----:B------:R-:W4:Y:S01]  /*58640*/  LDL R5, [R1+0x164] ;  /* 0x0001640001057983 */ /* 0x000f220000100800 */
[----:B------:R-:W-:-:S02]  /*58650*/  IMAD.MOV.U32 R9, RZ, RZ, R12 ;  /* 0x000000ffff097224 */ /* 0x000fc400078e000c */
[----:B------:R-:W-:Y:S01]  /*58660*/  IMAD.MOV.U32 R8, RZ, RZ, R13 ;  /* 0x000000ffff087224 */ /* 0x000fe200078e000d */
[----:B------:R-:W2:Y:S04]  /*58670*/  LDL R12, [R1+0x180] ;  /* 0x00018000010c7983 */ /* 0x000ea80000100800 */
[----:B------:R-:W2:Y:S04]  /*58680*/  LDL R13, [R1+0x184] ;  /* 0x00018400010d7983 */ /* 0x000ea80000100800 */
[----:B----4-:R0:W-:Y:S04]  /*58690*/  STL.64 [R1+0x4828], R4 ;  /* 0x0048280401007387 */ /* 0x0101e80000100a00 */
[----:B0-----:R-:W3:Y:S02]  /*586a0*/  LDL.64 R4, [R1+0x1d0] ;  /* 0x0001d00001047983 */ /* 0x001ee40000100a00 */
[----:B---3--:R-:W-:Y:S02]  /*586b0*/  HMMA.16816.F32 R20, R20, R4, R16 ;  /* 0x000000041414723c */ /* 0x008fe40000001810 */
[----:B------:R-:W2:Y:S04]  /*586c0*/  LDL.LU.64 R18, [R1+0x4848] ;  /* 0x0048480001127983 */ /* 0x000ea80000300a00 */
[----:B------:R-:W2:Y:S01]  /*586d0*/  LDL.LU.64 R16, [R1+0x4840] ;  /* 0x0048400001107983 */ /* 0x000ea20000300a00 */
[----:B------:R-:W-:-:S02]  /*586e0*/  IMAD.MOV.U32 R11, RZ, RZ, R4 ;  /* 0x000000ffff0b7224 */ /* 0x000fc400078e0004 */
[----:B------:R-:W-:-:S14]  /*586f0*/  IMAD.MOV.U32 R10, RZ, RZ, R5 ;  /* 0x000000ffff0a7224 */ /* 0x000fdc00078e0005 */
[----:B------:R0:W-:Y:S04]  /*58700*/  STL.64 [R1+0x3e0], R20 ;  /* 0x0003e01401007387 */ /* 0x0001e80000100a00 */
[----:B------:R1:W-:Y:S04]  /*58710*/  STL.64 [R1+0x3e8], R22 ;  /* 0x0003e81601007387 */ /* 0x0003e80000100a00 */
[----:B0-----:R-:W3:Y:S04]  /*58720*/  LDL.LU.64 R20, [R1+0x10f0] ;  /* 0x0010f00001147983 */ /* 0x001ee80000300a00 */
[----:B-1----:R-:W3:Y:S04]  /*58730*/  LDL.LU.64 R22, [R1+0x10f8] ;  /* 0x0010f80001167983 */ /* 0x002ee80000300a00 */
[----:B------:R-:W-:Y:S04]  /*58740*/  STL.64 [R1+0x47b8], R10 ;  /* 0x0047b80a01007387 */ /* 0x000fe80000100a00 */
[----:B------:R0:W-:Y:S04]  /*58750*/  STL.64 [R1+0x47b0], R8 ;  /* 0x0047b00801007387 */ /* 0x0001e80000100a00 */
[----:B0-----:R-:W2:Y:S04]  /*58760*/  LDL R8, [R1+0x1a0] ;  /* 0x0001a00001087983 */ /* 0x001ea80000100800 */
[----:B------:R-:W2:Y:S02]  /*58770*/  LDL R9, [R1+0x1a4] ;  /* 0x0001a40001097983 */ /* 0x000ea40000100800 */
[----:B--2---:R-:W-:Y:S02]  /*58780*/  HMMA.16816.F32 R8, R16, R8, R24 ;  /* 0x000000081008723c */ /* 0x004fe40000001818 */
[----:B------:R-:W3:-:S15]  /*58790*/  LDL.LU.64 R24, [R1+0x4838] ;  /* 0x0048380001187983 */ /* 0x000ede0000300a00 */
[----:B------:R-:W-:-:S06]  /*587a0*/  NOP ;  /* 0x0000000000007918 */ /* 0x000fcc0000000000 */
[----:B------:R-:W-:Y:S04]  /*587b0*/  STL.64 [R1+0x3d0], R8 ;  /* 0x0003d00801007387 */ /* 0x000fe80000100a00 */
[----:B------:R3:W-:Y:S02]  /*587c0*/  STL.64 [R1+0x3d8], R10 ;  /* 0x0003d80a01007387 */ /* 0x0007e40000100a00 */
[----:B---3--:R-:W-:Y:S02]  /*587d0*/  HMMA.16816.F32 R8, R16, R24, R20 ;  /* 0x000000181008723c */ /* 0x008fe40000001814 */
[----:B------:R-:W2:-:S15]  /*587e0*/  LDL R20, [R1+0x110] ;  /* 0x0001100001147983 */ /* 0x000e9e0000100800 */
[----:B------:R-:W-:-:S06]  /*587f0*/  NOP ;  /* 0x0000000000007918 */ /* 0x000fcc0000000000 */
[----:B------:R-:W-:Y:S04]  /*58800*/  STL.64 [R1+0x3c0], R8 ;  /* 0x0003c00801007387 */ /* 0x000fe80000100a00 */
[----:B------:R-:W-:Y:S04]  /*58810*/  STL.64 [R1+0x3c8], R10 ;  /* 0x0003c80a01007387 */ /* 0x000fe80000100a00 */
[----:B------:R-:W2:Y:S04]  /*58820*/  LDL R21, [R1+0x114] ;  /* 0x0001140001157983 */ /* 0x000ea80000100800 */
[----:B--2---:R0:W-:Y:S04]  /*58830*/  STL.64 [R1+0x47e8], R20 ;  /* 0x0047e81401007387 */ /* 0x0041e80000100a00 */
[----:B0-----:R-:W2:Y:S01]  /*58840*/  LDL.64 R20, [R1+0x120] ;  /* 0x0001200001147983 */ /* 0x001ea20000100a00 */
[----:B------:R-:W0:Y:S01]  /*58850*/  S2R R14, SR_TID.X ;  /* 0x00000000000e7919 */ /* 0x000e220000002100 */
[----:B------:R-:W1:Y:S02]  /*58860*/  S2R R15, SR_TID.X ;  /* 0x00000000000f7919 */ /* 0x000e640000002100 */
[----:B--2---:R2:W-:Y:S04]  /*58870*/  STL.64 [R1+0x47f8], R20 ;  /* 0x0047f81401007387 */ /* 0x0045e80000100a00 */
[----:B--2---:R-:W2:Y:S04]  /*58880*/  LDL R20, [R1+0x170] ;  /* 0x0001700001147983 */ /* 0x004ea80000100800 */
[----:B------:R-:W2:Y:S01]  /*58890*/  LDL R21, [R1+0x174] ;  /* 0x0001740001157983 */ /* 0x000ea20000100800 */
[----:B0-----:R-:W-:Y:S01]  /*588a0*/  LOP3.LUT R14, R14, 0x7, RZ, 0xc0, !PT ;  /* 0x000000070e0e7812 */ /* 0x001fe200078ec0ff */
[----:B-1----:R-:W-:-:S04]  /*588b0*/  IMAD.SHL.U32 R6, R15, 0x2, RZ ;  /* 0x000000020f067824 */ /* 0x002fc800078e00ff */
[----:B------:R-:W-:Y:S02]  /*588c0*/  IMAD R14, R14, 0x90, RZ ;  /* 0x000000900e0e7824 */ /* 0x000fe400078e02ff */
[----:B------:R-:W-:-:S03]  /*588d0*/  IMAD.SHL.U32 R15, R15, 0x40, RZ ;  /* 0x000000400f0f7824 */ /* 0x000fc600078e00ff */
[----:B------:R-:W-:-:S04]  /*588e0*/  LOP3.LUT R6, R14, 0x10, R6, 0x78, !PT ;  /* 0x000000100e067812 */ /* 0x000fc800078e7806 */
[----:B------:R-:W-:-:S04]  /*588f0*/  LOP3.LUT R6, R6, 0x400, R15, 0xf8, !PT ;  /* 0x0000040006067812 */ /* 0x000fc800078ef80f */
[----:B------:R-:W-:-:S05]  /*58900*/  LOP3.LUT R6, R6, 0x40, RZ, 0x3c, !PT ;  /* 0x0000004006067812 */ /* 0x000fca00078e3cff */
[----:B------:R-:W0:Y:S04]  /*58910*/  LDSM.16.MT88.4 R24, [R6+UR4+0x10000] ;  /* 0x010000040618783b */ /* 0x000e280008004200 */
[----:B--2---:R1:W-:Y:S04]  /*58920*/  STL.64 [R1+0x4830], R20 ;  /* 0x0048301401007387 */ /* 0x0043e80000100a00 */
[----:B-1----:R-:W2:Y:S04]  /*58930*/  LDL.LU.64 R20, [R1+0x10d0] ;  /* 0x0010d00001147983 */ /* 0x002ea80000300a00 */
[----:B------:R-:W2:Y:S04]  /*58940*/  LDL.LU.64 R22, [R1+0x10d8] ;  /* 0x0010d80001167983 */ /* 0x000ea80000300a00 */
[----:B------:R-:W3:Y:S04]  /*58950*/  LDL.LU.64 R4, [R1+0x10a0] ;  /* 0x0010a00001047983 */ /* 0x000ee80000300a00 */
[----:B------:R-:W3:Y:S04]  /*58960*/  LDL.LU.64 R6, [R1+0x10a8] ;  /* 0x0010a80001067983 */ /* 0x000ee80000300a00 */
[----:B------:R-:W4:Y:S04]  /*58970*/  LDL.64 R8, [R1+0x100] ;  /* 0x0001000001087983 */ /* 0x000f280000100a00 */
[----:B----4-:R1:W-:Y:S04]  /*58980*/  STL.64 [R1+0x47f0], R8 ;  /* 0x0047f00801007387 */ /* 0x0103e80000100a00 */
[----:B-1----:R-:W4:Y:S04]  /*58990*/  LDL.64 R8, [R1+0x140] ;  /* 0x0001400001087983 */ /* 0x002f280000100a00 */
[----:B----4-:R1:W-:Y:S04]  /*589a0*/  STL.64 [R1+0x4808], R8 ;  /* 0x0048080801007387 */ /* 0x0103e80000100a00 */
[----:B-1----:R-:W4:Y:S04]  /*589b0*/  LDL.LU.64 R8, [R1+0x1020] ;  /* 0x0010200001087983 */ /* 0x002f280000300a00 */
[----:B------:R-:W3:Y:S01]  /*589c0*/  LDL.LU.64 R10, [R1+0x1028] ;  /* 0x00102800010a7983 */ /* 0x000ee20000300a00 */
[----:B--2---:R-:W-:Y:S03]  /*589d0*/  HMMA.16816.F32 R12, R16, R12, R20 ;  /* 0x0000000c100c723c */ /* 0x004fe60000001814 */
[----:B---3--:R-:W-:Y:S04]  /*589e0*/  STL.64 [R1+0x4820], R10 ;  /* 0x0048200a01007387 */ /* 0x008fe80000100a00 */
[----:B----4-:R1:W-:Y:S04]  /*589f0*/  STL.64 [R1+0x4818], R8 ;  /* 0x0048180801007387 */ /* 0x0103e80000100a00 */
[----:B-1----:R-:W2:Y:S04]  /*58a00*/  LDL.LU.64 R8, [R1+0x1060] ;  /* 0x0010600001087983 */ /* 0x002ea80000300a00 */
[----:B------:R-:W2:Y:S04]  /*58a10*/  LDL.LU.64 R10, [R1+0x1068] ;  /* 0x00106800010a7983 */ /* 0x000ea80000300a00 */
[----:B0-----:R-:W-:Y:S04]  /*58a20*/  STL.64 [R1+0x4650], R26 ;  /* 0x0046501a01007387 */ /* 0x001fe80000100a00 */
[----:B------:R0:W-:Y:S04]  /*58a30*/  STL.64 [R1+0x4648], R24 ;  /* 0x0046481801007387 */ /* 0x0001e80000100a00 */
[----:B0-----:R-:W3:Y:S04]  /*58a40*/  LDL R24, [R1+0x130] ;  /* 0x0001300001187983 */ /* 0x001ee80000100800 */
[----:B------:R-:W3:Y:S04]  /*58a50*/  LDL R25, [R1+0x134] ;  /* 0x0001340001197983 */ /* 0x000ee80000100800 */
[----:B------:R-:W4:Y:S04]  /*58a60*/  LDL.LU.64 R20, [R1+0x4830] ;  /* 0x0048300001147983 */ /* 0x000f280000300a00 */
[----:B------:R0:W-:Y:S04]  /*58a70*/  STL.64 [R1+0x790], R12 ;  /* 0x0007900c01007387 */ /* 0x0001e80000100a00 */
[----:B------:R-:W-:Y:S01]  /*58a80*/  STL.64 [R1+0x798], R14 ;  /* 0x0007980e01007387 */ /* 0x000fe20000100a00 */
[----:B0-----:R-:W-:-:S02]  /*58a90*/  IMAD.MOV.U32 R12, RZ, RZ, R2 ;  /* 0x000000ffff0c7224 */ /* 0x001fc400078e0002 */
[----:B------:R-:W-:-:S05]  /*58aa0*/  IMAD.MOV.U32 R13, RZ, RZ, R0 ;  /* 0x000000ffff0d7224 */ /* 0x000fca00078e0000 */
[----:B------:R0:W-:Y:S04]  /*58ab0*/  STL.64 [R1+0x47e0], R12 ;  /* 0x0047e00c01007387 */ /* 0x0001e80000100a00 */
[----:B0-----:R-:W3:Y:S04]  /*58ac0*/  LDL.LU.64 R12, [R1+0xff0] ;  /* 0x000ff000010c7983 */ /* 0x001ee80000300a00 */
[----:B------:R-:W3:Y:S01]  /*58ad0*/  LDL.LU.64 R14, [R1+0xff8] ;  /* 0x000ff800010e7983 */ /* 0x000ee20000300a00 */
[----:B----4-:R-:W-:Y:S03]  /*58ae0*/  HMMA.16816.F32 R20, R16, R20, R4 ;  /* 0x000000141014723c */ /* 0x010fe60000001804 */
[----:B------:R-:W2:-:S15]  /*58af0*/  LDL.LU.64 R4, [R1+0x4828] ;  /* 0x0048280001047983 */ /* 0x000e9e0000300a00 */
[----:B------:R-:W-:-:S05]  /*58b00*/  NOP ;  /* 0x0000000000007918 */ /* 0x000fca0000000000 */
[----:B------:R0:W-:Y:S04]  /*58b10*/  STL.64 [R1+0x780], R20 ;  /* 0x0007801401007387 */ /* 0x0001e80000100a00 */
[----:B------:R1:W-:Y:S04]  /*58b20*/  STL.64 [R1+0x788], R22 ;  /* 0x0007881601007387 */ /* 0x0003e80000100a00 */
[----:B0-----:R-:W4:Y:S04]  /*58b30*/  LDL.LU.64 R20, [R1+0xfb0] ;  /* 0x000fb00001147983 */ /* 0x001f280000300a00 */
[----:B-1----:R-:W4:Y:S01]  /*58b40*/  LDL.LU.64 R22, [R1+0xfb8] ;  /* 0x000fb80001167983 */ /* 0x002f220000300a00 */
[----:B--2---:R-:W-:Y:S03]  /*58b50*/  HMMA.16816.F32 R4, R16, R4, R8 ;  /* 0x000000041004723c */ /* 0x004fe60000001808 */
[----:B------:R-:W2:Y:S04]  /*58b60*/  LDL.LU.64 R10, [R1+0x4820] ;  /* 0x00482000010a7983 */ /* 0x000ea80000300a00 */
[----:B------:R-:W2:-:S15]  /*58b70*/  LDL.LU.64 R8, [R1+0x4818] ;  /* 0x0048180001087983 */ /* 0x000e9e0000300a00 */
[----:B------:R-:W-:-:S01]  /*58b80*/  NOP ;  /* 0x0000000000007918 */ /* 0x000fc20000000000 */
[----:B------:R0:W-:Y:S04]  /*58b90*/  STL.64 [R1+0x770], R4 ;  /* 0x0007700401007387 */ /* 0x0001e80000100a00 */
[----:B------:R2:W-:Y:S04]  /*58ba0*/  STL.64 [R1+0x778], R6 ;  /* 0x0007780601007387 */ /* 0x0005e80000100a00 */
[----:B0-----:R-:W2:Y:S02]  /*58bb0*/  LDL.LU.64 R4, [R1+0x4810] ;  /* 0x0048100001047983 */ /* 0x001ea40000300a00 */
[----:B--2---:R-:W-:Y:S02]  /*58bc0*/  HMMA.16816.F32 R4, R16, R4, R8 ;  /* 0x000000041004723c */ /* 0x004fe40000001808 */
[----:B------:R-:W3:-:S15]  /*58bd0*/  LDL.LU.64 R8, [R1+0x4808] ;  /* 0x0048080001087983 */ /* 0x000ede0000300a00 */
[----:B------:R-:W-:-:S06]  /*58be0*/  NOP ;  /* 0x0000000000007918 */ /* 0x000fcc0000000000 */
[----:B------:R-:W-:Y:S04]  /*58bf0*/  STL.64 [R1+0x760], R4 ;  /* 0x0007600401007387 */ /* 0x000fe80000100a00 */
[----:B------:R0:W-:Y:S04]  /*58c00*/  STL.64 [R1+0x768], R6 ;  /* 0x0007680601007387 */ /* 0x0001e80000100a00 */
[----:B0-----:R-:W2:Y:S01]  /*58c10*/  LDL.LU R7, [R1+0x4800] ;  /* 0x0048000001077983 */ /* 0x001ea20000300800 */
[----:B---3--:R-:W-:Y:S06]  /*58c20*/  HMMA.16816.F32 R12, R16, R8, R12 ;  /* 0x00000008100c723c */ /* 0x008fec000000180c */
[----:B------:R-:W-:-:S02]  /*58c30*/  IMAD.MOV.U32 R2, RZ, RZ, R8 ;  /* 0x000000ffff027224 */ /* 0x000fc400078e0008 */
[----:B------:R-:W-:-:S15]  /*58c40*/  IMAD.MOV.U32 R0, RZ, RZ, R9 ;  /* 0x000000ffff007224 */ /* 0x000fde00078e0009 */
[----:B------:R0:W-:Y:S04]  /*58c50*/  STL.64 [R1+0x750], R12 ;  /* 0x0007500c01007387 */ /* 0x0001e80000100a00 */
[----:B------:R1:W-:Y:S04]  /*58c60*/  STL.64 [R1+0x758], R14 ;  /* 0x0007580e01007387 */ /* 0x0003e80000100a00 */
[----:B------:R-:W3:Y:S04]  /*58c70*/  LDL.LU.64 R8, [R1+0xf70] ;  /* 0x000f700001087983 */ /* 0x000ee80000300a00 */
[----:B------:R-:W3:Y:S04]  /*58c80*/  LDL.LU.64 R10, [R1+0xf78] ;  /* 0x000f7800010a7983 */ /* 0x000ee80000300a00 */
[----:B0-----:R-:W3:Y:S04]  /*58c90*/  LDL.LU.64 R12, [R1+0xf00] ;  /* 0x000f0000010c7983 */ /* 0x001ee80000300a00 */
[----:B-1----:R-:W3:Y:S04]  /*58ca0*/  LDL.LU.64 R14, [R1+0xf08] ;  /* 0x000f0800010e7983 */ /* 0x002ee80000300a00 */
[----:B------:R-:W3:Y:S04]  /*58cb0*/  LDL.64 R4, [R1+0xd0] ;  /* 0x0000d00001047983 */ /* 0x000ee80000100a00 */
[----:B--2---:R-:W-:Y:S01]  /*58cc0*/  STL [R1+0x47d0], R7 ;  /* 0x0047d00701007387 */ /* 0x004fe20000100800 */
[C---:B----4-:R-:W-:Y:S03]  /*58cd0*/  HMMA.16816.F32 R24, R16.reuse, R24, R20 ;  /* 0x000000181018723c */ /* 0x050fe60000001814 */
[----:B---3--:R0:W-:Y:S04]  /*58ce0*/  STL.64 [R1+0x47c8], R4 ;  /* 0x0047c80401007387 */ /* 0x0081e80000100a00 */
[----:B0-----:R-:W2:Y:S04]  /*58cf0*/  LDL.LU.64 R4, [R1+0xf30] ;  /* 0x000f300001047983 */ /* 0x001ea80000300a00 */
[----:B------:R-:W2:Y:S04]  /*58d00*/  LDL.LU.64 R6, [R1+0xf38] ;  /* 0x000f380001067983 */ /* 0x000ea80000300a00 */
[----:B------:R-:W-:Y:S04]  /*58d10*/  STL [R1+0x4634], R0 ;  /* 0x0046340001007387 */ /* 0x000fe80000100800 */
[----:B------:R-:W-:Y:S04]  /*58d20*/  STL [R1+0x4630], R2 ;  /* 0x0046300201007387 */ /* 0x000fe80000100800 */
[----:B------:R-:W3:Y:S04]  /*58d30*/  LDL.LU.64 R20, [R1+0x47f8] ;  /* 0x0047f80001147983 */ /* 0x000ee80000300a00 */
[----:B------:R0:W-:Y:S04]  /*58d40*/  STL.64 [R1+0x740], R24 ;  /* 0x0007401801007387 */ /* 0x0001e80000100a00 */
[----:B------:R-:W-:Y:S04]  /*58d50*/  STL.64 [R1+0x748], R26 ;  /* 0x0007481a01007387 */ /* 0x000fe80000100a00 */
[----:B0-----:R-:W4:Y:S04]  /*58d60*/  LDL R24, [R1+0xc0] ;  /* 0x0000c00001187983 */ /* 0x001f280000100800 */
[----:B------:R-:W4:Y:S01]  /*58d70*/  LDL R25, [R1+0xc4] ;  /* 0x0000c40001197983 */ /* 0x000f220000100800 */
[----:B---3--:R-:W-:Y:S06]  /*58d80*/  HMMA.16816.F32 R8, R16, R20, R8 ;  /* 0x000000141008723c */ /* 0x008fec0000001808 */
[----:B------:R-:W-:-:S02]  /*58d90*/  IMAD.MOV.U32 R0, RZ, RZ, R20 ;  /* 0x000000ffff007224 */ /* 0x000fc400078e0014 */
[----:B------:R-:W-:Y:S01]  /*58da0*/  IMAD.MOV.U32 R2, RZ, RZ, R21 ;  /* 0x000000ffff027224 */ /* 0x000fe200078e0015 */
[----:B----4-:R0:W-:Y:S04]  /*58db0*/  STL.64 [R1+0x47d8], R24 ;  /* 0x0047d81801007387 */ /* 0x0101e80000100a00 */
[----:B0-----:R-:W3:Y:S04]  /*58dc0*/  LDL.LU.64 R24, [R1+0xec0] ;  /* 0x000ec00001187983 */ /* 0x001ee80000300a00 */
[----:B------:R-:W3:Y:S06]  /*58dd0*/  LDL.LU.64 R26, [R1+0xec8] ;  /* 0x000ec800011a7983 */ /* 0x000eec0000300a00 */
[----:B------:R0:W-:Y:S04]  /*58de0*/  STL.64 [R1+0x730], R8 ;  /* 0x0007300801007387 */ /* 0x0001e80000100a00 */
[----:B------:R-:W-:Y:S04]  /*58df0*/  STL.64 [R1+0x738], R10 ;  /* 0x0007380a01007387 */ /* 0x000fe80000100a00 */
[----:B0-----:R-:W4:Y:S04]  /*58e00*/  LDL.LU.64 R8, [R1+0x47f0] ;  /* 0x0047f00001087983 */ /* 0x001f280000300a00 */
[----:B------:R-:W2:Y:S04]  /*58e10*/  LDL.LU.64 R20, [R1+0x47e8] ;  /* 0x0047e80001147983 */ /* 0x000ea80000300a00 */
[----:B------:R-:W-:Y:S04]  /*58e20*/  STL [R1+0x463c], R2 ;  /* 0x00463c0201007387 */ /* 0x000fe80000100800 */
[----:B------:R-:W-:Y:S01]  /*58e30*/  STL [R1+0x4638], R0 ;  /* 0x0046380001007387 */ /* 0x000fe20000100800 */
[C---:B--2---:R-:W-:Y:S06]  /*58e40*/  HMMA.16816.F32 R20, R16.reuse, R20, R4 ;  /* 0x000000141014723c */ /* 0x044fec0000001804 */
[----:B----4-:R-:W-:Y:S01]  /*58e50*/  HMMA.16816.F32 R12, R16, R8, R12 ;  /* 0x00000008100c723c */ /* 0x010fe2000000180c */
[----:B------:R-:W2:Y:S04]  /*58e60*/  LDL.LU.64 R4, [R1+0xe80] ;  /* 0x000e800001047983 */ /* 0x000ea80000300a00 */
[----:B------:R-:W2:-:S12]  /*58e70*/  LDL.LU.64 R6, [R1+0xe88] ;  /* 0x000e880001067983 */ /* 0x000e980000300a00 */
[----:B------:R0:W-:Y:S04]  /*58e80*/  STL.64 [R1+0x720], R20 ;  /* 0x0007201401007387 */ /* 0x0001e80000100a00 */
[----:B------:R-:W-:Y:S04]  /*58e90*/  STL.64 [R1+0x728], R22 ;  /* 0x0007281601007387 */ /* 0x000fe80000100a00 */
[----:B0-----:R-:W4:Y:S04]  /*58ea0*/  LDL R20, [R1+0xb0] ;  /* 0x0000b00001147983 */ /* 0x001f280000100800 */
[----:B------:R-:W4:Y:S04]  /*58eb0*/  LDL R21, [R1+0xb4] ;  /* 0x0000b40001157983 */ /* 0x000f280000100800 */
[----:B------:R0:W-:Y:S04]  /*58ec0*/  STL.64 [R1+0x710], R12 ;  /* 0x0007100c01007387 */ /* 0x0001e80000100a00 */
[----:B------:R3:W-:Y:S04]  /*58ed0*/  STL.64 [R1+0x718], R14 ;  /* 0x0007180e01007387 */ /* 0x0007e80000100a00 */
[----:B0-----:R-:W3:Y:S01]  /*58ee0*/  LDL.LU.64 R12, [R1+0x47e0] ;  /* 0x0047e000010c7983 */ /* 0x001ee20000300a00 */
[----:B------:R-:W-:-:S02]  /*58ef0*/  IMAD.MOV.U32 R2, RZ, RZ, R8 ;  /* 0x000000ffff027224 */ /* 0x000fc400078e0008 */
[----:B------:R-:W-:Y:S02]  /*58f00*/  IMAD.MOV.U32 R0, RZ, RZ, R9 ;  /* 0x000000ffff007224 */ /* 0x000fe400078e0009 */
[----:B------:R-:W4:Y:S04]  /*58f10*/  LDL.LU.64 R8, [R1+0xe50] ;  /* 0x000e500001087983 */ /* 0x000f280000300a00 */
[----:B------:R-:W4:Y:S04]  /*58f20*/  LDL.LU.64 R10, [R1+0xe58] ;  /* 0x000e5800010a7983 */ /* 0x000f280000300a00 */
[----:B------:R-:W-:Y:S01]  /*58f30*/  STL [R1+0x4644], R2 ;  /* 0x0046440201007387 */ /* 0x000fe20000100800 */
[----:B---3--:R-:W-:Y:S03]  /*58f40*/  HMMA.16816.F32 R12, R16, R12, R24 ;  /* 0x0000000c100c723c */ /* 0x008fe60000001818 */
[----:B------:R-:W3:-:S15]  /*58f50*/  LDL.LU.64 R24, [R1+0x47d8] ;  /* 0x0047d80001187983 */ /* 0x000ede0000300a00 */
[----:B------:R-:W-:-:S05]  /*58f60*/  NOP ;  /* 0x0000000000007918 */ /* 0x000fca0000000000 */
[----:B------:R0:W-:Y:S04]  /*58f70*/  STL.64 [R1+0x700], R12 ;  /* 0x0007000c01007387 */ /* 0x0001e80000100a00 */
[----:B------:R-:W-:Y:S04]  /*58f80*/  STL.64 [R1+0x708], R14 ;  /* 0x0007080e01007387 */ /* 0x000fe80000100a00 */
[----:B0-----:R-:W2:Y:S01]  /*58f90*/  LDL R12, [R1] ;  /* 0x00000000010c7983 */ /* 0x001ea20000100800 */
[----:B------:R-:W-:-:S03]  /*58fa0*/  IMAD.MOV.U32 R13, RZ, RZ, R3 ;  /* 0x000000ffff0d7224 */ /* 0x000fc600078e0003 */
[----:B------:R-:W4:Y:S04]  /*58fb0*/  LDL.LU R3, [R1+0x47d4] ;  /* 0x0047d40001037983 */ /* 0x000f280000300800 */
[----:B--2---:R0:W-:Y:S02]  /*58fc0*/  STL.64 [R1+0x46a0], R12 ;  /* 0x0046a00c01007387 */ /* 0x0041e40000100a00 */
[----:B0-----:R-:W-:Y:S02]  /*58fd0*/  IMAD.MOV.U32 R12, RZ, RZ, R29 ;  /* 0x000000ffff0c7224 */ /* 0x001fe400078e001d */
[----:B------:R-:W-:-:S05]  /*58fe0*/  IMAD.MOV.U32 R13, RZ, RZ, R28 ;  /* 0x000000ffff0d7224 */ /* 0x000fca00078e001c */
[----:B------:R0:W-:Y:S04]  /*58ff0*/  STL.64 [R1+0x46b8], R12 ;  /* 0x0046b80c01007387 */ /* 0x0001e80000100a00 */
[----:B0-----:R-:W2:Y:S02]  /*59000*/  LDL.64 R12, [R1+0xe0] ;  /* 0x0000e000010c7983 */ /* 0x001ea40000100a00 */
[----:B--2---:R-:W-:-:S15]  /*59010*/  HMMA.16816.F32 R4, R16, R12, R4 ;  /* 0x0000000c1004723c */ /* 0x004fde0000001804 */
[----:B------:R-:W-:-:S08]  /*59020*/  NOP ;  /* 0x0000000000007918 */ /* 0x000fd00000000000 */
[----:B------:R-:W-:Y:S04]  /*59030*/  STL.64 [R1+0x6f0], R4 ;  /* 0x0006f00401007387 */ /* 0x000fe80000100a00 */
[----:B------:R0:W-:Y:S04]  /*59040*/  STL.64 [R1+0x6f8], R6 ;  /* 0x0006f80601007387 */ /* 0x0001e80000100a00 */
[----:B0-----:R-:W2:Y:S04]  /*59050*/  LDL.LU R7, [R1+0x47d0] ;  /* 0x0047d00001077983 */ /* 0x001ea80000300800 */
[----:B------:R-:W3:Y:S01]  /*59060*/  LDL.LU.64 R4, [R1+0x47c8] ;  /* 0x0047c80001047983 */ /* 0x000ee20000300a00 */
[----:B------:R-:W-:-:S02]  /*59070*/  IMAD.MOV.U32 R29, RZ, RZ, R12 ;  /* 0x000000ffff1d7224 */ /* 0x000fc400078e000c */
[----:B------:R-:W-:Y:S02]  /*59080*/  IMAD.MOV.U32 R28, RZ, RZ, R13 ;  /* 0x000000ffff1c7224 */ /* 0x000fe400078e000d */
[----:B----4-:R-:W-:Y:S02]  /*59090*/  IMAD.MOV.U32 R12, RZ, RZ, R3 ;  /* 0x000000ffff0c7224 */ /* 0x010fe400078e0003 */
[----:B------:R-:W4:Y:S01]  /*590a0*/  LDL.LU R3, [R1+0x47c0] ;  /* 0x0047c00001037983 */ /* 0x000f220000300800 */
[----:B--2---:R-:W-:Y:S01]  /*590b0*/  IMAD.MOV.U32 R13, RZ, RZ, R7 ;  /* 0x000000ffff0d7224 */ /* 0x004fe200078e0007 */
[----:B---3--:R-:W-:Y:S04]  /*590c0*/  HMMA.16816.F32 R8, R16, R4, R8 ;  /* 0x000000041008723c */ /* 0x008fe80000001808 */
[----:B------:R0:W-:Y:S04]  /*590d0*/  STL.64 [R1+0x46d0], R12 ;  /* 0x0046d00c01007387 */ /* 0x0001e80000100a00 */
[----:B0-----:R-:W2:Y:S04]  /*590e0*/  LDL.LU.64 R12, [R1+0xe10] ;  /* 0x000e1000010c7983 */ /* 0x001ea80000300a00 */
[----:B------:R-:W2:Y:S01]  /*590f0*/  LDL.LU.64 R14, [R1+0xe18] ;  /* 0x000e1800010e7983 */ /* 0x000ea20000300a00 */
[----:B------:R-:W-:-:S02]  /*59100*/  IMAD.MOV.U32 R2, RZ, RZ, R4 ;  /* 0x000000ffff027224 */ /* 0x000fc400078e0004 */
[----:B------:R-:W-:-:S08]  /*59110*/  IMAD.MOV.U32 R7, RZ, RZ, R5 ;  /* 0x000000ffff077224 */ /* 0x000fd000078e0005 */
[----:B------:R-:W-:Y:S04]  /*59120*/  STL.64 [R1+0x6e0], R8 ;  /* 0x0006e00801007387 */ /* 0x000fe80000100a00 */
[----:B------:R0:W-:Y:S04]  /*59130*/  STL.64 [R1+0x6e8], R10 ;  /* 0x0006e80a01007387 */ /* 0x0001e80000100a00 */
[----:B0-----:R-:W3:Y:S04]  /*59140*/  LDL.LU.64 R10, [R1+0x47b8] ;  /* 0x0047b800010a7983 */ /* 0x001ee80000300a00 */
[----:B------:R-:W3:Y:S04]  /*59150*/  LDL.LU.64 R8, [R1+0x47b0] ;  /* 0x0047b00001087983 */ /* 0x000ee80000300a00 */
[----:B------:R-:W4:Y:S04]  /*59160*/  LDL.LU R6, [R1+0x47a8] ;  /* 0x0047a80001067983 */ /* 0x000f280000300800 */
[----:B------:R-:W3:Y:S04]  /*59170*/  LDL.LU.64 R4, [R1+0x47a0] ;  /* 0x0047a00001047983 */ /* 0x000ee80000300a00 */
[----:B------:R-:W-:Y:S01]  /*59180*/  STL [R1+0x4788], R7 ;  /* 0x0047880701007387 */ /* 0x000fe20000100800 */
[----:B--2---:R-:W-:Y:S03]  /*59190*/  HMMA.16816.F32 R24, R16, R24, R12 ;  /* 0x000000181018723c */ /* 0x004fe6000000180c */
[----:B---3--:R-:W-:Y:S04]  /*591a0*/  STL.64 [R1+0x4780], R4 ;  /* 0x0047800401007387 */ /* 0x008fe80000100a00 */
[----:B------:R-:W2:-:S15]  /*591b0*/  LDL R12, [R1+0x30] ;  /* 0x00003000010c7983 */ /* 0x000e9e0000100800 */
[----:B------:R-:W-:-:S01]  /*591c0*/  NOP ;  /* 0x0000000000007918 */ /* 0x000fc20000000000 */
[----:B------:R-:W-:Y:S04]  /*591d0*/  STL.64 [R1+0x6d0], R24 ;  /* 0x0006d01801007387 */ /* 0x000fe80000100a00 */
[----:B------:R-:W-:Y:S04]  /*591e0*/  STL.64 [R1+0x6d8], R26 ;  /* 0x0006d81a01007387 */ /* 0x000fe80000100a00 */
[----:B------:R-:W2:Y:S04]  /*591f0*/  LDL R13, [R1+0x34] ;  /* 0x00003400010d7983 */ /* 0x000ea80000100800 */
[----:B--2---:R4:W-:Y:S02]  /*59200*/  STL.64 [R1+0x46e8], R12 ;  /* 0x0046e80c01007387 */ /* 0x0049e40000100a00 */
[----:B----4-:R-:W-:-:S02]  /*59210*/  IMAD.MOV.U32 R12, RZ, RZ, R6 ;  /* 0x000000ffff0c7224 */ /* 0x010fc400078e0006 */
[----:B------:R-:W-:Y:S01]  /*59220*/  IMAD.MOV.U32 R13, RZ, RZ, R3 ;  /* 0x000000ffff0d7224 */ /* 0x000fe200078e0003 */
[----:B------:R-:W2:Y:S04]  /*59230*/  LDL.LU R6, [R1+0x4798] ;  /* 0x0047980001067983 */ /* 0x000ea80000300800 */
[----:B------:R-:W3:Y:S04]  /*59240*/  LDL.LU R3, [R1+0x4794] ;  /* 0x0047940001037983 */ /* 0x000ee80000300800 */
[----:B------:R0:W-:Y:S04]  /*59250*/  STL.64 [R1+0x4700], R12 ;  /* 0x0047000c01007387 */ /* 0x0001e80000100a00 */
[----:B0-----:R-:W4:Y:S04]  /*59260*/  LDL.LU.64 R12, [R1+0xdd0] ;  /* 0x000dd000010c7983 */ /* 0x001f280000300a00 */
[----:B------:R-:W4:Y:S01]  /*59270*/  LDL.LU.64 R14, [R1+0xdd8] ;  /* 0x000dd800010e7983 */ /* 0x000f220000300a00 */
[----:B------:R-:W-:-:S02]  /*59280*/  IMAD.MOV.U32 R24, RZ, RZ, R11 ;  /* 0x000000ffff187224 */ /* 0x000fc400078e000b */
[----:B------:R-:W-:-:S05]  /*59290*/  IMAD.MOV.U32 R25, RZ, RZ, R10 ;  /* 0x000000ffff197224 */ /* 0x000fca00078e000a */
[----:B------:R-:W-:Y:S01]  /*592a0*/  STL.64 [R1+0x4660], R24 ;  /* 0x0046601801007387 */ /* 0x000fe20000100a00 */
[----:B----4-:R-:W-:-:S15]  /*592b0*/  HMMA.16816.F32 R12, R16, R20, R12 ;  /* 0x00000014100c723c */ /* 0x010fde000000180c */
[----:B------:R-:W-:-:S08]  /*592c0*/  NOP ;  /* 0x0000000000007918 */ /* 0x000fd00000000000 */
[----:B------:R0:W-:Y:S04]  /*592d0*/  STL.64 [R1+0x6c0], R12 ;  /* 0x0006c00c01007387 */ /* 0x0001e80000100a00 */
[----:B------:R-:W-:Y:S04]  /*592e0*/  STL.64 [R1+0x6c8], R14 ;  /* 0x0006c80e01007387 */ /* 0x000fe80000100a00 */
[----:B0-----:R-:W4:Y:S04]  /*592f0*/  LDL R12, [R1+0x50] ;  /* 0x00005000010c7983 */ /* 0x001f280000100800 */
[----:B------:R-:W4:Y:S04]  /*59300*/  LDL R13, [R1+0x54] ;  /* 0x00005400010d7983 */ /* 0x000f280000100800 */
[----:B----4-:R3:W-:Y:S02]  /*59310*/  STL.64 [R1+0x4718], R12 ;  /* 0x0047180c01007387 */ /* 0x0107e40000100a00 */
[----:B---3--:R-:W-:-:S02]  /*59320*/  IMAD.MOV.U32 R12, RZ, RZ, R3 ;  /* 0x000000ffff0c7224 */ /* 0x008fc400078e0003 */
[----:B--2---:R-:W-:Y:S01]  /*59330*/  IMAD.MOV.U32 R13, RZ, RZ, R6 ;  /* 0x000000ffff0d7224 */ /* 0x004fe200078e0006 */
[----:B------:R-:W2:Y:S04]  /*59340*/  LDL.LU R3, [R1+0x4790] ;  /* 0x0047900001037983 */ /* 0x000ea80000300800 */
[----:B------:R-:W3:Y:S04]  /*59350*/  LDL.LU R6, [R1+0x478c] ;  /* 0x00478c0001067983 */ /* 0x000ee80000300800 */
[----:B------:R0:W-:Y:S04]  /*59360*/  STL.64 [R1+0x4730], R12 ;  /* 0x0047300c01007387 */ /* 0x0001e80000100a00 */
[----:B0-----:R-:W4:Y:S04]  /*59370*/  LDL R12, [R1+0x70] ;  /* 0x00007000010c7983 */ /* 0x001f280000100800 */
[----:B------:R-:W4:Y:S04]  /*59380*/  LDL R13, [R1+0x74] ;  /* 0x00007400010d7983 */ /* 0x000f280000100800 */
[----:B----4-:R0:W-:Y:S04]  /*59390*/  STL.64 [R1+0x4748], R12 ;  /* 0x0047480c01007387 */ /* 0x0101e80000100a00 */
[----:B0-----:R-:W4:Y:S04]  /*593a0*/  LDL R12, [R1+0x80] ;  /* 0x00008000010c7983 */ /* 0x001f280000100800 */
[----:B------:R-:W4:Y:S01]  /*593b0*/  LDL R13, [R1+0x84] ;  /* 0x00008400010d7983 */ /* 0x000f220000100800 */
[----:B------:R-:W-:-:S02]  /*593c0*/  IMAD.MOV.U32 R24, RZ, RZ, R9 ;  /* 0x000000ffff187224 */ /* 0x000fc400078e0009 */
[----:B------:R-:W-:Y:S01]  /*593d0*/  IMAD.MOV.U32 R25, RZ, RZ, R8 ;  /* 0x000000ffff197224 */ /* 0x000fe200078e0008 */
[----:B----4-:R3:W-:Y:S04]  /*593e0*/  STL.64 [R1+0x4760], R12 ;  /* 0x0047600c01007387 */ /* 0x0107e80000100a00 */
[----:B------:R-:W4:Y:S01]  /*593f0*/  LDL.LU.64 R4, [R1+0xda0] ;  /* 0x000da00001047983 */ /* 0x000f220000300a00 */
[----:B---3--:R-:W-:Y:S02]  /*59400*/  IMAD.MOV.U32 R12, RZ, RZ, R6 ;  /* 0x000000ffff0c7224 */ /* 0x008fe400078e0006 */
[----:B--2---:R-:W-:Y:S01]  /*59410*/  IMAD.MOV.U32 R13, RZ, RZ, R3 ;  /* 0x000000ffff0d7224 */ /* 0x004fe200078e0003 */
[----:B------:R-:W4:Y:S04]  /*59420*/  LDL.LU.64 R6, [R1+0xda8] ;  /* 0x000da80001067983 */ /* 0x000f280000300a00 */
[----:B------:R0:W-:Y:S04]  /*59430*/  STL.64 [R1+0x4778], R12 ;  /* 0x0047780c01007387 */ /* 0x0001e80000100a00 */
[----:B0-----:R-:W4:Y:S04]  /*59440*/  LDL.LU.64 R12, [R1+0xa0] ;  /* 0x0000a000010c7983 */ /* 0x001f280000300a00 */
[----:B------:R-:W2:Y:S04]  /*59450*/  LDL.LU.64 R8, [R1+0xb90] ;  /* 0x000b900001087983 */ /* 0x000ea80000300a00 */
[----:B------:R-:W3:Y:S04]  /*59460*/  LDL.LU.64 R10, [R1+0xb98] ;  /* 0x000b9800010a7983 */ /* 0x000ee80000300a00 */
[----:B---3--:R-:W-:Y:S04]  /*59470*/  STL.64 [R1+0x46b0], R10 ;  /* 0x0046b00a01007387 */ /* 0x008fe80000100a00 */
[----:B--2---:R0:W-:Y:S04]  /*59480*/  STL.64 [R1+0x46a8], R8 ;  /* 0x0046a80801007387 */ /* 0x0041e80000100a00 */
[----:B0-----:R-:W2:Y:S04]  /*59490*/  LDL.LU.64 R8, [R1+0xba0] ;  /* 0x000ba00001087983 */ /* 0x001ea80000300a00 */
        /* <DEDUP_REMOVED lines=24> */
[----:B------:R-:W3:Y:S01]  /*59620*/  LDL.LU.64 R10, [R1+0xcf8] ;  /* 0x000cf800010a7983 */ /* 0x000ee20000300a00 */
[----:B----4-:R-:W-:Y:S03]  /*59630*/  HMMA.16816.F32 R4, R16, R12, R4 ;  /* 0x0000000c1004723c */ /* 0x010fe60000001804 */
[----:B---3--:R-:W-:Y:S04]  /*59640*/  STL.64 [R1+0x4758], R10 ;  /* 0x0047580a01007387 */ /* 0x008fe80000100a00 */
[----:B--2---:R0:W-:Y:S04]  /*59650*/  STL.64 [R1+0x4750], R8 ;  /* 0x0047500801007387 */ /* 0x0041e80000100a00 */
[----:B0-----:R-:W2:Y:S04]  /*59660*/  LDL.LU.64 R8, [R1+0xd20] ;  /* 0x000d200001087983 */ /* 0x001ea80000300a00 */
[----:B------:R-:W3:Y:S01]  /*59670*/  LDL.LU.64 R10, [R1+0xd28] ;  /* 0x000d2800010a7983 */ /* 0x000ee20000300a00 */
[----:B------:R-:W-:-:S03]  /*59680*/  IMAD.MOV.U32 R3, RZ, RZ, R13 ;  /* 0x000000ffff037224 */ /* 0x000fc600078e000d */
[----:B---3--:R-:W-:Y:S04]  /*59690*/  STL.64 [R1+0x4770], R10 ;  /* 0x0047700a01007387 */ /* 0x008fe80000100a00 */
[----:B--2---:R0:W-:Y:S04]  /*596a0*/  STL.64 [R1+0x4768], R8 ;  /* 0x0047680801007387 */ /* 0x0041e80000100a00 */
[----:B0-----:R-:W2:Y:S04]  /*596b0*/  LDL.LU.64 R8, [R1+0xd60] ;  /* 0x000d600001087983 */ /* 0x001ea80000300a00 */
[----:B------:R-:W2:Y:S04]  /*596c0*/  LDL.LU.64 R10, [R1+0xd68] ;  /* 0x000d6800010a7983 */ /* 0x000ea80000300a00 */
[----:B------:R-:W3:Y:S04]  /*596d0*/  LDL.LU.64 R20, [R1+0x990] ;  /* 0x0009900001147983 */ /* 0x000ee80000300a00 */
[----:B------:R-:W3:Y:S04]  /*596e0*/  LDL.LU.64 R22, [R1+0x998] ;  /* 0x0009980001167983 */ /* 0x000ee80000300a00 */
[----:B------:R0:W-:Y:S04]  /*596f0*/  STL.64 [R1+0x4678], R24 ;  /* 0x0046781801007387 */ /* 0x0001e80000100a00 */
[----:B0-----:R-:W4:Y:S04]  /*59700*/  LDL.LU.64 R24, [R1+0x9a0] ;  /* 0x0009a00001187983 */ /* 0x001f280000300a00 */
[----:B------:R-:W4:Y:S04]  /*59710*/  LDL.LU.64 R26, [R1+0x9a8] ;  /* 0x0009a800011a7983 */ /* 0x000f280000300a00 */
[----:B------:R-:W-:Y:S04]  /*59720*/  STL.64 [R1+0x6b0], R4 ;  /* 0x0006b00401007387 */ /* 0x000fe80000100a00 */
[----:B------:R0:W-:Y:S04]  /*59730*/  STL.64 [R1+0x6b8], R6 ;  /* 0x0006b80601007387 */ /* 0x0001e80000100a00 */
[----:B0-----:R-:W3:Y:S04]  /*59740*/  LDL.LU R7, [R1+0x4788] ;  /* 0x0047880001077983 */ /* 0x001ee80000300800 */
[----:B------:R-:W3:Y:S01]  /*59750*/  LDL.LU.64 R4, [R1+0x4780] ;  /* 0x0047800001047983 */ /* 0x000ee20000300a00 */
[----:B------:R-:W-:-:S03]  /*59760*/  IMAD.MOV.U32 R6, RZ, RZ, R12 ;  /* 0x000000ffff067224 */ /* 0x000fc600078e000c */
[----:B------:R-:W2:Y:S02]  /*59770*/  LDL.LU.64 R12, [R1+0x4778] ;  /* 0x00477800010c7983 */ /* 0x000ea40000300a00 */
[----:B--2---:R-:W-:Y:S02]  /*59780*/  HMMA.16816.F32 R12, R16, R12, R8 ;  /* 0x0000000c100c723c */ /* 0x004fe40000001808 */
[----:B------:R-:W2:Y:S04]  /*59790*/  LDL.LU.64 R10, [R1+0x4770] ;  /* 0x00477000010a7983 */ /* 0x000ea80000300a00 */
[----:B------:R-:W2:-:S15]  /*597a0*/  LDL.LU.64 R8, [R1+0x4768] ;  /* 0x0047680001087983 */ /* 0x000e9e0000300a00 */
[----:B------:R-:W-:-:S02]  /*597b0*/  NOP ;  /* 0x0000000000007918 */ /* 0x000fc40000000000 */
[----:B------:R0:W-:Y:S04]  /*597c0*/  STL.64 [R1+0x6a0], R12 ;  /* 0x0006a00c01007387 */ /* 0x0001e80000100a00 */
[----:B------:R2:W-:Y:S04]  /*597d0*/  STL.64 [R1+0x6a8], R14 ;  /* 0x0006a80e01007387 */ /* 0x0005e80000100a00 */
[----:B0-----:R-:W2:Y:S02]  /*597e0*/  LDL.LU.64 R12, [R1+0x4760] ;  /* 0x00476000010c7983 */ /* 0x001ea40000300a00 */
        /* <DEDUP_REMOVED lines=58> */
[----:B------:R-:W3:-:S15]  /*59b90*/  LDL.LU.64 R8, [R1+0x4690] ;  /* 0x0046900001087983 */ /* 0x000ede0000300a00 */
[----:B------:R-:W-:-:S02]  /*59ba0*/  NOP ;  /* 0x0000000000007918 */ /* 0x000fc40000000000 */
[----:B------:R-:W-:Y:S04]  /*59bb0*/  STL.64 [R1+0x610], R12 ;  /* 0x0006100c01007387 */ /* 0x000fe80000100a00 */
[----:B------:R0:W-:Y:S04]  /*59bc0*/  STL.64 [R1+0x618], R14 ;  /* 0x0006180e01007387 */ /* 0x0001e80000100a00 */
[----:B0-----:R-:W2:Y:S04]  /*59bd0*/  LDL.LU.64 R14, [R1+0x4688] ;  /* 0x00468800010e7983 */ /* 0x001ea80000300a00 */
[----:B------:R-:W4:Y:S02]  /*59be0*/  LDL.LU.64 R12, [R1+0x4680] ;  /* 0x00468000010c7983 */ /* 0x000f240000300a00 */
[C---:B----4-:R-:W-:Y:S02]  /*59bf0*/  HMMA.16816.F32 R24, R16.reuse, R12, R24 ;  /* 0x0000000c1018723c */ /* 0x050fe40000001818 */
[----:B--2---:R-:W-:Y:S04]  /*59c00*/  STL.64 [R1+0x4510], R14 ;  /* 0x0045100e01007387 */ /* 0x004fe80000100a00 */
[----:B------:R3:W-:Y:S02]  /*59c10*/  STL.64 [R1+0x4508], R12 ;  /* 0x0045080c01007387 */ /* 0x0007e40000100a00 */
[----:B---3--:R-:W-:-:S15]  /*59c20*/  HMMA.16816.F32 R12, R16, R8, R20 ;  /* 0x00000008100c723c */ /* 0x008fde0000001814 */
[----:B------:R0:W-:Y:S04]  /*59c30*/  STL.64 [R1+0x600], R24 ;  /* 0x0006001801007387 */ /* 0x0001e80000100a00 */
[----:B------:R1:W-:Y:S04]  /*59c40*/  STL.64 [R1+0x608], R26 ;  /* 0x0006081a01007387 */ /* 0x0003e80000100a00 */
[----:B0-----:R-:W2:Y:S04]  /*59c50*/  LDL.LU.64 R24, [R1+0xcb0] ;  /* 0x000cb00001187983 */ /* 0x001ea80000300a00 */
[----:B-1----:R-:W2:Y:S04]  /*59c60*/  LDL.LU.64 R26, [R1+0xcb8] ;  /* 0x000cb800011a7983 */ /* 0x002ea80000300a00 */
[----:B------:R-:W-:Y:S04]  /*59c70*/  STL.64 [R1+0x5f0], R12 ;  /* 0x0005f00c01007387 */ /* 0x000fe80000100a00 */
[----:B------:R-:W-:Y:S04]  /*59c80*/  STL.64 [R1+0x5f8], R14 ;  /* 0x0005f80e01007387 */ /* 0x000fe80000100a00 */
[----:B------:R-:W-:Y:S04]  /*59c90*/  STL.64 [R1+0x4520], R10 ;  /* 0x0045200a01007387 */ /* 0x000fe80000100a00 */
[----:B------:R0:W-:Y:S04]  /*59ca0*/  STL.64 [R1+0x4518], R8 ;  /* 0x0045180801007387 */ /* 0x0001e80000100a00 */
[----:B0-----:R-:W3:Y:S01]  /*59cb0*/  LDL.LU.64 R8, [R1+0x1a0] ;  /* 0x0001a00001087983 */ /* 0x001ee20000300a00 */
[----:B------:R-:W0:Y:S02]  /*59cc0*/  S2R R23, SR_TID.X ;  /* 0x0000000000177919 */ /* 0x000e240000002100 */
[C---:B0-----:R-:W-:Y:S01]  /*59cd0*/  LOP3.LUT R22, R23.reuse, 0x7, RZ, 0xc0, !PT ;  /* 0x0000000717167812 */ /* 0x041fe200078ec0ff */
[----:B------:R-:W-:-:S04]  /*59ce0*/  IMAD.SHL.U32 R21, R23, 0x2, RZ ;  /* 0x0000000217157824 */ /* 0x000fc800078e00ff */
[----:B------:R-:W-:Y:S02]  /*59cf0*/  IMAD R22, R22, 0x90, RZ ;  /* 0x0000009016167824 */ /* 0x000fe400078e02ff */
[----:B------:R-:W-:-:S03]  /*59d00*/  IMAD.SHL.U32 R23, R23, 0x40, RZ ;  /* 0x0000004017177824 */ /* 0x000fc600078e00ff */
[----:B------:R-:W-:Y:S01]  /*59d10*/  LOP3.LUT R20, R22, 0x10, R21, 0x78, !PT ;  /* 0x0000001016147812 */ /* 0x000fe200078e7815 */
[----:B---3--:R0:W-:Y:S04]  /*59d20*/  STL.64 [R1+0x4658], R8 ;  /* 0x0046580801007387 */ /* 0x0081e80000100a00 */
[----:B0-----:R-:W3:Y:S04]  /*59d30*/  LDL.LU.64 R8, [R1+0xb80] ;  /* 0x000b800001087983 */ /* 0x001ee80000300a00 */
[----:B------:R-:W4:Y:S01]  /*59d40*/  LDL.LU.64 R10, [R1+0xb88] ;  /* 0x000b8800010a7983 */ /* 0x000f220000300a00 */
[----:B------:R-:W-:-:S04]  /*59d50*/  LOP3.LUT R20, R20, 0x400, R23, 0xf8, !PT ;  /* 0x0000040014147812 */ /* 0x000fc800078ef817 */
[----:B------:R-:W-:-:S06]  /*59d60*/  LOP3.LUT R20, R20, 0x60, RZ, 0x3c, !PT ;  /* 0x0000006014147812 */ /* 0x000fcc00078e3cff */
[----:B------:R-:W0:Y:S01]  /*59d70*/  LDSM.16.MT88.4 R20, [R20+UR4+0x10000] ;  /* 0x010000041414783b */ /* 0x000e220008004200 */
[C---:B--2---:R-:W-:Y:S03]  /*59d80*/  HMMA.16816.F32 R24, R16.reuse, R4, R24 ;  /* 0x000000041018723c */ /* 0x044fe60000001818 */
[----:B----4-:R-:W-:Y:S04]  /*59d90*/  STL.64 [R1+0x4670], R10 ;  /* 0x0046700a01007387 */ /* 0x010fe80000100a00 */
[----:B---3--:R1:W-:Y:S04]  /*59da0*/  STL.64 [R1+0x4668], R8 ;  /* 0x0046680801007387 */ /* 0x0083e80000100a00 */
[----:B-1----:R-:W2:Y:S04]  /*59db0*/  LDL.LU.64 R8, [R1+0xca0] ;  /* 0x000ca00001087983 */ /* 0x002ea80000300a00 */
[----:B------:R-:W2:Y:S04]  /*59dc0*/  LDL.LU.64 R10, [R1+0xca8] ;  /* 0x000ca800010a7983 */ /* 0x000ea80000300a00 */
[----:B------:R-:W3:Y:S04]  /*59dd0*/  LDL R12, [R1+0x180] ;  /* 0x00018000010c7983 */ /* 0x000ee80000100800 */
[----:B------:R-:W3:Y:S04]  /*59de0*/  LDL R13, [R1+0x184] ;  /* 0x00018400010d7983 */ /* 0x000ee80000100800 */
[----:B0-----:R-:W-:Y:S04]  /*59df0*/  STL.64 [R1+0x44e0], R22 ;  /* 0x0044e01601007387 */ /* 0x001fe80000100a00 */
[----:B------:R0:W-:Y:S04]  /*59e00*/  STL.64 [R1+0x44d8], R20 ;  /* 0x0044d81401007387 */ /* 0x0001e80000100a00 */
[----:B0-----:R-:W4:Y:S04]  /*59e10*/  LDL.LU.64 R20, [R1+0x1140] ;  /* 0x0011400001147983 */ /* 0x001f280000300a00 */
[----:B------:R-:W4:Y:S04]  /*59e20*/  LDL.LU.64 R22, [R1+0x1148] ;  /* 0x0011480001167983 */ /* 0x000f280000300a00 */
        /* <DEDUP_REMOVED lines=11> */
[----:B------:R-:W4:Y:S04]  /*59ee0*/  LDL.LU.64 R8, [R1+0x4658] ;  /* 0x0046580001087983 */ /* 0x000f280000300a00 */
[----:B-1----:R-:W4:Y:S04]  /*59ef0*/  LDL.LU.64 R26, [R1+0x4650] ;  /* 0x00465000011a7983 */ /* 0x002f280000300a00 */
[----:B------:R-:W4:-:S13]  /*59f00*/  LDL.LU.64 R24, [R1+0x4648] ;  /* 0x0046480001187983 */ /* 0x000f1a0000300a00 */
[----:B------:R0:W-:Y:S04]  /*59f10*/  STL.64 [R1+0x5e0], R16 ;  /* 0x0005e01001007387 */ /* 0x0001e80000100a00 */
[----:B------:R-:W-:Y:S01]  /*59f20*/  STL.64 [R1+0x5e8], R18 ;  /* 0x0005e81201007387 */ /* 0x000fe20000100a00 */
[----:B0-----:R-:W-:Y:S02]  /*59f30*/  IMAD.MOV.U32 R16, RZ, RZ, R6 ;  /* 0x000000ffff107224 */ /* 0x001fe400078e0006 */
[----:B------:R-:W-:-:S05]  /*59f40*/  IMAD.MOV.U32 R17, RZ, RZ, R3 ;  /* 0x000000ffff117224 */ /* 0x000fca00078e0003 */
[----:B------:R4:W-:Y:S02]  /*59f50*/  STL.64 [R1+0x4578], R16 ;  /* 0x0045781001007387 */ /* 0x0009e40000100a00 */
[----:B----4-:R-:W-:Y:S07]  /*59f60*/  HMMA.16816.F32 R16, R24, R8, R20 ;  /* 0x000000081810723c */ /* 0x010fee0000001814 */
[----:B------:R-:W-:Y:S02]  /*59f70*/  IMAD.MOV.U32 R20, RZ, RZ, R2 ;  /* 0x000000ffff147224 */ /* 0x000fe400078e0002 */
[----:B------:R-:W-:-:S02]  /*59f80*/  IMAD.MOV.U32 R21, RZ, RZ, R7 ;  /* 0x000000ffff157224 */ /* 0x000fc400078e0007 */
[----:B------:R-:W-:Y:S02]  /*59f90*/  IMAD.MOV.U32 R6, RZ, RZ, R8 ;  /* 0x000000ffff067224 */ /* 0x000fe400078e0008 */
[----:B------:R-:W-:-:S10]  /*59fa0*/  IMAD.MOV.U32 R3, RZ, RZ, R9 ;  /* 0x000000ffff037224 */ /* 0x000fd400078e0009 */
[----:B------:R0:W-:Y:S04]  /*59fb0*/  STL.64 [R1+0x5d0], R16 ;  /* 0x0005d01001007387 */ /* 0x0001e80000100a00 */
[----:B------:R1:W-:Y:S04]  /*59fc0*/  STL.64 [R1+0x5d8], R18 ;  /* 0x0005d81201007387 */ /* 0x0003e80000100a00 */
[----:B------:R-:W2:Y:S04]  /*59fd0*/  LDL.LU R2, [R1+0x4644] ;  /* 0x0046440001027983 */ /* 0x000ea80000300800 */
[----:B------:R-:W4:Y:S04]  /*59fe0*/  LDL.LU R7, [R1+0x4640] ;  /* 0x0046400001077983 */ /* 0x000f280000300800 */
[----:B0-----:R-:W3:Y:S04]  /*59ff0*/  LDL.LU.64 R16, [R1+0x10c0] ;  /* 0x0010c00001107983 */ /* 0x001ee80000300a00 */
[----:B-1----:R-:W3:Y:S04]  /*5a000*/  LDL.LU.64 R18, [R1+0x10c8] ;  /* 0x0010c80001127983 */ /* 0x002ee80000300a00 */
[----:B------:R0:W-:Y:S02]  /*5a010*/  STL.64 [R1+0x4598], R20 ;  /* 0x0045981401007387 */ /* 0x0001e40000100a00 */
[----:B0-----:R-:W-:-:S02]  /*5a020*/  IMAD.MOV.U32 R20, RZ, RZ, R29 ;  /* 0x000000ffff147224 */ /* 0x001fc400078e001d */
[----:B------:R-:W-:-:S05]  /*5a030*/  IMAD.MOV.U32 R21, RZ, RZ, R28 ;  /* 0x000000ffff157224 */ /* 0x000fca00078e001c */
[----:B------:R0:W-:Y:S04]  /*5a040*/  STL.64 [R1+0x45a8], R20 ;  /* 0x0045a81401007387 */ /* 0x0001e80000100a00 */
[----:B0-----:R-:W2:Y:S04]  /*5a050*/  LDL.LU.64 R20, [R1+0x190] ;  /* 0x0001900001147983 */ /* 0x001ea80000300a00 */
[----:B------:R-:W4:Y:S04]  /*5a060*/  LDL.LU.64 R8, [R1+0x90] ;  /* 0x0000900001087983 */ /* 0x000f280000300a00 */
[----:B----4-:R0:W-:Y:S04]  /*5a070*/  STL.64 [R1+0x4568], R8 ;  /* 0x0045680801007387 */ /* 0x0101e80000100a00 */
[----:B0-----:R-:W4:Y:S04]  /*5a080*/  LDL.LU.64 R8, [R1+0x1110] ;  /* 0x0011100001087983 */ /* 0x001f280000300a00 */
[----:B------:R-:W4:Y:S04]  /*5a090*/  LDL.LU.64 R10, [R1+0x1118] ;  /* 0x00111800010a7983 */ /* 0x000f280000300a00 */
[----:B------:R-:W-:Y:S04]  /*5a0a0*/  STL [R1+0x4500], R3 ;  /* 0x0045000301007387 */ /* 0x000fe80000100800 */
[----:B------:R-:W-:Y:S04]  /*5a0b0*/  STL.64 [R1+0x44f8], R6 ;  /* 0x0044f80601007387 */ /* 0x000fe80000100a00 */
[----:B------:R4:W-:Y:S01]  /*5a0c0*/  STL.64 [R1+0x44f0], R4 ;  /* 0x0044f00401007387 */ /* 0x0009e20000100a00 */
[----:B--2---:R-:W-:-:S02]  /*5a0d0*/  IMAD.MOV.U32 R29, RZ, RZ, R20 ;  /* 0x000000ffff1d7224 */ /* 0x004fc400078e0014 */
[----:B------:R-:W-:Y:S01]  /*5a0e0*/  IMAD.MOV.U32 R28, RZ, RZ, R21 ;  /* 0x000000ffff1c7224 */ /* 0x000fe200078e0015 */
[----:B----4-:R-:W-:-:S15]  /*5a0f0*/  HMMA.16816.F32 R4, R24, R20, R8 ;  /* 0x000000141804723c */ /* 0x010fde0000001808 */
[----:B------:R-:W-:-:S08]  /*5a100*/  NOP ;  /* 0x0000000000007918 */ /* 0x000fd00000000000 */
[----:B------:R0:W-:Y:S04]  /*5a110*/  STL.64 [R1+0x5c0], R4 ;  /* 0x0005c00401007387 */ /* 0x0001e80000100a00 */
[----:B------:R-:W-:Y:S04]  /*5a120*/  STL.64 [R1+0x5c8], R6 ;  /* 0x0005c80601007387 */ /* 0x000fe80000100a00 */
[----:B------:R-:W2:Y:S04]  /*5a130*/  LDL R20, [R1+0xf0] ;  /* 0x0000f00001147983 */ /* 0x000ea80000100800 */
[----:B------:R-:W2:Y:S01]  /*5a140*/  LDL R21, [R1+0xf4] ;  /* 0x0000f40001157983 */ /* 0x000ea20000100800 */
[----:B---3--:R-:W-:Y:S03]  /*5a150*/  HMMA.16816.F32 R8, R24, R12, R16 ;  /* 0x0000000c1808723c */ /* 0x008fe60000001810 */
[----:B0-----:R-:W3:Y:S04]  /*5a160*/  LDL R4, [R1+0x160] ;  /* 0x0001600001047983 */ /* 0x001ee80000100800 */
[----:B------:R-:W3:Y:S04]  /*5a170*/  LDL R5, [R1+0x164] ;  /* 0x0001640001057983 */ /* 0x000ee80000100800 */
[----:B--2---:R0:W-:Y:S04]  /*5a180*/  STL.64 [R1+0x45c0], R20 ;  /* 0x0045c01401007387 */ /* 0x0041e80000100a00 */
[----:B------:R-:W-:Y:S01]  /*5a190*/  STL [R1+0x4504], R29 ;  /* 0x0045041d01007387 */ /* 0x000fe20000100800 */
[----:B0-----:R-:W-:-:S02]  /*5a1a0*/  IMAD.MOV.U32 R20, RZ, RZ, R2 ;  /* 0x000000ffff147224 */ /* 0x001fc400078e0002 */
[----:B------:R-:W-:Y:S01]  /*5a1b0*/  IMAD.MOV.U32 R21, RZ, RZ, R0 ;  /* 0x000000ffff157224 */ /* 0x000fe200078e0000 */
[----:B------:R-:W2:Y:S04]  /*5a1c0*/  LDL.LU R2, [R1+0x463c] ;  /* 0x00463c0001027983 */ /* 0x000ea80000300800 */
[----:B------:R-:W-:Y:S04]  /*5a1d0*/  STL.64 [R1+0x5b0], R8 ;  /* 0x0005b00801007387 */ /* 0x000fe80000100a00 */
[----:B------:R-:W-:Y:S04]  /*5a1e0*/  STL.64 [R1+0x5b8], R10 ;  /* 0x0005b80a01007387 */ /* 0x000fe80000100a00 */
[----:B------:R-:W4:Y:S04]  /*5a1f0*/  LDL.LU R0, [R1+0x4638] ;  /* 0x0046380001007983 */ /* 0x000f280000300800 */
[----:B------:R0:W-:Y:S04]  /*5a200*/  STL.64 [R1+0x45d8], R20 ;  /* 0x0045d81401007387 */ /* 0x0001e80000100a00 */
[----:B0-----:R-:W3:Y:S04]  /*5a210*/  LDL R20, [R1+0x110] ;  /* 0x0001100001147983 */ /* 0x001ee80000100800 */
[----:B------:R-:W3:Y:S04]  /*5a220*/  LDL R21, [R1+0x114] ;  /* 0x0001140001157983 */ /* 0x000ee80000100800 */
[----:B---3--:R0:W-:Y:S04]  /*5a230*/  STL.64 [R1+0x45f0], R20 ;  /* 0x0045f01401007387 */ /* 0x0081e80000100a00 */
[----:B0-----:R-:W3:Y:S04]  /*5a240*/  LDL.LU.64 R20, [R1+0x1050] ;  /* 0x0010500001147983 */ /* 0x001ee80000300a00 */
[----:B------:R-:W3:Y:S04]  /*5a250*/  LDL.LU.64 R22, [R1+0x1058] ;  /* 0x0010580001167983 */ /* 0x000ee80000300a00 */
[----:B------:R-:W2:Y:S04]  /*5a260*/  LDL.LU.64 R12, [R1+0x80] ;  /* 0x00008000010c7983 */ /* 0x000ea80000300a00 */
[----:B--2---:R0:W-:Y:S04]  /*5a270*/  STL.64 [R1+0x4570], R12 ;  /* 0x0045700c01007387 */ /* 0x0041e80000100a00 */
[----:B0-----:R-:W2:Y:S01]  /*5a280*/  LDL.LU.64 R12, [R1+0xb0] ;  /* 0x0000b000010c7983 */ /* 0x001ea20000300a00 */
[----:B----4-:R-:W-:-:S02]  /*5a290*/  IMAD.MOV.U32 R8, RZ, RZ, R0 ;  /* 0x000000ffff087224 */ /* 0x010fc400078e0000 */
[----:B------:R-:W-:Y:S01]  /*5a2a0*/  IMAD.MOV.U32 R9, RZ, RZ, R2 ;  /* 0x000000ffff097224 */ /* 0x000fe200078e0002 */
[----:B--2---:R0:W-:Y:S04]  /*5a2b0*/  STL.64 [R1+0x4580], R12 ;  /* 0x0045800c01007387 */ /* 0x0041e80000100a00 */
[----:B0-----:R-:W2:Y:S04]  /*5a2c0*/  LDL R12, [R1+0xc0] ;  /* 0x0000c000010c7983 */ /* 0x001ea80000100800 */
[----:B------:R-:W2:Y:S04]  /*5a2d0*/  LDL R13, [R1+0xc4] ;  /* 0x0000c400010d7983 */ /* 0x000ea80000100800 */
[----:B------:R-:W4:Y:S04]  /*5a2e0*/  LDL.LU R0, [R1+0x4634] ;  /* 0x0046340001007983 */ /* 0x000f280000300800 */
[----:B------:R-:W4:Y:S04]  /*5a2f0*/  LDL.LU R2, [R1+0x4630] ;  /* 0x0046300001027983 */ /* 0x000f280000300800 */
[----:B------:R0:W-:Y:S04]  /*5a300*/  STL.64 [R1+0x45f8], R8 ;  /* 0x0045f80801007387 */ /* 0x0001e80000100a00 */
[----:B------:R-:W4:Y:S04]  /*5a310*/  LDL R16, [R1+0x150] ;  /* 0x0001500001107983 */ /* 0x000f280000100800 */
[----:B------:R-:W4:Y:S04]  /*5a320*/  LDL R17, [R1+0x154] ;  /* 0x0001540001117983 */ /* 0x000f280000100800 */
[----:B0-----:R-:W3:Y:S04]  /*5a330*/  LDL R8, [R1+0x130] ;  /* 0x0001300001087983 */ /* 0x001ee80000100800 */
[----:B------:R-:W3:Y:S04]  /*5a340*/  LDL R9, [R1+0x134] ;  /* 0x0001340001097983 */ /* 0x000ee80000100800 */
[----:B---3--:R0:W-:Y:S04]  /*5a350*/  STL.64 [R1+0x4610], R8 ;  /* 0x0046100801007387 */ /* 0x0081e80000100a00 */
[----:B0-----:R-:W3:Y:S04]  /*5a360*/  LDL.LU.64 R8, [R1+0x170] ;  /* 0x0001700001087983 */ /* 0x001ee80000300a00 */
[----:B--2---:R0:W-:Y:S04]  /*5a370*/  STL.64 [R1+0x45a0], R12 ;  /* 0x0045a00c01007387 */ /* 0x0041e80000100a00 */
[----:B0-----:R-:W3:Y:S04]  /*5a380*/  LDL.LU.64 R12, [R1+0x1090] ;  /* 0x00109000010c7983 */ /* 0x001ee80000300a00 */
[----:B------:R-:W3:Y:S01]  /*5a390*/  LDL.LU.64 R14, [R1+0x1098] ;  /* 0x00109800010e7983 */ /* 0x000ee20000300a00 */
[C---:B------:R-:W-:Y:S06]  /*5a3a0*/  HMMA.16816.F32 R4, R24.reuse, R4, R20 ;  /* 0x000000041804723c */ /* 0x040fec0000001814 */
[----:B---3--:R-:W-:Y:S06]  /*5a3b0*/  HMMA.16816.F32 R12, R24, R8, R12 ;  /* 0x00000008180c723c */ /* 0x008fec000000180c */
[----:B------:R-:W-:-:S02]  /*5a3c0*/  IMAD.MOV.U32 R29, RZ, RZ, R8 ;  /* 0x000000ffff1d7224 */ /* 0x000fc400078e0008 */
[----:B------:R-:W-:Y:S02]  /*5a3d0*/  IMAD.MOV.U32 R3, RZ, RZ, R9 ;  /* 0x000000ffff037224 */ /* 0x000fe400078e0009 */
[----:B----4-:R-:W-:Y:S02]  /*5a3e0*/  IMAD.MOV.U32 R8, RZ, RZ, R2 ;  /* 0x000000ffff087224 */ /* 0x010fe400078e0002 */
[----:B------:R-:W-:-:S11]  /*5a3f0*/  IMAD.MOV.U32 R9, RZ, RZ, R0 ;  /* 0x000000ffff097224 */ /* 0x000fd600078e0000 */
[----:B------:R-:W-:Y:S04]  /*5a400*/  STL.64 [R1+0x5a0], R12 ;  /* 0x0005a00c01007387 */ /* 0x000fe80000100a00 */
[----:B------:R-:W-:Y:S04]  /*5a410*/  STL.64 [R1+0x5a8], R14 ;  /* 0x0005a80e01007387 */ /* 0x000fe80000100a00 */
[----:B------:R0:W-:Y:S04]  /*5a420*/  STL.64 [R1+0x4628], R8 ;  /* 0x0046280801007387 */ /* 0x0001e80000100a00 */
[----:B0-----:R-:W2:Y:S04]  /*5a430*/  LDL.LU.64 R8, [R1+0x1010] ;  /* 0x0010100001087983 */ /* 0x001ea80000300a00 */
[----:B------:R-:W2:Y:S04]  /*5a440*/  LDL.LU.64 R10, [R1+0x1018] ;  /* 0x00101800010a7983 */ /* 0x000ea80000300a00 */
[----:B------:R-:W-:Y:S04]  /*5a450*/  STL.64 [R1+0x590], R4 ;  /* 0x0005900401007387 */ /* 0x000fe80000100a00 */
[----:B------:R-:W-:Y:S04]  /*5a460*/  STL.64 [R1+0x598], R6 ;  /* 0x0005980601007387 */ /* 0x000fe80000100a00 */
        /* <DEDUP_REMOVED lines=9> */
[----:B------:R-:W3:Y:S04]  /*5a500*/  LDL.LU.64 R22, [R1+0xfe8] ;  /* 0x000fe80001167983 */ /* 0x000ee80000300a00 */
[----:B------:R-:W4:Y:S04]  /*5a510*/  LDL.LU.64 R12, [R1+0xe70] ;  /* 0x000e7000010c7983 */ /* 0x000f280000300a00 */
[----:B------:R-:W2:Y:S04]  /*5a520*/  LDL.LU.64 R14, [R1+0xe78] ;  /* 0x000e7800010e7983 */ /* 0x000ea80000300a00 */
[----:B--2---:R-:W-:Y:S04]  /*5a530*/  STL.64 [R1+0x45b8], R14 ;  /* 0x0045b80e01007387 */ /* 0x004fe80000100a00 */
[----:B----4-:R0:W-:Y:S04]  /*5a540*/  STL.64 [R1+0x45b0], R12 ;  /* 0x0045b00c01007387 */ /* 0x0101e80000100a00 */
[----:B0-----:R-:W2:Y:S04]  /*5a550*/  LDL.LU.64 R12, [R1+0xeb0] ;  /* 0x000eb000010c7983 */ /* 0x001ea80000300a00 */
[----:B------:R-:W4:Y:S04]  /*5a560*/  LDL.LU.64 R14, [R1+0xeb8] ;  /* 0x000eb800010e7983 */ /* 0x000f280000300a00 */
[----:B----4-:R-:W-:Y:S04]  /*5a570*/  STL.64 [R1+0x45d0], R14 ;  /* 0x0045d00e01007387 */ /* 0x010fe80000100a00 */
[----:B--2---:R0:W-:Y:S04]  /*5a580*/  STL.64 [R1+0x45c8], R12 ;  /* 0x0045c80c01007387 */ /* 0x0041e80000100a00 */
[----:B0-----:R-:W2:Y:S04]  /*5a590*/  LDL.LU.64 R12, [R1+0xef0] ;  /* 0x000ef000010c7983 */ /* 0x001ea80000300a00 */
[----:B------:R-:W4:Y:S01]  /*5a5a0*/  LDL.LU.64 R14, [R1+0xef8] ;  /* 0x000ef800010e7983 */ /* 0x000f220000300a00 */
[C---:B------:R-:W-:Y:S03]  /*5a5b0*/  HMMA.16816.F32 R16, R24.reuse, R16, R8 ;  /* 0x000000101810723c */ /* 0x040fe60000001808 */
[----:B----4-:R-:W-:Y:S04]  /*5a5c0*/  STL.64 [R1+0x45e8], R14 ;  /* 0x0045e80e01007387 */ /* 0x010fe80000100a00 */
[----:B--2---:R0:W-:Y:S04]  /*5a5d0*/  STL.64 [R1+0x45e0], R12 ;  /* 0x0045e00c01007387 */ /* 0x0041e80000100a00 */
[----:B0-----:R-:W2:Y:S04]  /*5a5e0*/  LDL.LU.64 R12, [R1+0xf20] ;  /* 0x000f2000010c7983 */ /* 0x001ea80000300a00 */
[----:B------:R-:W2:Y:S04]  /*5a5f0*/  LDL.LU.64 R14, [R1+0xf28] ;  /* 0x000f2800010e7983 */ /* 0x000ea80000300a00 */
[----:B------:R-:W4:Y:S04]  /*5a600*/  LDL.LU.64 R4, [R1+0xe40] ;  /* 0x000e400001047983 */ /* 0x000f280000300a00 */
[----:B------:R-:W4:Y:S04]  /*5a610*/  LDL.LU.64 R6, [R1+0xe48] ;  /* 0x000e480001067983 */ /* 0x000f280000300a00 */
[----:B------:R-:W3:Y:S04]  /*5a620*/  LDL.LU.64 R8, [R1+0x4628] ;  /* 0x0046280001087983 */ /* 0x000ee80000300a00 */
[----:B------:R0:W-:Y:S04]  /*5a630*/  STL.64 [R1+0x580], R16 ;  /* 0x0005801001007387 */ /* 0x0001e80000100a00 */
[----:B------:R1:W-:Y:S04]  /*5a640*/  STL.64 [R1+0x588], R18 ;  /* 0x0005881201007387 */ /* 0x0003e80000100a00 */
[----:B0-----:R-:W2:Y:S04]  /*5a650*/  LDL.LU.64 R16, [R1+0xdc0] ;  /* 0x000dc00001107983 */ /* 0x001ea80000300a00 */
[----:B-1----:R-:W4:Y:S01]  /*5a660*/  LDL.LU.64 R18, [R1+0xdc8] ;  /* 0x000dc80001127983 */ /* 0x002f220000300a00 */
[C---:B---3--:R-:W-:Y:S03]  /*5a670*/  HMMA.16816.F32 R8, R24.reuse, R8, R20 ;  /* 0x000000081808723c */ /* 0x048fe60000001814 */
[----:B----4-:R-:W-:Y:S04]  /*5a680*/  STL.64 [R1+0x4590], R18 ;  /* 0x0045901201007387 */ /* 0x010fe80000100a00 */
[----:B--2---:R0:W-:Y:S04]  /*5a690*/  STL.64 [R1+0x4588], R16 ;  /* 0x0045881001007387 */ /* 0x0041e80000100a00 */
[----:B0-----:R-:W2:Y:S04]  /*5a6a0*/  LDL.LU.64 R16, [R1+0xe00] ;  /* 0x000e000001107983 */ /* 0x001ea80000300a00 */
[----:B------:R-:W2:Y:S04]  /*5a6b0*/  LDL.LU.64 R18, [R1+0xe08] ;  /* 0x000e080001127983 */ /* 0x000ea80000300a00 */
[----:B------:R-:W3:Y:S04]  /*5a6c0*/  LDL.LU.64 R22, [R1+0x4620] ;  /* 0x0046200001167983 */ /* 0x000ee80000300a00 */
[----:B------:R-:W3:Y:S04]  /*5a6d0*/  LDL.LU.64 R20, [R1+0x4618] ;  /* 0x0046180001147983 */ /* 0x000ee80000300a00 */
[----:B------:R0:W-:Y:S04]  /*5a6e0*/  STL.64 [R1+0x570], R8 ;  /* 0x0005700801007387 */ /* 0x0001e80000100a00 */
[----:B------:R3:W-:Y:S04]  /*5a6f0*/  STL.64 [R1+0x578], R10 ;  /* 0x0005780a01007387 */ /* 0x0007e80000100a00 */
[----:B0-----:R-:W3:Y:S02]  /*5a700*/  LDL.LU.64 R8, [R1+0x4610] ;  /* 0x0046100001087983 */ /* 0x001ee40000300a00 */
[----:B---3--:R-:W-:Y:S02]  /*5a710*/  HMMA.16816.F32 R8, R24, R8, R20 ;  /* 0x000000081808723c */ /* 0x008fe40000001814 */
[----:B------:R-:W3:Y:S04]  /*5a720*/  LDL.LU.64 R22, [R1+0x4608] ;  /* 0x0046080001167983 */ /* 0x000ee80000300a00 */
[----:B------:R-:W3:-:S15]  /*5a730*/  LDL.LU.64 R20, [R1+0x4600] ;  /* 0x0046000001147983 */ /* 0x000ede0000300a00 */
[----:B------:R-:W-:-:S02]  /*5a740*/  NOP ;  /* 0x0000000000007918 */ /* 0x000fc40000000000 */
[----:B------:R0:W-:Y:S04]  /*5a750*/  STL.64 [R1+0x560], R8 ;  /* 0x0005600801007387 */ /* 0x0001e80000100a00 */
[----:B------:R3:W-:Y:S04]  /*5a760*/  STL.64 [R1+0x568], R10 ;  /* 0x0005680a01007387 */ /* 0x0007e80000100a00 */
[----:B0-----:R-:W3:Y:S02]  /*5a770*/  LDL.LU.64 R8, [R1+0x45f8] ;  /* 0x0045f80001087983 */ /* 0x001ee40000300a00 */
[----:B---3--:R-:W-:Y:S02]  /*5a780*/  HMMA.16816.F32 R8, R24, R8, R20 ;  /* 0x000000081808723c */ /* 0x008fe40000001814 */
[----:B------:R-:W3:-:S15]  /*5a790*/  LDL.LU.64 R20, [R1+0x45f0] ;  /* 0x0045f00001147983 */ /* 0x000ede0000300a00 */
[----:B------:R-:W-:-:S06]  /*5a7a0*/  NOP ;  /* 0x0000000000007918 */ /* 0x000fcc0000000000 */
[----:B------:R0:W-:Y:S04]  /*5a7b0*/  STL.64 [R1+0x550], R8 ;  /* 0x0005500801007387 */ /* 0x0001e80000100a00 */
[----:B------:R1:W-:Y:S04]  /*5a7c0*/  STL.64 [R1+0x558], R10 ;  /* 0x0005580a01007387 */ /* 0x0003e80000100a00 */
[----:B0-----:R-:W4:Y:S04]  /*5a7d0*/  LDL.LU.64 R8, [R1+0xd90] ;  /* 0x000d900001087983 */ /* 0x001f280000300a00 */
[----:B-1----:R-:W4:Y:S01]  /*5a7e0*/  LDL.LU.64 R10, [R1+0xd98] ;  /* 0x000d9800010a7983 */ /* 0x002f220000300a00 */
        /* <DEDUP_REMOVED lines=22> */
[----:B------:R-:W2:-:S15]  /*5a950*/  LDL.LU.64 R12, [R1+0x45a0] ;  /* 0x0045a000010c7983 */ /* 0x000e9e0000300a00 */
[----:B------:R-:W-:-:S06]  /*5a960*/  NOP ;  /* 0x0000000000007918 */ /* 0x000fcc0000000000 */
[----:B------:R0:W-:Y:S04]  /*5a970*/  STL.64 [R1+0x510], R20 ;  /* 0x0005101401007387 */ /* 0x0001e80000100a00 */
[----:B------:R1:W-:Y:S04]  /*5a980*/  STL.64 [R1+0x518], R22 ;  /* 0x0005181601007387 */ /* 0x0003e80000100a00 */
[----:B0-----:R-:W1:Y:S02]  /*5a990*/  LDL.LU.64 R20, [R1+0x4598] ;  /* 0x0045980001147983 */ /* 0x001e640000300a00 */
[----:B-1----:R-:W-:Y:S02]  /*5a9a0*/  HMMA.16816.F32 R20, R24, R20, R4 ;  /* 0x000000141814723c */ /* 0x002fe40000001804 */
[----:B------:R-:W3:Y:S04]  /*5a9b0*/  LDL.LU.64 R4, [R1+0xd10] ;  /* 0x000d100001047983 */ /* 0x000ee80000300a00 */
[----:B------:R-:W3:-:S15]  /*5a9c0*/  LDL.LU.64 R6, [R1+0xd18] ;  /* 0x000d180001067983 */ /* 0x000ede0000300a00 */
[----:B------:R-:W-:-:S02]  /*5a9d0*/  NOP ;  /* 0x0000000000007918 */ /* 0x000fc40000000000 */
[----:B------:R0:W-:Y:S04]  /*5a9e0*/  STL.64 [R1+0x500], R20 ;  /* 0x0005001401007387 */ /* 0x0001e80000100a00 */
[----:B------:R-:W-:Y:S04]  /*5a9f0*/  STL.64 [R1+0x508], R22 ;  /* 0x0005081601007387 */ /* 0x000fe80000100a00 */
[----:B0-----:R-:W4:Y:S01]  /*5aa00*/  LDL.LU.64 R20, [R1+0x50] ;  /* 0x0000500001147983 */ /* 0x001f220000300a00 */
[C---:B--2---:R-:W-:Y:S03]  /*5aa10*/  HMMA.16816.F32 R12, R24.reuse, R12, R16 ;  /* 0x0000000c180c723c */ /* 0x044fe60000001810 */
[----:B----4-:R0:W-:Y:S04]  /*5aa20*/  STL.64 [R1+0x4558], R20 ;  /* 0x0045581401007387 */ /* 0x0101e80000100a00 */
[----:B0-----:R-:W2:Y:S04]  /*5aa30*/  LDL.LU.64 R20, [R1+0x60] ;  /* 0x0000600001147983 */ /* 0x001ea80000300a00 */
[----:B------:R-:W4:Y:S04]  /*5aa40*/  LDL.LU.64 R18, [R1+0x4590] ;  /* 0x0045900001127983 */ /* 0x000f280000300a00 */
[----:B------:R-:W4:Y:S08]  /*5aa50*/  LDL.LU.64 R16, [R1+0x4588] ;  /* 0x0045880001107983 */ /* 0x000f300000300a00 */
[----:B------:R0:W-:Y:S04]  /*5aa60*/  STL.64 [R1+0x4f0], R12 ;  /* 0x0004f00c01007387 */ /* 0x0001e80000100a00 */
[----:B------:R-:W-:Y:S04]  /*5aa70*/  STL.64 [R1+0x4f8], R14 ;  /* 0x0004f80e01007387 */ /* 0x000fe80000100a00 */
[----:B0-----:R-:W4:Y:S02]  /*5aa80*/  LDL.LU.64 R12, [R1+0x4580] ;  /* 0x00458000010c7983 */ /* 0x001f240000300a00 */
[----:B----4-:R-:W-:-:S15]  /*5aa90*/  HMMA.16816.F32 R16, R24, R12, R16 ;  /* 0x0000000c1810723c */ /* 0x010fde0000001810 */
[----:B------:R-:W-:-:S08]  /*5aaa0*/  NOP ;  /* 0x0000000000007918 */ /* 0x000fd00000000000 */
[----:B------:R0:W-:Y:S04]  /*5aab0*/  STL.64 [R1+0x4e0], R16 ;  /* 0x0004e01001007387 */ /* 0x0001e80000100a00 */
[----:B------:R1:W-:Y:S04]  /*5aac0*/  STL.64 [R1+0x4e8], R18 ;  /* 0x0004e81201007387 */ /* 0x0003e80000100a00 */
[----:B0-----:R-:W4:Y:S01]  /*5aad0*/  LDL.LU.64 R16, [R1+0x4578] ;  /* 0x0045780001107983 */ /* 0x001f220000300a00 */
[----:B-1----:R-:W-:Y:S02]  /*5aae0*/  IMAD.MOV.U32 R18, RZ, RZ, R13 ;  /* 0x000000ffff127224 */ /* 0x002fe400078e000d */
[----:B------:R-:W-:-:S02]  /*5aaf0*/  IMAD.MOV.U32 R19, RZ, RZ, R12 ;  /* 0x000000ffff137224 */ /* 0x000fc400078e000c */
[----:B------:R-:W3:Y:S04]  /*5ab00*/  LDL.LU.64 R12, [R1+0x4570] ;  /* 0x00457000010c7983 */ /* 0x000ee80000300a00 */
[----:B------:R-:W-:Y:S04]  /*5ab10*/  STL [R1+0x43ec], R18 ;  /* 0x0043ec1201007387 */ /* 0x000fe80000100800 */
[----:B------:R-:W-:Y:S01]  /*5ab20*/  STL [R1+0x43e8], R19 ;  /* 0x0043e81301007387 */ /* 0x000fe20000100800 */
[----:B----4-:R-:W-:-:S15]  /*5ab30*/  HMMA.16816.F32 R8, R24, R16, R8 ;  /* 0x000000101808723c */ /* 0x010fde0000001808 */
[----:B------:R-:W-:-:S08]  /*5ab40*/  NOP ;  /* 0x0000000000007918 */ /* 0x000fd00000000000 */
[----:B------:R0:W-:Y:S04]  /*5ab50*/  STL.64 [R1+0x4d0], R8 ;  /* 0x0004d00801007387 */ /* 0x0001e80000100a00 */
[----:B------:R-:W-:Y:S04]  /*5ab60*/  STL.64 [R1+0x4d8], R10 ;  /* 0x0004d80a01007387 */ /* 0x000fe80000100a00 */
[----:B0-----:R-:W4:Y:S04]  /*5ab70*/  LDL.LU.64 R8, [R1+0x4568] ;  /* 0x0045680001087983 */ /* 0x001f280000300a00 */
[----:B------:R0:W-:Y:S04]  /*5ab80*/  STL.64 [R1+0x43c8], R16 ;  /* 0x0043c81001007387 */ /* 0x0001e80000100a00 */
[----:B0-----:R-:W4:Y:S04]  /*5ab90*/  LDL.LU.64 R16, [R1+0xd50] ;  /* 0x000d500001107983 */ /* 0x001f280000300a00 */
[----:B------:R-:W4:Y:S01]  /*5aba0*/  LDL.LU.64 R18, [R1+0xd58] ;  /* 0x000d580001127983 */ /* 0x000f220000300a00 */
[----:B---3--:R-:W-:Y:S06]  /*5abb0*/  HMMA.16816.F32 R4, R24, R12, R4 ;  /* 0x0000000c1804723c */ /* 0x008fec0000001804 */
[----:B------:R-:W-:-:S02]  /*5abc0*/  IMAD.MOV.U32 R0, RZ, RZ, R12 ;  /* 0x000000ffff007224 */ /* 0x000fc400078e000c */
[----:B------:R-:W-:Y:S01]  /*5abd0*/  IMAD.MOV.U32 R2, RZ, RZ, R13 ;  /* 0x000000ffff027224 */ /* 0x000fe200078e000d */
[----:B----4-:R-:W-:-:S15]  /*5abe0*/  HMMA.16816.F32 R16, R24, R8, R16 ;  /* 0x000000081810723c */ /* 0x010fde0000001810 */
[----:B------:R-:W-:-:S08]  /*5abf0*/  NOP ;  /* 0x0000000000007918 */ /* 0x000fd00000000000 */
[----:B------:R0:W-:Y:S04]  /*5ac00*/  STL.64 [R1+0x4c0], R16 ;  /* 0x0004c01001007387 */ /* 0x0001e80000100a00 */
[----:B------:R-:W-:Y:S01]  /*5ac10*/  STL.64 [R1+0x4c8], R18 ;  /* 0x0004c81201007387 */ /* 0x000fe20000100a00 */
[----:B0-----:R-:W-:Y:S02]  /*5ac20*/  IMAD.MOV.U32 R16, RZ, RZ, R9 ;  /* 0x000000ffff107224 */ /* 0x001fe400078e0009 */
[----:B------:R-:W-:-:S03]  /*5ac30*/  IMAD.MOV.U32 R17, RZ, RZ, R8 ;  /* 0x000000ffff117224 */ /* 0x000fc600078e0008 */
[----:B------:R-:W-:Y:S04]  /*5ac40*/  STL [R1+0x43f4], R16 ;  /* 0x0043f41001007387 */ /* 0x000fe80000100800 */
[----:B------:R0:W-:Y:S04]  /*5ac50*/  STL [R1+0x43f0], R17 ;  /* 0x0043f01101007387 */ /* 0x0001e80000100800 */
[----:B0-----:R-:W3:Y:S04]  /*5ac60*/  LDL.64 R16, [R1+0x70] ;  /* 0x0000700001107983 */ /* 0x001ee80000100a00 */
[----:B------:R-:W-:Y:S04]  /*5ac70*/  STL.64 [R1+0x4b0], R4 ;  /* 0x0004b00401007387 */ /* 0x000fe80000100a00 */
[----:B------:R-:W-:Y:S04]  /*5ac80*/  STL.64 [R1+0x4b8], R6 ;  /* 0x0004b80601007387 */ /* 0x000fe80000100a00 */
[----:B------:R-:W4:Y:S04]  /*5ac90*/  LDL.LU.64 R12, [R1+0x40] ;  /* 0x00004000010c7983 */ /* 0x000f280000300a00 */
[----:B----4-:R0:W-:Y:S04]  /*5aca0*/  STL.64 [R1+0x4560], R12 ;  /* 0x0045600c01007387 */ /* 0x0101e80000100a00 */
[----:B0-----:R-:W2:Y:S04]  /*5acb0*/  LDL.LU.64 R12, [R1+0xb70] ;  /* 0x000b7000010c7983 */ /* 0x001ea80000300a00 */
[----:B------:R-:W2:Y:S04]  /*5acc0*/  LDL.LU.64 R14, [R1+0xb78] ;  /* 0x000b7800010e7983 */ /* 0x000ea80000300a00 */
[----:B------:R-:W4:Y:S04]  /*5acd0*/  LDL.LU.64 R4, [R1+0x30] ;  /* 0x0000300001047983 */ /* 0x000f280000300a00 */
[----:B------:R-:W3:Y:S04]  /*5ace0*/  LDL.LU.64 R8, [R1+0x10] ;  /* 0x0000100001087983 */ /* 0x000ee80000300a00 */
[----:B---3--:R0:W-:Y:S04]  /*5acf0*/  STL.64 [R1+0x4538], R8 ;  /* 0x0045380801007387 */ /* 0x0081e80000100a00 */
[----:B0-----:R-:W3:Y:S04]  /*5ad00*/  LDL.LU.64 R8, [R1+0xce0] ;  /* 0x000ce00001087983 */ /* 0x001ee80000300a00 */
[----:B------:R-:W3:Y:S04]  /*5ad10*/  LDL.LU.64 R10, [R1+0xce8] ;  /* 0x000ce800010a7983 */ /* 0x000ee80000300a00 */
[----:B------:R-:W-:Y:S04]  /*5ad20*/  STL [R1+0x4458], R2 ;  /* 0x0044580201007387 */ /* 0x000fe80000100800 */
[----:B------:R-:W-:Y:S01]  /*5ad30*/  STL [R1+0x43f8], R0 ;  /* 0x0043f80001007387 */ /* 0x000fe20000100800 */
[----:B---3--:R-:W-:-:S15]  /*5ad40*/  HMMA.16816.F32 R8, R24, R16, R8 ;  /* 0x000000101808723c */ /* 0x008fde0000001808 */
[----:B------:R-:W-:-:S08]  /*5ad50*/  NOP ;  /* 0x0000000000007918 */ /* 0x000fd00000000000 */
[----:B------:R0:W-:Y:S04]  /*5ad60*/  STL.64 [R1+0x4a0], R8 ;  /* 0x0004a00801007387 */ /* 0x0001e80000100a00 */
[----:B------:R-:W-:Y:S04]  /*5ad70*/  STL.64 [R1+0x4a8], R10 ;  /* 0x0004a80a01007387 */ /* 0x000fe80000100a00 */
[----:B0-----:R-:W3:Y:S04]  /*5ad80*/  LDL R8, [R1+0x20] ;  /* 0x0000200001087983 */ /* 0x001ee80000100800 */
[----:B------:R-:W3:Y:S01]  /*5ad90*/  LDL R9, [R1+0x24] ;  /* 0x0000240001097983 */ /* 0x000ee20000100800 */
[----:B--2---:R-:W-:Y:S06]  /*5ada0*/  HMMA.16816.F32 R12, R24, R20, R12 ;  /* 0x00000014180c723c */ /* 0x004fec000000180c */
[----:B------:R-:W-:-:S02]  /*5adb0*/  IMAD.MOV.U32 R17, RZ, RZ, R20 ;  /* 0x000000ffff117224 */ /* 0x000fc400078e0014 */
[----:B------:R-:W-:Y:S01]  /*5adc0*/  IMAD.MOV.U32 R18, RZ, RZ, R21 ;  /* 0x000000ffff127224 */ /* 0x000fe200078e0015 */
[----:B---3--:R0:W-:Y:S04]  /*5add0*/  STL.64 [R1+0x4550], R8 ;  /* 0x0045500801007387 */ /* 0x0081e80000100a00 */
[----:B0-----:R-:W2:Y:S04]  /*5ade0*/  LDL.LU.64 R8, [R1+0xb60] ;  /* 0x000b600001087983 */ /* 0x001ea80000300a00 */
[----:B------:R-:W2:Y:S06]  /*5adf0*/  LDL.LU.64 R10, [R1+0xb68] ;  /* 0x000b6800010a7983 */ /* 0x000eac0000300a00 */
[----:B------:R0:W-:Y:S04]  /*5ae00*/  STL.64 [R1+0x490], R12 ;  /* 0x0004900c01007387 */ /* 0x0001e80000100a00 */
[----:B------:R-:W-:Y:S04]  /*5ae10*/  STL.64 [R1+0x498], R14 ;  /* 0x0004980e01007387 */ /* 0x000fe80000100a00 */
[----:B0-----:R-:W3:Y:S04]  /*5ae20*/  LDL.LU.64 R12, [R1+0x4560] ;  /* 0x00456000010c7983 */ /* 0x001ee80000300a00 */
[----:B------:R-:W2:Y:S01]  /*5ae30*/  LDL.LU.64 R20, [R1+0x4558] ;  /* 0x0045580001147983 */ /* 0x000ea20000300a00 */
[----:B------:R-:W-:Y:S01]  /*5ae40*/  IMAD.MOV.U32 R19, RZ, RZ, R16 ;  /* 0x000000ffff137224 */ /* 0x000fe200078e0010 */
[----:B--2---:R-:W-:Y:S06]  /*5ae50*/  HMMA.16816.F32 R8, R24, R20, R8 ;  /* 0x000000141808723c */ /* 0x004fec0000001808 */
[----:B------:R-:W-:-:S02]  /*5ae60*/  IMAD.MOV.U32 R0, RZ, RZ, R20 ;  /* 0x000000ffff007224 */ /* 0x000fc400078e0014 */
[----:B------:R-:W-:-:S15]  /*5ae70*/  IMAD.MOV.U32 R16, RZ, RZ, R21 ;  /* 0x000000ffff107224 */ /* 0x000fde00078e0015 */
[----:B------:R0:W-:Y:S04]  /*5ae80*/  STL.64 [R1+0x480], R8 ;  /* 0x0004800801007387 */ /* 0x0001e80000100a00 */
[----:B------:R1:W-:Y:S04]  /*5ae90*/  STL.64 [R1+0x488], R10 ;  /* 0x0004880a01007387 */ /* 0x0003e80000100a00 */
[----:B0-----:R-:W4:Y:S04]  /*5aea0*/  LDL.LU.64 R8, [R1+0xb40] ;  /* 0x000b400001087983 */ /* 0x001f280000300a00 */
[----:B-1----:R-:W4:Y:S04]  /*5aeb0*/  LDL.LU.64 R10, [R1+0xb48] ;  /* 0x000b4800010a7983 */ /* 0x002f280000300a00 */
        /* <DEDUP_REMOVED lines=9> */
[----:B------:R-:W2:Y:S04]  /*5af50*/  LDL.LU.64 R22, [R1+0xb38] ;  /* 0x000b380001167983 */ /* 0x000ea80000300a00 */
[----:B------:R-:W-:Y:S04]  /*5af60*/  STL [R1+0x445c], R0 ;  /* 0x00445c0001007387 */ /* 0x000fe80000100800 */
[----:B------:R-:W-:Y:S04]  /*5af70*/  STL.64 [R1+0x4408], R18 ;  /* 0x0044081201007387 */ /* 0x000fe80000100a00 */
[----:B------:R0:W-:Y:S04]  /*5af80*/  STL.64 [R1+0x4400], R16 ;  /* 0x0044001001007387 */ /* 0x0001e80000100a00 */
[----:B0-----:R-:W3:Y:S04]  /*5af90*/  LDL.LU.64 R16, [R1+0xb50] ;  /* 0x000b500001107983 */ /* 0x001ee80000300a00 */
[----:B------:R-:W3:Y:S01]  /*5afa0*/  LDL.LU.64 R18, [R1+0xb58] ;  /* 0x000b580001127983 */ /* 0x000ee20000300a00 */
[C---:B----4-:R-:W-:Y:S06]  /*5afb0*/  HMMA.16816.F32 R8, R24.reuse, R4, R8 ;  /* 0x000000041808723c */ /* 0x050fec0000001808 */
[----:B---3--:R-:W-:-:S15]  /*5afc0*/  HMMA.16816.F32 R16, R24, R12, R16 ;  /* 0x0000000c1810723c */ /* 0x008fde0000001810 */
[----:B------:R-:W-:-:S08]  /*5afd0*/  NOP ;  /* 0x0000000000007918 */ /* 0x000fd00000000000 */
[----:B------:R-:W-:Y:S04]  /*5afe0*/  STL.64 [R1+0x470], R16 ;  /* 0x0004701001007387 */ /* 0x000fe80000100a00 */
[----:B------:R0:W-:Y:S02]  /*5aff0*/  STL.64 [R1+0x478], R18 ;  /* 0x0004781201007387 */ /* 0x0001e40000100a00 */
[----:B0-----:R-:W-:Y:S02]  /*5b000*/  IMAD.MOV.U32 R19, RZ, RZ, R12 ;  /* 0x000000ffff137224 */ /* 0x001fe400078e000c */
[----:B------:R-:W-:Y:S02]  /*5b010*/  IMAD.MOV.U32 R18, RZ, RZ, R13 ;  /* 0x000000ffff127224 */ /* 0x000fe400078e000d */
[----:B------:R-:W3:Y:S04]  /*5b020*/  LDL.LU.64 R12, [R1+0xb10] ;  /* 0x000b1000010c7983 */ /* 0x000ee80000300a00 */
[----:B------:R-:W3:Y:S04]  /*5b030*/  LDL.LU.64 R14, [R1+0xb18] ;  /* 0x000b1800010e7983 */ /* 0x000ee80000300a00 */
[----:B------:R-:W-:Y:S04]  /*5b040*/  STL.64 [R1+0x44e8], R18 ;  /* 0x0044e81201007387 */ /* 0x000fe80000100a00 */
[----:B------:R-:W3:Y:S04]  /*5b050*/  LDL R16, [R1] ;  /* 0x0000000001107983 */ /* 0x000ee80000100800 */
[----:B------:R-:W3:Y:S04]  /*5b060*/  LDL R17, [R1+0x4] ;  /* 0x0000040001117983 */ /* 0x000ee80000100800 */
[----:B------:R0:W-:Y:S04]  /*5b070*/  STL.64 [R1+0x460], R8 ;  /* 0x0004600801007387 */ /* 0x0001e80000100a00 */
[----:B------:R2:W-:Y:S04]  /*5b080*/  STL.64 [R1+0x468], R10 ;  /* 0x0004680a01007387 */ /* 0x0005e80000100a00 */
[----:B0-----:R-:W2:Y:S01]  /*5b090*/  LDL.LU.64 R8, [R1+0x4550] ;  /* 0x0045500001087983 */ /* 0x001ea20000300a00 */
[----:B------:R-:W-:-:S02]  /*5b0a0*/  IMAD.MOV.U32 R2, RZ, RZ, R5 ;  /* 0x000000ffff027224 */ /* 0x000fc400078e0005 */
[----:B------:R-:W-:Y:S02]  /*5b0b0*/  IMAD.MOV.U32 R0, RZ, RZ, R4 ;  /* 0x000000ffff007224 */ /* 0x000fe400078e0004 */
[----:B------:R-:W4:Y:S04]  /*5b0c0*/  LDL.LU.64 R4, [R1+0xaf0] ;  /* 0x000af00001047983 */ /* 0x000f280000300a00 */
[----:B------:R-:W4:Y:S04]  /*5b0d0*/  LDL.LU.64 R6, [R1+0xaf8] ;  /* 0x000af80001067983 */ /* 0x000f280000300a00 */
[----:B------:R-:W-:Y:S04]  /*5b0e0*/  STL [R1+0x44a4], R2 ;  /* 0x0044a40201007387 */ /* 0x000fe80000100800 */
[----:B------:R-:W-:Y:S01]  /*5b0f0*/  STL [R1+0x44a0], R0 ;  /* 0x0044a00001007387 */ /* 0x000fe20000100800 */
[----:B--2---:R-:W-:Y:S03]  /*5b100*/  HMMA.16816.F32 R8, R24, R8, R20 ;  /* 0x000000081808723c */ /* 0x004fe60000001814 */
[----:B------:R-:W2:Y:S04]  /*5b110*/  LDL.LU.64 R22, [R1+0x4548] ;  /* 0x0045480001167983 */ /* 0x000ea80000300a00 */
[----:B------:R-:W2:-:S15]  /*5b120*/  LDL.LU.64 R20, [R1+0x4540] ;  /* 0x0045400001147983 */ /* 0x000e9e0000300a00 */
[----:B------:R-:W-:-:S01]  /*5b130*/  NOP ;  /* 0x0000000000007918 */ /* 0x000fc20000000000 */
[----:B------:R0:W-:Y:S04]  /*5b140*/  STL.64 [R1+0x450], R8 ;  /* 0x0004500801007387 */ /* 0x0001e80000100a00 */
[----:B------:R-:W-:Y:S04]  /*5b150*/  STL.64 [R1+0x458], R10 ;  /* 0x0004580a01007387 */ /* 0x000fe80000100a00 */
[----:B0-----:R-:W2:Y:S01]  /*5b160*/  LDL.LU.64 R8, [R1+0x4538] ;  /* 0x0045380001087983 */ /* 0x001ea20000300a00 */
[C---:B---3--:R-:W-:Y:S06]  /*5b170*/  HMMA.16816.F32 R16, R24.reuse, R16, R12 ;  /* 0x000000101810723c */ /* 0x048fec000000180c */
[----:B--2---:R-:W-:Y:S06]  /*5b180*/  HMMA.16816.F32 R20, R24, R8, R20 ;  /* 0x000000081814723c */ /* 0x004fec0000001814 */
[----:B------:R-:W-:-:S02]  /*5b190*/  IMAD.MOV.U32 R2, RZ, RZ, R8 ;  /* 0x000000ffff027224 */ /* 0x000fc400078e0008 */
[----:B------:R-:W-:-:S15]  /*5b1a0*/  IMAD.MOV.U32 R0, RZ, RZ, R9 ;  /* 0x000000ffff007224 */ /* 0x000fde00078e0009 */
[----:B------:R-:W-:Y:S04]  /*5b1b0*/  STL.64 [R1+0x440], R20 ;  /* 0x0004401401007387 */ /* 0x000fe80000100a00 */
[----:B------:R0:W-:Y:S04]  /*5b1c0*/  STL.64 [R1+0x448], R22 ;  /* 0x0004481601007387 */ /* 0x0001e80000100a00 */
[----:B0-----:R-:W2:Y:S04]  /*5b1d0*/  LDL.LU.64 R22, [R1+0x4530] ;  /* 0x0045300001167983 */ /* 0x001ea80000300a00 */
[----:B------:R-:W2:Y:S04]  /*5b1e0*/  LDL.LU.64 R20, [R1+0x4528] ;  /* 0x0045280001147983 */ /* 0x000ea80000300a00 */
[----:B------:R-:W3:Y:S04]  /*5b1f0*/  LDL.LU.64 R10, [R1+0x4520] ;  /* 0x00452000010a7983 */ /* 0x000ee80000300a00 */
[----:B------:R-:W4:Y:S04]  /*5b200*/  LDL.LU.64 R8, [R1+0x4518] ;  /* 0x0045180001087983 */ /* 0x000f280000300a00 */
[----:B------:R-:W3:Y:S04]  /*5b210*/  LDL.LU.64 R14, [R1+0x4510] ;  /* 0x00451000010e7983 */ /* 0x000ee80000300a00 */
[----:B------:R-:W2:Y:S04]  /*5b220*/  LDL.LU.64 R12, [R1+0x4508] ;  /* 0x00450800010c7983 */ /* 0x000ea80000300a00 */
[----:B------:R-:W-:Y:S04]  /*5b230*/  STL.64 [R1+0x430], R16 ;  /* 0x0004301001007387 */ /* 0x000fe80000100a00 */
[----:B------:R2:W-:Y:S02]  /*5b240*/  STL.64 [R1+0x438], R18 ;  /* 0x0004381201007387 */ /* 0x0005e40000100a00 */
[C---:B--2---:R-:W-:Y:S06]  /*5b250*/  HMMA.16816.F32 R16, R24.reuse, R12, R20 ;  /* 0x0000000c1810723c */ /* 0x044fec0000001814 */
[----:B----4-:R-:W-:Y:S01]  /*5b260*/  HMMA.16816.F32 R4, R24, R8, R4 ;  /* 0x000000081804723c */ /* 0x010fe20000001804 */
[----:B------:R-:W2:Y:S04]  /*5b270*/  LDL.LU.64 R20, [R1+0xae0] ;  /* 0x000ae00001147983 */ /* 0x000ea80000300a00 */
[----:B------:R-:W2:-:S12]  /*5b280*/  LDL.LU.64 R22, [R1+0xae8] ;  /* 0x000ae80001167983 */ /* 0x000e980000300a00 */
[----:B------:R0:W-:Y:S04]  /*5b290*/  STL.64 [R1+0x420], R16 ;  /* 0x0004201001007387 */ /* 0x0001e80000100a00 */
[----:B------:R1:W-:Y:S04]  /*5b2a0*/  STL.64 [R1+0x428], R18 ;  /* 0x0004281201007387 */ /* 0x0003e80000100a00 */
[----:B0-----:R-:W4:Y:S04]  /*5b2b0*/  LDL.LU.64 R16, [R1+0x3f0] ;  /* 0x0003f00001107983 */ /* 0x001f280000300a00 */
[----:B-1----:R-:W4:Y:S04]  /*5b2c0*/  LDL.LU.64 R18, [R1+0x3f8] ;  /* 0x0003f80001127983 */ /* 0x002f280000300a00 */
[----:B---3--:R-:W-:Y:S04]  /*5b2d0*/  STL.64 [R1+0x42d0], R14 ;  /* 0x0042d00e01007387 */ /* 0x008fe80000100a00 */
[----:B------:R0:W-:Y:S02]  /*5b2e0*/  STL.64 [R1+0x42c8], R12 ;  /* 0x0042c80c01007387 */ /* 0x0001e40000100a00 */
[----:B0-----:R-:W-:-:S02]  /*5b2f0*/  IMAD.MOV.U32 R12, RZ, RZ, R29 ;  /* 0x000000ffff0c7224 */ /* 0x001fc400078e001d */
[----:B------:R-:W-:Y:S01]  /*5b300*/  IMAD.MOV.U32 R13, RZ, RZ, R3 ;  /* 0x000000ffff0d7224 */ /* 0x000fe200078e0003 */
[----:B------:R-:W3:Y:S04]  /*5b310*/  LDL.LU R29, [R1+0x4504] ;  /* 0x00450400011d7983 */ /* 0x000ee80000300800 */
[----:B------:R-:W2:Y:S04]  /*5b320*/  LDL.LU R3, [R1+0x4500] ;  /* 0x0045000001037983 */ /* 0x000ea80000300800 */
[----:B------:R0:W-:Y:S04]  /*5b330*/  STL.64 [R1+0x44a8], R12 ;  /* 0x0044a80c01007387 */ /* 0x0001e80000100a00 */
[----:B0-----:R-:W4:Y:S04]  /*5b340*/  LDL.LU.64 R12, [R1+0x1e0] ;  /* 0x0001e000010c7983 */ /* 0x001f280000300a00 */
[----:B------:R-:W-:Y:S04]  /*5b350*/  STL.64 [R1+0x410], R4 ;  /* 0x0004100401007387 */ /* 0x000fe80000100a00 */
[----:B------:R0:W-:Y:S04]  /*5b360*/  STL.64 [R1+0x418], R6 ;  /* 0x0004180601007387 */ /* 0x0001e80000100a00 */
[----:B0-----:R-:W2:Y:S04]  /*5b370*/  LDL.LU.64 R6, [R1+0x44f8] ;  /* 0x0044f80001067983 */ /* 0x001ea80000300a00 */
[----:B------:R-:W2:Y:S04]  /*5b380*/  LDL.LU.64 R4, [R1+0x44f0] ;  /* 0x0044f00001047983 */ /* 0x000ea80000300a00 */
[----:B------:R-:W-:Y:S04]  /*5b390*/  STL.64 [R1+0x42c0], R10 ;  /* 0x0042c00a01007387 */ /* 0x000fe80000100a00 */
[----:B------:R0:W-:Y:S02]  /*5b3a0*/  STL.64 [R1+0x42b8], R8 ;  /* 0x0042b80801007387 */ /* 0x0001e40000100a00 */
[----:B0-----:R-:W-:-:S02]  /*5b3b0*/  IMAD.MOV.U32 R9, RZ, RZ, R28 ;  /* 0x000000ffff097224 */ /* 0x001fc400078e001c */
[----:B---3--:R-:W-:Y:S01]  /*5b3c0*/  IMAD.MOV.U32 R8, RZ, RZ, R29 ;  /* 0x000000ffff087224 */ /* 0x008fe200078e001d */
[C---:B----4-:R-:W-:Y:S06]  /*5b3d0*/  HMMA.16816.F32 R16, R24.reuse, R12, R16 ;  /* 0x0000000c1810723c */ /* 0x050fec0000001810 */
[----:B--2---:R-:W-:Y:S01]  /*5b3e0*/  HMMA.16816.F32 R20, R24, R4, R20 ;  /* 0x000000041814723c */ /* 0x004fe20000001814 */
[----:B------:R0:W-:Y:S01]  /*5b3f0*/  STL.64 [R1+0x44c0], R8 ;  /* 0x0044c00801007387 */ /* 0x0001e20000100a00 */
[----:B------:R-:W-:Y:S02]  /*5b400*/  IMAD.MOV.U32 R29, RZ, RZ, R12 ;  /* 0x000000ffff1d7224 */ /* 0x000fe400078e000c */
[----:B0-----:R-:W-:-:S02]  /*5b410*/  IMAD.MOV.U32 R8, RZ, RZ, R6 ;  /* 0x000000ffff087224 */ /* 0x001fc400078e0006 */
[----:B------:R-:W-:-:S15]  /*5b420*/  IMAD.MOV.U32 R6, RZ, RZ, R13 ;  /* 0x000000ffff067224 */ /* 0x000fde00078e000d */
[----:B------:R-:W-:-:S02]  /*5b430*/  NOP ;  /* 0x0000000000007918 */ /* 0x000fc40000000000 */
[----:B------:R0:W-:Y:S04]  /*5b440*/  STL.64 [R1+0x400], R20 ;  /* 0x0004001401007387 */ /* 0x0001e80000100a00 */
[----:B------:R1:W-:Y:S04]  /*5b450*/  STL.64 [R1+0x408], R22 ;  /* 0x0004081601007387 */ /* 0x0003e80000100a00 */
[----:B0-----:R-:W2:Y:S04]  /*5b460*/  LDL.LU.64 R20, [R1+0xad0] ;  /* 0x000ad00001147983 */ /* 0x001ea80000300a00 */
[----:B-1----:R-:W2:Y:S04]  /*5b470*/  LDL.LU.64 R22, [R1+0xad8] ;  /* 0x000ad80001167983 */ /* 0x002ea80000300a00 */
[----:B------:R-:W-:Y:S04]  /*5b480*/  STL.64 [R1+0x3f0], R16 ;  /* 0x0003f01001007387 */ /* 0x000fe80000100a00 */
[----:B------:R0:W-:Y:S04]  /*5b490*/  STL.64 [R1+0x3f8], R18 ;  /* 0x0003f81201007387 */ /* 0x0001e80000100a00 */
[----:B0-----:R-:W3:Y:S04]  /*5b4a0*/  LDL.LU.64 R18, [R1+0x44e8] ;  /* 0x0044e80001127983 */ /* 0x001ee80000300a00 */
        /* <DEDUP_REMOVED lines=9> */
[----:B------:R-:W2:Y:S04]  /*5b540*/  LDL.LU.64 R14, [R1+0x10e8] ;  /* 0x0010e800010e7983 */ /* 0x000ea80000300a00 */
[----:B------:R-:W-:Y:S04]  /*5b550*/  STL.64 [R1+0x42e0], R6 ;  /* 0x0042e00601007387 */ /* 0x000fe80000100a00 */
[----:B------:R0:W-:Y:S04]  /*5b560*/  STL.64 [R1+0x42d8], R4 ;  /* 0x0042d80401007387 */ /* 0x0001e80000100a00 */
[----:B0-----:R-:W4:Y:S01]  /*5b570*/  LDL.LU.64 R4, [R1+0x1d0] ;  /* 0x0001d00001047983 */ /* 0x001f220000300a00 */
[----:B------:R-:W-:Y:S01]  /*5b580*/  IMAD.MOV.U32 R9, RZ, RZ, R3 ;  /* 0x000000ffff097224 */ /* 0x000fe200078e0003 */
[----:B----4-:R-:W-:Y:S02]  /*5b590*/  HMMA.16816.F32 R24, R24, R4, R20 ;  /* 0x000000041818723c */ /* 0x010fe40000001814 */
[----:B------:R-:W2:Y:S04]  /*5b5a0*/  LDL.LU.64 R22, [R1+0x44e0] ;  /* 0x0044e00001167983 */ /* 0x000ea80000300a00 */
[----:B------:R-:W2:Y:S01]  /*5b5b0*/  LDL.LU.64 R20, [R1+0x44d8] ;  /* 0x0044d80001147983 */ /* 0x000ea20000300a00 */
[----:B------:R-:W-:-:S02]  /*5b5c0*/  IMAD.MOV.U32 R3, RZ, RZ, R4 ;  /* 0x000000ffff037224 */ /* 0x000fc400078e0004 */
[----:B------:R-:W-:-:S14]  /*5b5d0*/  IMAD.MOV.U32 R28, RZ, RZ, R5 ;  /* 0x000000ffff1c7224 */ /* 0x000fdc00078e0005 */
[----:B------:R0:W-:Y:S04]  /*5b5e0*/  STL.64 [R1+0x3b0], R24 ;  /* 0x0003b01801007387 */ /* 0x0001e80000100a00 */
[----:B------:R1:W-:Y:S04]  /*5b5f0*/  STL.64 [R1+0x3b8], R26 ;  /* 0x0003b81a01007387 */ /* 0x0003e80000100a00 */
[----:B0-----:R-:W4:Y:S04]  /*5b600*/  LDL.LU.64 R24, [R1+0xfd0] ;  /* 0x000fd00001187983 */ /* 0x001f280000300a00 */
[----:B-1----:R-:W4:Y:S04]  /*5b610*/  LDL.LU.64 R26, [R1+0xfd8] ;  /* 0x000fd800011a7983 */ /* 0x002f280000300a00 */
[----:B------:R-:W3:Y:S04]  /*5b620*/  LDL.LU R4, [R1+0x150] ;  /* 0x0001500001047983 */ /* 0x000ee80000300800 */
[----:B------:R-:W3:Y:S01]  /*5b630*/  LDL.LU R5, [R1+0x154] ;  /* 0x0001540001057983 */ /* 0x000ee20000300800 */
        /* <DEDUP_REMOVED lines=12> */
[----:B------:R-:W-:Y:S04]  /*5b700*/  STL.64 [R1+0x398], R10 ;  /* 0x0003980a01007387 */ /* 0x000fe80000100a00 */
[----:B0-----:R-:W4:Y:S04]  /*5b710*/  LDL.LU R8, [R1+0xc0] ;  /* 0x0000c00001087983 */ /* 0x001f280000300800 */
[----:B------:R-:W4:Y:S01]  /*5b720*/  LDL.LU R9, [R1+0xc4] ;  /* 0x0000c40001097983 */ /* 0x000f220000300800 */
[----:B------:R-:W0:Y:S01]  /*5b730*/  S2R R17, SR_TID.X ;  /* 0x0000000000117919 */ /* 0x000e220000002100 */
[----:B------:R-:W1:Y:S02]  /*5b740*/  S2R R16, SR_TID.X ;  /* 0x0000000000107919 */ /* 0x000e640000002100 */
[----:B----4-:R4:W-:Y:S04]  /*5b750*/  STL.64 [R1+0x4410], R8 ;  /* 0x0044100801007387 */ /* 0x0109e80000100a00 */
[----:B----4-:R-:W2:Y:S04]  /*5b760*/  LDL.LU R8, [R1+0x180] ;  /* 0x0001800001087983 */ /* 0x010ea80000300800 */
[----:B------:R-:W2:Y:S01]  /*5b770*/  LDL.LU R9, [R1+0x184] ;  /* 0x0001840001097983 */ /* 0x000ea20000300800 */
[----:B0-----:R-:W-:Y:S01]  /*5b780*/  LOP3.LUT R17, R17, 0x7, RZ, 0xc0, !PT ;  /* 0x0000000711117812 */ /* 0x001fe200078ec0ff */
[----:B-1----:R-:W-:-:S04]  /*5b790*/  IMAD.SHL.U32 R11, R16, 0x2, RZ ;  /* 0x00000002100b7824 */ /* 0x002fc800078e00ff */
[----:B------:R-:W-:-:S05]  /*5b7a0*/  IMAD R17, R17, 0x90, RZ ;  /* 0x0000009011117824 */ /* 0x000fca00078e02ff */
[----:B------:R-:W-:Y:S02]  /*5b7b0*/  LOP3.LUT R17, R17, 0x10, R11, 0x78, !PT ;  /* 0x0000001011117812 */ /* 0x000fe400078e780b */
[----:B--2---:R-:W-:Y:S01]  /*5b7c0*/  HMMA.16816.F32 R8, R20, R8, R12 ;  /* 0x000000081408723c */ /* 0x004fe2000000180c */
[----:B------:R-:W2:Y:S01]  /*5b7d0*/  LDL.LU.64 R12, [R1+0x44a8] ;  /* 0x0044a800010c7983 */ /* 0x000ea20000300a00 */
[----:B------:R-:W-:-:S15]  /*5b7e0*/  IMAD.SHL.U32 R16, R16, 0x40, RZ ;  /* 0x0000004010107824 */ /* 0x000fde00078e00ff */
[----:B------:R-:W-:-:S06]  /*5b7f0*/  NOP ;  /* 0x0000000000007918 */ /* 0x000fcc0000000000 */
[----:B------:R-:W-:Y:S04]  /*5b800*/  STL.64 [R1+0x380], R8 ;  /* 0x0003800801007387 */ /* 0x000fe80000100a00 */
[----:B------:R2:W-:Y:S01]  /*5b810*/  STL.64 [R1+0x388], R10 ;  /* 0x0003880a01007387 */ /* 0x0005e20000100a00 */
[----:B------:R-:W-:-:S03]  /*5b820*/  LOP3.LUT R17, R17, 0x400, R16, 0xf8, !PT ;  /* 0x0000040011117812 */ /* 0x000fc600078ef810 */
[----:B------:R-:W4:Y:S01]  /*5b830*/  LDL.LU R16, [R1+0xe0] ;  /* 0x0000e00001107983 */ /* 0x000f220000300800 */
[----:B--2---:R-:W-:Y:S03]  /*5b840*/  HMMA.16816.F32 R8, R20, R12, R24 ;  /* 0x0000000c1408723c */ /* 0x004fe60000001818 */
[----:B------:R0:W1:-:S15]  /*5b850*/  LDSM.16.MT88.4 R24, [R17+UR4+0x10800] ;  /* 0x010800041118783b */ /* 0x00005e0008004200 */
[----:B------:R-:W-:-:S05]  /*5b860*/  NOP ;  /* 0x0000000000007918 */ /* 0x000fca0000000000 */
[----:B------:R-:W-:Y:S04]  /*5b870*/  STL.64 [R1+0x370], R8 ;  /* 0x0003700801007387 */ /* 0x000fe80000100a00 */
[----:B------:R-:W-:Y:S04]  /*5b880*/  STL.64 [R1+0x378], R10 ;  /* 0x0003780a01007387 */ /* 0x000fe80000100a00 */
[----:B0-----:R-:W4:Y:S04]  /*5b890*/  LDL.LU R17, [R1+0xe4] ;  /* 0x0000e40001117983 */ /* 0x001f280000300800 */
[----:B---3--:R-:W-:Y:S04]  /*5b8a0*/  STL.64 [R1+0x4420], R18 ;  /* 0x0044201201007387 */ /* 0x008fe80000100a00 */
[----:B----4-:R0:W-:Y:S04]  /*5b8b0*/  STL.64 [R1+0x4418], R16 ;  /* 0x0044181001007387 */ /* 0x0101e80000100a00 */
[----:B0-----:R-:W2:Y:S04]  /*5b8c0*/  LDL.LU R16, [R1+0x160] ;  /* 0x0001600001107983 */ /* 0x001ea80000300800 */
[----:B------:R-:W2:Y:S04]  /*5b8d0*/  LDL.LU R17, [R1+0x164] ;  /* 0x0001640001117983 */ /* 0x000ea80000300800 */
[----:B------:R-:W3:Y:S04]  /*5b8e0*/  LDL.LU R12, [R1] ;  /* 0x00000000010c7983 */ /* 0x000ee80000300800 */
[----:B------:R-:W3:Y:S04]  /*5b8f0*/  LDL.LU R13, [R1+0x4] ;  /* 0x00000400010d7983 */ /* 0x000ee80000300800 */
[----:B------:R-:W4:Y:S04]  /*5b900*/  LDL.LU.64 R8, [R1+0xf40] ;  /* 0x000f400001087983 */ /* 0x000f280000300a00 */
[----:B------:R-:W4:Y:S04]  /*5b910*/  LDL.LU.64 R10, [R1+0xf48] ;  /* 0x000f4800010a7983 */ /* 0x000f280000300a00 */
[----:B---3--:R0:W-:Y:S02]  /*5b920*/  STL.64 [R1+0x42e8], R12 ;  /* 0x0042e80c01007387 */ /* 0x0081e40000100a00 */
[----:B0-----:R-:W-:-:S02]  /*5b930*/  IMAD.MOV.U32 R12, RZ, RZ, R2 ;  /* 0x000000ffff0c7224 */ /* 0x001fc400078e0002 */
[----:B------:R-:W-:Y:S01]  /*5b940*/  IMAD.MOV.U32 R13, RZ, RZ, R0 ;  /* 0x000000ffff0d7224 */ /* 0x000fe200078e0000 */
[----:B------:R-:W3:Y:S04]  /*5b950*/  LDL.LU R2, [R1+0x44a4] ;  /* 0x0044a40001027983 */ /* 0x000ee80000300800 */
[----:B------:R-:W3:Y:S04]  /*5b960*/  LDL.LU R0, [R1+0x44a0] ;  /* 0x0044a00001007983 */ /* 0x000ee80000300800 */
[----:B------:R0:W-:Y:S04]  /*5b970*/  STL.64 [R1+0x4300], R12 ;  /* 0x0043000c01007387 */ /* 0x0001e80000100a00 */
[----:B0-----:R-:W2:Y:S04]  /*5b980*/  LDL.LU.64 R12, [R1+0xf90] ;  /* 0x000f9000010c7983 */ /* 0x001ea80000300a00 */
[----:B------:R-:W2:Y:S04]  /*5b990*/  LDL.LU.64 R14, [R1+0xf98] ;  /* 0x000f9800010e7983 */ /* 0x000ea80000300a00 */
[----:B-1----:R-:W-:Y:S04]  /*5b9a0*/  STL.64 [R1+0x4290], R26 ;  /* 0x0042901a01007387 */ /* 0x002fe80000100a00 */
[----:B------:R0:W-:Y:S04]  /*5b9b0*/  STL.64 [R1+0x4288], R24 ;  /* 0x0042881801007387 */ /* 0x0001e80000100a00 */
[----:B0-----:R-:W4:Y:S04]  /*5b9c0*/  LDL.LU R24, [R1+0xd0] ;  /* 0x0000d00001187983 */ /* 0x001f280000300800 */
[----:B------:R-:W4:Y:S04]  /*5b9d0*/  LDL.LU R25, [R1+0xd4] ;  /* 0x0000d40001197983 */ /* 0x000f280000300800 */
[----:B----4-:R0:W-:Y:S04]  /*5b9e0*/  STL.64 [R1+0x4428], R24 ;  /* 0x0044281801007387 */ /* 0x0101e80000100a00 */
[----:B0-----:R-:W4:Y:S04]  /*5b9f0*/  LDL.LU R24, [R1+0x100] ;  /* 0x0001000001187983 */ /* 0x001f280000300800 */
[----:B------:R-:W4:Y:S01]  /*5ba00*/  LDL.LU R25, [R1+0x104] ;  /* 0x0001040001197983 */ /* 0x000f220000300800 */
[C---:B--2---:R-:W-:Y:S03]  /*5ba10*/  HMMA.16816.F32 R12, R20.reuse, R16, R12 ;  /* 0x00000010140c723c */ /* 0x044fe6000000180c */
[----:B----4-:R0:W-:Y:S04]  /*5ba20*/  STL.64 [R1+0x4440], R24 ;  /* 0x0044401801007387 */ /* 0x0101e80000100a00 */
[----:B0-----:R-:W2:Y:S04]  /*5ba30*/  LDL.LU R24, [R1+0x110] ;  /* 0x0001100001187983 */ /* 0x001ea80000300800 */
[----:B------:R-:W2:Y:S01]  /*5ba40*/  LDL.LU R25, [R1+0x114] ;  /* 0x0001140001197983 */ /* 0x000ea20000300800 */
[C---:B------:R-:W-:Y:S03]  /*5ba50*/  HMMA.16816.F32 R4, R20.reuse, R4, R8 ;  /* 0x000000041404723c */ /* 0x040fe60000001808 */
[----:B--2---:R0:W-:Y:S04]  /*5ba60*/  STL.64 [R1+0x4460], R24 ;  /* 0x0044601801007387 */ /* 0x0041e80000100a00 */
[----:B0-----:R-:W2:Y:S04]  /*5ba70*/  LDL.LU.64 R24, [R1+0xe30] ;  /* 0x000e300001187983 */ /* 0x001ea80000300a00 */
[----:B------:R-:W-:Y:S04]  /*5ba80*/  STL.64 [R1+0x360], R12 ;  /* 0x0003600c01007387 */ /* 0x000fe80000100a00 */
[----:B------:R-:W-:Y:S04]  /*5ba90*/  STL.64 [R1+0x368], R14 ;  /* 0x0003680e01007387 */ /* 0x000fe80000100a00 */
[----:B------:R-:W4:Y:S04]  /*5baa0*/  LDL.LU.64 R26, [R1+0xe38] ;  /* 0x000e3800011a7983 */ /* 0x000f280000300a00 */
[----:B------:R-:W-:Y:S04]  /*5bab0*/  STL.64 [R1+0x350], R4 ;  /* 0x0003500401007387 */ /* 0x000fe80000100a00 */
[----:B------:R-:W-:Y:S04]  /*5bac0*/  STL.64 [R1+0x358], R6 ;  /* 0x0003580601007387 */ /* 0x000fe80000100a00 */
[----:B----4-:R-:W-:Y:S04]  /*5bad0*/  STL.64 [R1+0x4470], R26 ;  /* 0x0044701a01007387 */ /* 0x010fe80000100a00 */
[----:B--2---:R0:W-:Y:S04]  /*5bae0*/  STL.64 [R1+0x4468], R24 ;  /* 0x0044681801007387 */ /* 0x0041e80000100a00 */
[----:B0-----:R-:W2:Y:S04]  /*5baf0*/  LDL.LU R24, [R1+0x130] ;  /* 0x0001300001187983 */ /* 0x001ea80000300800 */
[----:B------:R-:W2:Y:S04]  /*5bb00*/  LDL.LU R25, [R1+0x134] ;  /* 0x0001340001197983 */ /* 0x000ea80000300800 */
[----:B--2---:R0:W-:Y:S04]  /*5bb10*/  STL.64 [R1+0x4488], R24 ;  /* 0x0044881801007387 */ /* 0x0041e80000100a00 */
[----:B0-----:R-:W2:Y:S04]  /*5bb20*/  LDL.LU R24, [R1+0x140] ;  /* 0x0001400001187983 */ /* 0x001ea80000300800 */
[----:B------:R-:W2:Y:S04]  /*5bb30*/  LDL.LU R25, [R1+0x144] ;  /* 0x0001440001197983 */ /* 0x000ea80000300800 */
[----:B------:R-:W4:Y:S04]  /*5bb40*/  LDL.LU.64 R16, [R1+0xd30] ;  /* 0x000d300001107983 */ /* 0x000f280000300a00 */
[----:B------:R-:W3:Y:S04]  /*5bb50*/  LDL.LU.64 R18, [R1+0xd38] ;  /* 0x000d380001127983 */ /* 0x000ee80000300a00 */
[----:B---3--:R-:W-:Y:S04]  /*5bb60*/  STL.64 [R1+0x4438], R18 ;  /* 0x0044381201007387 */ /* 0x008fe80000100a00 */
[----:B----4-:R0:W-:Y:S04]  /*5bb70*/  STL.64 [R1+0x4430], R16 ;  /* 0x0044301001007387 */ /* 0x0101e80000100a00 */
        /* <DEDUP_REMOVED lines=16> */
[----:B------:R-:W4:Y:S04]  /*5bc80*/  LDL.LU.64 R4, [R1+0xab0] ;  /* 0x000ab00001047983 */ /* 0x000f280000300a00 */
[----:B------:R-:W4:Y:S04]  /*5bc90*/  LDL.LU.64 R6, [R1+0xab8] ;  /* 0x000ab80001067983 */ /* 0x000f280000300a00 */
[----:B------:R-:W3:Y:S04]  /*5bca0*/  LDL.LU R12, [R1+0x20] ;  /* 0x00002000010c7983 */ /* 0x000ee80000300800 */
[----:B------:R-:W3:Y:S01]  /*5bcb0*/  LDL.LU R13, [R1+0x24] ;  /* 0x00002400010d7983 */ /* 0x000ee20000300800 */
[C---:B--2---:R-:W-:Y:S03]  /*5bcc0*/  HMMA.16816.F32 R24, R20.reuse, R24, R16 ;  /* 0x000000181418723c */ /* 0x044fe60000001810 */
[----:B---3--:R0:W-:Y:S04]  /*5bcd0*/  STL.64 [R1+0x4318], R12 ;  /* 0x0043180c01007387 */ /* 0x0081e80000100a00 */
[----:B0-----:R-:W2:Y:S04]  /*5bce0*/  LDL.LU R12, [R1+0x120] ;  /* 0x00012000010c7983 */ /* 0x001ea80000300800 */
[----:B------:R-:W2:Y:S04]  /*5bcf0*/  LDL.LU R13, [R1+0x124] ;  /* 0x00012400010d7983 */ /* 0x000ea80000300800 */
        /* <DEDUP_REMOVED lines=9> */
[----:B------:R-:W-:Y:S04]  /*5bd90*/  STL.64 [R1+0x330], R24 ;  /* 0x0003301801007387 */ /* 0x000fe80000100a00 */
[----:B------:R0:W-:Y:S04]  /*5bda0*/  STL.64 [R1+0x338], R26 ;  /* 0x0003381a01007387 */ /* 0x0001e80000100a00 */
[----:B0-----:R-:W2:Y:S04]  /*5bdb0*/  LDL.LU.64 R26, [R1+0x4470] ;  /* 0x00447000011a7983 */ /* 0x001ea80000300a00 */
[----:B------:R-:W2:Y:S02]  /*5bdc0*/  LDL.LU.64 R24, [R1+0x4468] ;  /* 0x0044680001187983 */ /* 0x000ea40000300a00 */
[----:B--2---:R-:W-:Y:S02]  /*5bdd0*/  HMMA.16816.F32 R12, R20, R12, R24 ;  /* 0x0000000c140c723c */ /* 0x004fe40000001818 */
[----:B------:R-:W3:-:S15]  /*5bde0*/  LDL.LU.64 R24, [R1+0x4460] ;  /* 0x0044600001187983 */ /* 0x000ede0000300a00 */
[----:B------:R-:W-:-:S06]  /*5bdf0*/  NOP ;  /* 0x0000000000007918 */ /* 0x000fcc0000000000 */
[----:B------:R0:W-:Y:S04]  /*5be00*/  STL.64 [R1+0x320], R12 ;  /* 0x0003200c01007387 */ /* 0x0001e80000100a00 */
[----:B------:R-:W-:Y:S01]  /*5be10*/  STL.64 [R1+0x328], R14 ;  /* 0x0003280e01007387 */ /* 0x000fe20000100a00 */
[----:B0-----:R-:W-:Y:S02]  /*5be20*/  IMAD.MOV.U32 R12, RZ, RZ, R0 ;  /* 0x000000ffff0c7224 */ /* 0x001fe400078e0000 */
[----:B------:R-:W-:Y:S01]  /*5be30*/  IMAD.MOV.U32 R13, RZ, RZ, R2 ;  /* 0x000000ffff0d7224 */ /* 0x000fe200078e0002 */
[----:B------:R-:W2:Y:S04]  /*5be40*/  LDL.LU R0, [R1+0x445c] ;  /* 0x00445c0001007983 */ /* 0x000ea80000300800 */
[----:B------:R-:W2:Y:S04]  /*5be50*/  LDL.LU R2, [R1+0x4458] ;  /* 0x0044580001027983 */ /* 0x000ea80000300800 */
[----:B------:R0:W-:Y:S04]  /*5be60*/  STL.64 [R1+0x4330], R12 ;  /* 0x0043300c01007387 */ /* 0x0001e80000100a00 */
[----:B0-----:R-:W4:Y:S04]  /*5be70*/  LDL.LU R12, [R1+0xf0] ;  /* 0x0000f000010c7983 */ /* 0x001f280000300800 */
[----:B------:R-:W4:Y:S01]  /*5be80*/  LDL.LU R13, [R1+0xf4] ;  /* 0x0000f400010d7983 */ /* 0x000f220000300800 */
        /* <DEDUP_REMOVED lines=11> */
[----:B------:R0:W-:Y:S04]  /*5bf40*/  STL.64 [R1+0x300], R24 ;  /* 0x0003001801007387 */ /* 0x0001e80000100a00 */
[----:B------:R-:W-:Y:S04]  /*5bf50*/  STL.64 [R1+0x308], R26 ;  /* 0x0003081a01007387 */ /* 0x000fe80000100a00 */
[----:B0-----:R-:W3:Y:S01]  /*5bf60*/  LDL.LU.64 R24, [R1+0x4428] ;  /* 0x0044280001187983 */ /* 0x001ee20000300a00 */
[----:B----4-:R-:W-:Y:S03]  /*5bf70*/  HMMA.16816.F32 R12, R20, R12, R16 ;  /* 0x0000000c140c723c */ /* 0x010fe60000001810 */
[----:B------:R-:W4:Y:S04]  /*5bf80*/  LDL.LU.64 R18, [R1+0x4420] ;  /* 0x0044200001127983 */ /* 0x000f280000300a00 */
[----:B------:R-:W2:-:S15]  /*5bf90*/  LDL.LU.64 R16, [R1+0x4418] ;  /* 0x0044180001107983 */ /* 0x000e9e0000300a00 */
[----:B------:R-:W-:-:S01]  /*5bfa0*/  NOP ;  /* 0x0000000000007918 */ /* 0x000fc20000000000 */
[----:B------:R4:W-:Y:S04]  /*5bfb0*/  STL.64 [R1+0x2f0], R12 ;  /* 0x0002f00c01007387 */ /* 0x0009e80000100a00 */
[----:B------:R-:W-:Y:S01]  /*5bfc0*/  STL.64 [R1+0x2f8], R14 ;  /* 0x0002f80e01007387 */ /* 0x000fe20000100a00 */
[----:B----4-:R-:W-:Y:S02]  /*5bfd0*/  IMAD.MOV.U32 R12, RZ, RZ, R19 ;  /* 0x000000ffff0c7224 */ /* 0x010fe400078e0013 */
[----:B------:R-:W-:Y:S02]  /*5bfe0*/  IMAD.MOV.U32 R13, RZ, RZ, R18 ;  /* 0x000000ffff0d7224 */ /* 0x000fe400078e0012 */
[C---:B--2---:R-:W-:Y:S03]  /*5bff0*/  HMMA.16816.F32 R16, R20.reuse, R16, R8 ;  /* 0x000000101410723c */ /* 0x044fe60000001808 */
[----:B------:R0:W-:Y:S04]  /*5c000*/  STL.64 [R1+0x4348], R12 ;  /* 0x0043480c01007387 */ /* 0x0001e80000100a00 */
[----:B0-----:R-:W3:Y:S04]  /*5c010*/  LDL.LU.64 R12, [R1+0xac0] ;  /* 0x000ac000010c7983 */ /* 0x001ee80000300a00 */
[----:B------:R-:W3:Y:S04]  /*5c020*/  LDL.LU.64 R14, [R1+0xac8] ;  /* 0x000ac800010e7983 */ /* 0x000ee80000300a00 */
[----:B------:R-:W2:Y:S08]  /*5c030*/  LDL.LU.64 R8, [R1+0x4410] ;  /* 0x0044100001087983 */ /* 0x000eb00000300a00 */
[----:B------:R-:W-:Y:S04]  /*5c040*/  STL.64 [R1+0x2e0], R16 ;  /* 0x0002e01001007387 */ /* 0x000fe80000100a00 */
[----:B------:R0:W-:Y:S04]  /*5c050*/  STL.64 [R1+0x2e8], R18 ;  /* 0x0002e81201007387 */ /* 0x0001e80000100a00 */
[----:B0-----:R-:W4:Y:S04]  /*5c060*/  LDL.LU.64 R18, [R1+0x4408] ;  /* 0x0044080001127983 */ /* 0x001f280000300a00 */
[----:B------:R-:W4:Y:S01]  /*5c070*/  LDL.LU.64 R16, [R1+0x4400] ;  /* 0x0044000001107983 */ /* 0x000f220000300a00 */
[C---:B---3--:R-:W-:Y:S06]  /*5c080*/  HMMA.16816.F32 R24, R20.reuse, R24, R12 ;  /* 0x000000181418723c */ /* 0x048fec000000180c */
[----:B--2---:R-:W-:Y:S01]  /*5c090*/  HMMA.16816.F32 R4, R20, R8, R4 ;  /* 0x000000081404723c */ /* 0x004fe20000001804 */
[----:B------:R-:W-:-:S02]  /*5c0a0*/  IMAD.MOV.U32 R12, RZ, RZ, R0 ;  /* 0x000000ffff0c7224 */ /* 0x000fc400078e0000 */
[----:B----4-:R-:W-:-:S14]  /*5c0b0*/  IMAD.MOV.U32 R13, RZ, RZ, R16 ;  /* 0x000000ffff0d7224 */ /* 0x010fdc00078e0010 */
[----:B------:R-:W-:Y:S04]  /*5c0c0*/  STL.64 [R1+0x2d0], R24 ;  /* 0x0002d01801007387 */ /* 0x000fe80000100a00 */
[----:B------:R-:W-:Y:S04]  /*5c0d0*/  STL.64 [R1+0x2d8], R26 ;  /* 0x0002d81a01007387 */ /* 0x000fe80000100a00 */
[----:B------:R-:W2:Y:S04]  /*5c0e0*/  LDL.LU R0, [R1+0x43f8] ;  /* 0x0043f80001007983 */ /* 0x000ea80000300800 */
[----:B------:R-:W-:Y:S04]  /*5c0f0*/  STL.64 [R1+0x2c0], R4 ;  /* 0x0002c00401007387 */ /* 0x000fe80000100a00 */
[----:B------:R-:W-:Y:S04]  /*5c100*/  STL.64 [R1+0x2c8], R6 ;  /* 0x0002c80601007387 */ /* 0x000fe80000100a00 */
[----:B------:R-:W3:Y:S04]  /*5c110*/  LDL.LU R16, [R1+0x43f4] ;  /* 0x0043f40001107983 */ /* 0x000ee80000300800 */
[----:B------:R0:W-:Y:S02]  /*5c120*/  STL.64 [R1+0x4360], R12 ;  /* 0x0043600c01007387 */ /* 0x0001e40000100a00 */
[----:B0-----:R-:W-:-:S02]  /*5c130*/  IMAD.MOV.U32 R12, RZ, RZ, R17 ;  /* 0x000000ffff0c7224 */ /* 0x001fc400078e0011 */
[----:B------:R-:W-:Y:S01]  /*5c140*/  IMAD.MOV.U32 R13, RZ, RZ, R18 ;  /* 0x000000ffff0d7224 */ /* 0x000fe200078e0012 */
[----:B------:R-:W4:Y:S04]  /*5c150*/  LDL.LU R17, [R1+0x43f0] ;  /* 0x0043f00001117983 */ /* 0x000f280000300800 */
[----:B------:R-:W3:Y:S04]  /*5c160*/  LDL.LU R18, [R1+0x43ec] ;  /* 0x0043ec0001127983 */ /* 0x000ee80000300800 */
[----:B------:R0:W-:Y:S02]  /*5c170*/  STL.64 [R1+0x4378], R12 ;  /* 0x0043780c01007387 */ /* 0x0001e40000100a00 */
[----:B0-----:R-:W-:-:S02]  /*5c180*/  IMAD.MOV.U32 R12, RZ, RZ, R19 ;  /* 0x000000ffff0c7224 */ /* 0x001fc400078e0013 */
[----:B------:R-:W3:Y:S04]  /*5c190*/  LDL.LU R19, [R1+0x43e8] ;  /* 0x0043e80001137983 */ /* 0x000ee80000300800 */
[----:B------:R-:W2:Y:S04]  /*5c1a0*/  LDL.LU R13, [R1+0x74] ;  /* 0x00007400010d7983 */ /* 0x000ea80000300800 */
[----:B--2---:R0:W-:Y:S02]  /*5c1b0*/  STL.64 [R1+0x4390], R12 ;  /* 0x0043900c01007387 */ /* 0x0041e40000100a00 */
[----:B0-----:R-:W-:-:S02]  /*5c1c0*/  IMAD.MOV.U32 R12, RZ, RZ, R0 ;  /* 0x000000ffff0c7224 */ /* 0x001fc400078e0000 */
[----:B------:R-:W-:Y:S01]  /*5c1d0*/  IMAD.MOV.U32 R13, RZ, RZ, R2 ;  /* 0x000000ffff0d7224 */ /* 0x000fe200078e0002 */
[----:B------:R-:W2:Y:S04]  /*5c1e0*/  LDL.LU R0, [R1+0x43e4] ;  /* 0x0043e40001007983 */ /* 0x000ea80000300800 */
[----:B------:R-:W2:Y:S04]  /*5c1f0*/  LDL.LU R2, [R1+0x43e0] ;  /* 0x0043e00001027983 */ /* 0x000ea80000300800 */
[----:B------:R4:W-:Y:S02]  /*5c200*/  STL.64 [R1+0x43a8], R12 ;  /* 0x0043a80c01007387 */ /* 0x0009e40000100a00 */
[----:B----4-:R-:W-:-:S02]  /*5c210*/  IMAD.MOV.U32 R12, RZ, RZ, R17 ;  /* 0x000000ffff0c7224 */ /* 0x010fc400078e0011 */
[----:B---3--:R-:W-:-:S05]  /*5c220*/  IMAD.MOV.U32 R13, RZ, RZ, R16 ;  /* 0x000000ffff0d7224 */ /* 0x008fca00078e0010 */
[----:B------:R0:W-:Y:S04]  /*5c230*/  STL.64 [R1+0x43c0], R12 ;  /* 0x0043c00c01007387 */ /* 0x0001e80000100a00 */
        /* <DEDUP_REMOVED lines=35> */
[----:B------:R-:W4:Y:S01]  /*5c470*/  LDL.LU.64 R6, [R1+0xa68] ;  /* 0x000a680001067983 */ /* 0x000f220000300a00 */
[----:B------:R-:W-:-:S02]  /*5c480*/  IMAD.MOV.U32 R16, RZ, RZ, R19 ;  /* 0x000000ffff107224 */ /* 0x000fc400078e0013 */
[----:B------:R-:W-:-:S07]  /*5c490*/  IMAD.MOV.U32 R17, RZ, RZ, R18 ;  /* 0x000000ffff117224 */ /* 0x000fce00078e0012 */
[C---:B---3--:R-:W-:Y:S01]  /*5c4a0*/  HMMA.16816.F32 R16, R20.reuse, R16, R12 ;  /* 0x000000101410723c */ /* 0x048fe2000000180c */
[----:B----4-:R-:W-:Y:S04]  /*5c4b0*/  STL.64 [R1+0x43a0], R6 ;  /* 0x0043a00601007387 */ /* 0x010fe80000100a00 */
[----:B--2---:R0:W-:Y:S04]  /*5c4c0*/  STL.64 [R1+0x4398], R4 ;  /* 0x0043980401007387 */ /* 0x0041e80000100a00 */
[----:B0-----:R-:W2:Y:S04]  /*5c4d0*/  LDL.LU.64 R4, [R1+0xa70] ;  /* 0x000a700001047983 */ /* 0x001ea80000300a00 */
[----:B------:R-:W3:Y:S04]  /*5c4e0*/  LDL.LU.64 R6, [R1+0xa78] ;  /* 0x000a780001067983 */ /* 0x000ee80000300a00 */
[----:B---3--:R-:W-:Y:S04]  /*5c4f0*/  STL.64 [R1+0x43b8], R6 ;  /* 0x0043b80601007387 */ /* 0x008fe80000100a00 */
[----:B--2---:R0:W-:Y:S04]  /*5c500*/  STL.64 [R1+0x43b0], R4 ;  /* 0x0043b00401007387 */ /* 0x0041e80000100a00 */
[----:B0-----:R-:W2:Y:S04]  /*5c510*/  LDL.LU.64 R4, [R1+0xa80] ;  /* 0x000a800001047983 */ /* 0x001ea80000300a00 */
[----:B------:R-:W2:Y:S04]  /*5c520*/  LDL.LU.64 R6, [R1+0xa88] ;  /* 0x000a880001067983 */ /* 0x000ea80000300a00 */
[----:B------:R-:W3:Y:S04]  /*5c530*/  LDL.LU.64 R8, [R1+0x9e0] ;  /* 0x0009e00001087983 */ /* 0x000ee80000300a00 */
[----:B------:R-:W3:Y:S04]  /*5c540*/  LDL.LU.64 R10, [R1+0x9e8] ;  /* 0x0009e800010a7983 */ /* 0x000ee80000300a00 */
[----:B------:R-:W4:Y:S04]  /*5c550*/  LDL.LU.64 R24, [R1+0x1c0] ;  /* 0x0001c00001187983 */ /* 0x000f280000300a00 */
[----:B------:R-:W4:Y:S04]  /*5c560*/  LDL.LU.64 R26, [R1+0x1c8] ;  /* 0x0001c800011a7983 */ /* 0x000f280000300a00 */
[----:B------:R-:W2:Y:S04]  /*5c570*/  LDL.LU.64 R14, [R1+0x43d8] ;  /* 0x0043d800010e7983 */ /* 0x000ea80000300a00 */
[----:B------:R-:W2:Y:S04]  /*5c580*/  LDL.LU.64 R12, [R1+0x43d0] ;  /* 0x0043d000010c7983 */ /* 0x000ea80000300a00 */
[----:B------:R0:W-:Y:S04]  /*5c590*/  STL.64 [R1+0x2b0], R16 ;  /* 0x0002b01001007387 */ /* 0x0001e80000100a00 */
[----:B------:R2:W-:Y:S04]  /*5c5a0*/  STL.64 [R1+0x2b8], R18 ;  /* 0x0002b81201007387 */ /* 0x0005e80000100a00 */
[----:B0-----:R-:W2:Y:S02]  /*5c5b0*/  LDL.LU.64 R16, [R1+0x43c8] ;  /* 0x0043c80001107983 */ /* 0x001ea40000300a00 */
[----:B--2---:R-:W-:Y:S02]  /*5c5c0*/  HMMA.16816.F32 R16, R20, R16, R12 ;  /* 0x000000101410723c */ /* 0x004fe4000000180c */
[----:B------:R-:W2:-:S15]  /*5c5d0*/  LDL.LU.64 R12, [R1+0x43c0] ;  /* 0x0043c000010c7983 */ /* 0x000e9e0000300a00 */
[----:B------:R-:W-:-:S06]  /*5c5e0*/  NOP ;  /* 0x0000000000007918 */ /* 0x000fcc0000000000 */
        /* <DEDUP_REMOVED lines=71> */
[----:B------:R-:W-:Y:S04]  /*5ca60*/  STL.64 [R1+0x200], R12 ;  /* 0x0002000c01007387 */ /* 0x000fe80000100a00 */
[----:B------:R0:W-:Y:S04]  /*5ca70*/  STL.64 [R1+0x208], R14 ;  /* 0x0002080e01007387 */ /* 0x0001e80000100a00 */
[----:B0-----:R-:W4:Y:S04]  /*5ca80*/  LDL.LU.64 R14, [R1+0x42d0] ;  /* 0x0042d000010e7983 */ /* 0x001f280000300a00 */
[----:B------:R-:W3:Y:S02]  /*5ca90*/  LDL.LU.64 R12, [R1+0x42c8] ;  /* 0x0042c800010c7983 */ /* 0x000ee40000300a00 */
[----:B---3--:R-:W-:-:S15]  /*5caa0*/  HMMA.16816.F32 R8, R20, R12, R8 ;  /* 0x0000000c1408723c */ /* 0x008fde0000001808 */
[----:B------:R-:W-:-:S08]  /*5cab0*/  NOP ;  /* 0x0000000000007918 */ /* 0x000fd00000000000 */
[----:B------:R-:W-:Y:S04]  /*5cac0*/  STL.64 [R1+0x1f0], R8 ;  /* 0x0001f00801007387 */ /* 0x000fe80000100a00 */
[----:B------:R0:W-:Y:S04]  /*5cad0*/  STL.64 [R1+0x1f8], R10 ;  /* 0x0001f80a01007387 */ /* 0x0001e80000100a00 */
[----:B0-----:R-:W3:Y:S04]  /*5cae0*/  LDL.LU.64 R10, [R1+0x42c0] ;  /* 0x0042c000010a7983 */ /* 0x001ee80000300a00 */
[----:B------:R-:W2:Y:S04]  /*5caf0*/  LDL.LU.64 R8, [R1+0x42b8] ;  /* 0x0042b80001087983 */ /* 0x000ea80000300a00 */
[----:B----4-:R2:W-:Y:S02]  /*5cb00*/  STL.64 [R1+0x4270], R14 ;  /* 0x0042700e01007387 */ /* 0x0105e40000100a00 */
[----:B--2---:R-:W-:Y:S02]  /*5cb10*/  HMMA.16816.F32 R12, R20, R8, R24 ;  /* 0x00000008140c723c */ /* 0x004fe40000001818 */
[----:B---3--:R-:W-:Y:S05]  /*5cb20*/  STL.64 [R1+0x4298], R10 ;  /* 0x0042980a01007387 */ /* 0x008fea0000100a00 */
[----:B------:R-:W-:-:S02]  /*5cb30*/  IMAD.MOV.U32 R8, RZ, RZ, R29 ;  /* 0x000000ffff087224 */ /* 0x000fc400078e001d */
[----:B------:R-:W-:-:S14]  /*5cb40*/  IMAD.MOV.U32 R9, RZ, RZ, R6 ;  /* 0x000000ffff097224 */ /* 0x000fdc00078e0006 */
[----:B------:R-:W-:Y:S04]  /*5cb50*/  STL.64 [R1+0x1c0], R12 ;  /* 0x0001c00c01007387 */ /* 0x000fe80000100a00 */
[----:B------:R0:W-:Y:S04]  /*5cb60*/  STL.64 [R1+0x1c8], R14 ;  /* 0x0001c80e01007387 */ /* 0x0001e80000100a00 */
[----:B------:R-:W2:Y:S04]  /*5cb70*/  LDL.LU R29, [R1+0x42b4] ;  /* 0x0042b400011d7983 */ /* 0x000ea80000300800 */
[----:B------:R-:W3:Y:S04]  /*5cb80*/  LDL.LU R6, [R1+0x42b0] ;  /* 0x0042b00001067983 */ /* 0x000ee80000300800 */
[----:B0-----:R-:W4:Y:S01]  /*5cb90*/  LDL.64 R14, [R1+0x198] ;  /* 0x00019800010e7983 */ /* 0x001f220000100a00 */
[----:B------:R-:W-:Y:S03]  /*5cba0*/  HMMA.16816.F32 R16, R20, R4, R16 ;  /* 0x000000041410723c */ /* 0x000fe60000001810 */
[----:B----4-:R0:W-:-:S15]  /*5cbb0*/  STL.64 [R1+0x4278], R14 ;  /* 0x0042780e01007387 */ /* 0x0101de0000100a00 */
[----:B------:R-:W-:-:S05]  /*5cbc0*/  NOP ;  /* 0x0000000000007918 */ /* 0x000fca0000000000 */
[----:B------:R-:W-:Y:S04]  /*5cbd0*/  STL.64 [R1+0x1b0], R16 ;  /* 0x0001b01001007387 */ /* 0x000fe80000100a00 */
[----:B------:R-:W-:Y:S04]  /*5cbe0*/  STL.64 [R1+0x1b8], R18 ;  /* 0x0001b81201007387 */ /* 0x000fe80000100a00 */
[----:B--2---:R-:W1:Y:S04]  /*5cbf0*/  LDSM.16.MT88.4 R16, [R29+UR4+0x10800] ;  /* 0x010800041d10783b */ /* 0x004e680008004200 */
[----:B0-----:R-:W2:Y:S04]  /*5cc00*/  LDL R14, [R1+0x1a8] ;  /* 0x0001a800010e7983 */ /* 0x001ea80000100800 */
[----:B------:R-:W2:Y:S04]  /*5cc10*/  LDL R15, [R1+0x1ac] ;  /* 0x0001ac00010f7983 */ /* 0x000ea80000100800 */
[----:B--2---:R0:W-:Y:S04]  /*5cc20*/  STL.64 [R1+0x42a0], R14 ;  /* 0x0042a00e01007387 */ /* 0x0041e80000100a00 */
[----:B------:R-:W2:Y:S04]  /*5cc30*/  LDL.LU.64 R12, [R1+0x9c0] ;  /* 0x0009c000010c7983 */ /* 0x000ea80000300a00 */
[----:B0-----:R-:W2:Y:S04]  /*5cc40*/  LDL.LU.64 R14, [R1+0x9c8] ;  /* 0x0009c800010e7983 */ /* 0x001ea80000300a00 */
[----:B------:R-:W4:Y:S04]  /*5cc50*/  LDL.LU.64 R24, [R1+0x9b0] ;  /* 0x0009b00001187983 */ /* 0x000f280000300a00 */
[----:B------:R-:W4:Y:S04]  /*5cc60*/  LDL.LU.64 R26, [R1+0x9b8] ;  /* 0x0009b800011a7983 */ /* 0x000f280000300a00 */
[----:B---3--:R-:W-:Y:S04]  /*5cc70*/  STL [R1+0x41f8], R6 ;  /* 0x0041f80601007387 */ /* 0x008fe80000100800 */
[----:B------:R0:W-:Y:S04]  /*5cc80*/  STL [R1+0x4208], R7 ;  /* 0x0042080701007387 */ /* 0x0001e80000100800 */
[----:B0-----:R-:W3:Y:S04]  /*5cc90*/  LDL.64 R6, [R1+0x168] ;  /* 0x0001680001067983 */ /* 0x001ee80000100a00 */
[----:B---3--:R0:W-:Y:S04]  /*5cca0*/  STL.64 [R1+0x4268], R6 ;  /* 0x0042680601007387 */ /* 0x0081e80000100a00 */
[----:B0-----:R-:W3:Y:S01]  /*5ccb0*/  LDL.64 R6, [R1+0x188] ;  /* 0x0001880001067983 */ /* 0x001ee20000100a00 */
[----:B--2---:R-:W-:Y:S03]  /*5ccc0*/  HMMA.16816.F32 R8, R20, R8, R12 ;  /* 0x000000081408723c */ /* 0x004fe6000000180c */
[----:B---3--:R0:W-:Y:S04]  /*5ccd0*/  STL.64 [R1+0x4280], R6 ;  /* 0x0042800601007387 */ /* 0x0081e80000100a00 */
[----:B------:R-:W2:Y:S04]  /*5cce0*/  LDL.LU R4, [R1+0x980] ;  /* 0x0009800001047983 */ /* 0x000ea80000300800 */
[----:B------:R-:W2:Y:S04]  /*5ccf0*/  LDL.LU R5, [R1+0x984] ;  /* 0x0009840001057983 */ /* 0x000ea80000300800 */
[----:B0-----:R-:W2:Y:S04]  /*5cd00*/  LDL.LU R6, [R1+0x988] ;  /* 0x0009880001067983 */ /* 0x001ea80000300800 */
[----:B------:R-:W2:Y:S04]  /*5cd10*/  LDL.LU R7, [R1+0x98c] ;  /* 0x00098c0001077983 */ /* 0x000ea80000300800 */
[----:B-1----:R-:W-:Y:S04]  /*5cd20*/  STL.64 [R1+0x4030], R18 ;  /* 0x0040301201007387 */ /* 0x002fe80000100a00 */
[----:B------:R0:W-:Y:S02]  /*5cd30*/  STL.64 [R1+0x4028], R16 ;  /* 0x0040281001007387 */ /* 0x0001e40000100a00 */
[----:B0-----:R-:W-:-:S02]  /*5cd40*/  IMAD.MOV.U32 R16, RZ, RZ, R3 ;  /* 0x000000ffff107224 */ /* 0x001fc400078e0003 */
[----:B------:R-:W-:Y:S01]  /*5cd50*/  IMAD.MOV.U32 R17, RZ, RZ, R28 ;  /* 0x000000ffff117224 */ /* 0x000fe200078e001c */
[----:B------:R-:W3:Y:S04]  /*5cd60*/  LDL.LU R3, [R1+0x42ac] ;  /* 0x0042ac0001037983 */ /* 0x000ee80000300800 */
[----:B------:R-:W3:Y:S04]  /*5cd70*/  LDL.LU R28, [R1+0x42a8] ;  /* 0x0042a800011c7983 */ /* 0x000ee80000300800 */
[----:B------:R-:W3:Y:S04]  /*5cd80*/  LDL R18, [R1+0x1d8] ;  /* 0x0001d80001127983 */ /* 0x000ee80000100800 */
[----:B------:R-:W3:Y:S04]  /*5cd90*/  LDL R19, [R1+0x1dc] ;  /* 0x0001dc0001137983 */ /* 0x000ee80000100800 */
[----:B------:R-:W-:Y:S04]  /*5cda0*/  STL [R1+0x3830], R29 ;  /* 0x0038301d01007387 */ /* 0x000fe80000100800 */
[----:B------:R-:W2:Y:S04]  /*5cdb0*/  LDL.LU.64 R14, [R1+0x42a0] ;  /* 0x0042a000010e7983 */ /* 0x000ea80000300a00 */
[----:B------:R-:W-:Y:S04]  /*5cdc0*/  STL.64 [R1+0xa10], R8 ;  /* 0x000a100801007387 */ /* 0x000fe80000100a00 */
[----:B------:R0:W-:Y:S01]  /*5cdd0*/  STL.64 [R1+0xa18], R10 ;  /* 0x000a180a01007387 */ /* 0x0001e20000100a00 */
[----:B----4-:R-:W-:Y:S03]  /*5cde0*/  HMMA.16816.F32 R20, R20, R16, R24 ;  /* 0x000000101414723c */ /* 0x010fe60000001818 */
[----:B0-----:R-:W4:Y:S04]  /*5cdf0*/  LDL.LU.64 R10, [R1+0x4298] ;  /* 0x00429800010a7983 */ /* 0x001f280000300a00 */
[----:B------:R-:W2:Y:S04]  /*5ce00*/  LDL.LU.64 R26, [R1+0x4290] ;  /* 0x00429000011a7983 */ /* 0x000ea80000300a00 */
[----:B------:R-:W2:-:S12]  /*5ce10*/  LDL.LU.64 R24, [R1+0x4288] ;  /* 0x0042880001187983 */ /* 0x000e980000300a00 */
[----:B------:R0:W-:Y:S01]  /*5ce20*/  STL [R1+0xa04], R21 ;  /* 0x000a041501007387 */ /* 0x0001e20000100800 */
[----:B------:R-:W-:-:S03]  /*5ce30*/  IMAD.MOV.U32 R29, RZ, RZ, R20 ;  /* 0x000000ffff1d7224 */ /* 0x000fc600078e0014 */
[----:B------:R1:W-:Y:S01]  /*5ce40*/  STL [R1+0xa08], R22 ;  /* 0x000a081601007387 */ /* 0x0003e20000100800 */
[----:B------:R-:W-:-:S03]  /*5ce50*/  IMAD.MOV.U32 R9, RZ, RZ, R23 ;  /* 0x000000ffff097224 */ /* 0x000fc600078e0017 */
[----:B------:R-:W3:Y:S04]  /*5ce60*/  LDL.LU R20, [R1+0x950] ;  /* 0x0009500001147983 */ /* 0x000ee80000300800 */
[----:B0-----:R-:W3:Y:S04]  /*5ce70*/  LDL.LU R21, [R1+0x954] ;  /* 0x0009540001157983 */ /* 0x001ee80000300800 */
[----:B-1----:R-:W3:Y:S04]  /*5ce80*/  LDL.LU R22, [R1+0x958] ;  /* 0x0009580001167983 */ /* 0x002ee80000300800 */
[----:B------:R-:W3:Y:S01]  /*5ce90*/  LDL.LU R23, [R1+0x95c] ;  /* 0x00095c0001177983 */ /* 0x000ee20000300800 */
[C---:B--2---:R-:W-:Y:S03]  /*5cea0*/  HMMA.16816.F32 R12, R24.reuse, R14, R4 ;  /* 0x0000000e180c723c */ /* 0x044fe60000001804 */
[----:B----4-:R-:W-:Y:S04]  /*5ceb0*/  STL.64 [R1+0x4188], R10 ;  /* 0x0041880a01007387 */ /* 0x010fe80000100a00 */
[----:B------:R0:W-:Y:S04]  /*5cec0*/  STL [R1+0x4180], R9 ;  /* 0x0041800901007387 */ /* 0x0001e80000100800 */
[----:B------:R-:W2:Y:S04]  /*5ced0*/  LDL.LU R8, [R1+0x940] ;  /* 0x0009400001087983 */ /* 0x000ea80000300800 */
[----:B0-----:R-:W2:Y:S04]  /*5cee0*/  LDL.LU R9, [R1+0x944] ;  /* 0x0009440001097983 */ /* 0x001ea80000300800 */
[----:B------:R-:W2:Y:S04]  /*5cef0*/  LDL.LU R10, [R1+0x948] ;  /* 0x00094800010a7983 */ /* 0x000ea80000300800 */
[----:B------:R-:W2:Y:S04]  /*5cf00*/  LDL.LU R11, [R1+0x94c] ;  /* 0x00094c00010b7983 */ /* 0x000ea80000300800 */
[----:B---3--:R0:W-:Y:S04]  /*5cf10*/  STL.64 [R1+0x4040], R18 ;  /* 0x0040401201007387 */ /* 0x0081e80000100a00 */
[----:B------:R-:W3:Y:S04]  /*5cf20*/  LDL.LU R16, [R1+0x970] ;  /* 0x0009700001107983 */ /* 0x000ee80000300800 */
[----:B------:R-:W3:Y:S04]  /*5cf30*/  LDL.LU R17, [R1+0x974] ;  /* 0x0009740001117983 */ /* 0x000ee80000300800 */
[----:B0-----:R-:W3:Y:S04]  /*5cf40*/  LDL.LU R18, [R1+0x978] ;  /* 0x0009780001127983 */ /* 0x001ee80000300800 */
[----:B------:R-:W3:Y:S04]  /*5cf50*/  LDL.LU R19, [R1+0x97c] ;  /* 0x00097c0001137983 */ /* 0x000ee80000300800 */
[----:B------:R-:W-:Y:S04]  /*5cf60*/  STL [R1+0x3aa8], R29 ;  /* 0x003aa81d01007387 */ /* 0x000fe80000100800 */
[----:B------:R-:W4:Y:S04]  /*5cf70*/  LDL.LU.64 R6, [R1+0x4280] ;  /* 0x0042800001067983 */ /* 0x000f280000300a00 */
[----:B------:R-:W-:Y:S04]  /*5cf80*/  STL.64 [R1+0x9f0], R12 ;  /* 0x0009f00c01007387 */ /* 0x000fe80000100a00 */
[----:B------:R0:W-:Y:S04]  /*5cf90*/  STL.64 [R1+0x9f8], R14 ;  /* 0x0009f80e01007387 */ /* 0x0001e80000100a00 */
[----:B0-----:R-:W3:Y:S02]  /*5cfa0*/  LDL.LU.64 R14, [R1+0x4278] ;  /* 0x00427800010e7983 */ /* 0x001ee40000300a00 */
[----:B---3--:R-:W-:Y:S06]  /*5cfb0*/  HMMA.16816.F32 R16, R24, R14, R16 ;  /* 0x0000000e1810723c */ /* 0x008fec0000001810 */
[----:B------:R-:W-:-:S15]  /*5cfc0*/  IMAD.MOV.U32 R12, RZ, RZ, R15 ;  /* 0x000000ffff0c7224 */ /* 0x000fde00078e000f */
[----:B------:R-:W-:-:S02]  /*5cfd0*/  NOP ;  /* 0x0000000000007918 */ /* 0x000fc40000000000 */
[----:B------:R0:W-:Y:S04]  /*5cfe0*/  STL.64 [R1+0x9e0], R16 ;  /* 0x0009e01001007387 */ /* 0x0001e80000100a00 */
[----:B------:R-:W-:Y:S01]  /*5cff0*/  STL.64 [R1+0x9e8], R18 ;  /* 0x0009e81201007387 */ /* 0x000fe20000100a00 */
[----:B0-----:R-:W-:-:S03]  /*5d000*/  IMAD.MOV.U32 R16, RZ, RZ, R14 ;  /* 0x000000ffff107224 */ /* 0x001fc600078e000e */
[----:B------:R-:W3:Y:S04]  /*5d010*/  LDL.LU.64 R14, [R1+0x4270] ;  /* 0x00427000010e7983 */ /* 0x000ee80000300a00 */
[----:B------:R-:W-:Y:S04]  /*5d020*/  STL [R1+0x4050], R12 ;  /* 0x0040500c01007387 */ /* 0x000fe80000100800 */
[----:B---3--:R0:W-:Y:S04]  /*5d030*/  STL.64 [R1+0x4250], R14 ;  /* 0x0042500e01007387 */ /* 0x0081e80000100a00 */
[----:B0-----:R-:W3:Y:S04]  /*5d040*/  LDL.64 R14, [R1+0x178] ;  /* 0x00017800010e7983 */ /* 0x001ee80000100a00 */
[----:B------:R0:W-:Y:S04]  /*5d050*/  STL [R1+0x404c], R16 ;  /* 0x00404c1001007387 */ /* 0x0001e80000100800 */
[----:B0-----:R-:W4:Y:S04]  /*5d060*/  LDL.LU R16, [R1+0x960] ;  /* 0x0009600001107983 */ /* 0x001f280000300800 */
[----:B------:R-:W4:Y:S04]  /*5d070*/  LDL.LU R17, [R1+0x964] ;  /* 0x0009640001117983 */ /* 0x000f280000300800 */
[----:B------:R-:W4:Y:S04]  /*5d080*/  LDL.LU R18, [R1+0x968] ;  /* 0x0009680001127983 */ /* 0x000f280000300800 */
[----:B------:R-:W4:Y:S02]  /*5d090*/  LDL.LU R19, [R1+0x96c] ;  /* 0x00096c0001137983 */ /* 0x000f240000300800 */
[----:B----4-:R-:W-:-:S15]  /*5d0a0*/  HMMA.16816.F32 R16, R24, R6, R16 ;  /* 0x000000061810723c */ /* 0x010fde0000001810 */
[----:B------:R-:W-:-:S08]  /*5d0b0*/  NOP ;  /* 0x0000000000007918 */ /* 0x000fd00000000000 */
[----:B------:R0:W-:Y:S04]  /*5d0c0*/  STL.64 [R1+0x980], R16 ;  /* 0x0009801001007387 */ /* 0x0001e80000100a00 */
[----:B------:R1:W-:Y:S01]  /*5d0d0*/  STL.64 [R1+0x988], R18 ;  /* 0x0009881201007387 */ /* 0x0003e20000100a00 */
[----:B0-----:R-:W-:Y:S02]  /*5d0e0*/  IMAD.MOV.U32 R17, RZ, RZ, R7 ;  /* 0x000000ffff117224 */ /* 0x001fe400078e0007 */
[----:B-1----:R-:W-:Y:S02]  /*5d0f0*/  IMAD.MOV.U32 R18, RZ, RZ, R6 ;  /* 0x000000ffff127224 */ /* 0x002fe400078e0006 */
[----:B------:R-:W2:Y:S04]  /*5d100*/  LDL.LU.64 R6, [R1+0x4268] ;  /* 0x0042680001067983 */ /* 0x000ea80000300a00 */
[----:B------:R-:W-:Y:S04]  /*5d110*/  STL [R1+0x4058], R17 ;  /* 0x0040581101007387 */ /* 0x000fe80000100800 */
[----:B------:R3:W-:Y:S02]  /*5d120*/  STL [R1+0x4054], R18 ;  /* 0x0040541201007387 */ /* 0x0007e40000100800 */
[----:B---3--:R-:W-:Y:S07]  /*5d130*/  HMMA.16816.F32 R16, R24, R14, R20 ;  /* 0x0000000e1810723c */ /* 0x008fee0000001814 */
[----:B------:R-:W-:-:S15]  /*5d140*/  IMAD.MOV.U32 R20, RZ, RZ, R14 ;  /* 0x000000ffff147224 */ /* 0x000fde00078e000e */
[----:B------:R-:W-:-:S01]  /*5d150*/  NOP ;  /* 0x0000000000007918 */ /* 0x000fc20000000000 */
[----:B------:R-:W-:Y:S04]  /*5d160*/  STL.64 [R1+0x970], R16 ;  /* 0x0009701001007387 */ /* 0x000fe80000100a00 */
[----:B------:R0:W-:Y:S02]  /*5d170*/  STL.64 [R1+0x978], R18 ;  /* 0x0009781201007387 */ /* 0x0001e40000100a00 */
[----:B0-----:R-:W-:-:S05]  /*5d180*/  IMAD.MOV.U32 R19, RZ, RZ, R15 ;  /* 0x000000ffff137224 */ /* 0x001fca00078e000f */
[----:B------:R0:W-:Y:S04]  /*5d190*/  STL [R1+0x4060], R19 ;  /* 0x0040601301007387 */ /* 0x0001e80000100800 */
[----:B------:R-:W-:Y:S01]  /*5d1a0*/  STL [R1+0x405c], R20 ;  /* 0x00405c1401007387 */ /* 0x000fe20000100800 */
[----:B--2---:R-:W-:Y:S06]  /*5d1b0*/  HMMA.16816.F32 R8, R24, R6, R8 ;  /* 0x000000061808723c */ /* 0x004fec0000001808 */
[----:B------:R-:W-:-:S02]  /*5d1c0*/  IMAD.MOV.U32 R22, RZ, RZ, R6 ;  /* 0x000000ffff167224 */ /* 0x000fc400078e0006 */
[----:B------:R-:W-:-:S15]  /*5d1d0*/  IMAD.MOV.U32 R21, RZ, RZ, R7 ;  /* 0x000000ffff157224 */ /* 0x000fde00078e0007 */
[----:B------:R-:W-:Y:S04]  /*5d1e0*/  STL.64 [R1+0x960], R8 ;  /* 0x0009600801007387 */ /* 0x000fe80000100a00 */
[----:B------:R-:W-:Y:S04]  /*5d1f0*/  STL.64 [R1+0x968], R10 ;  /* 0x0009680a01007387 */ /* 0x000fe80000100a00 */
[----:B------:R-:W2:Y:S04]  /*5d200*/  LDL.LU R16, [R1+0x930] ;  /* 0x0009300001107983 */ /* 0x000ea80000300800 */
[----:B------:R-:W2:Y:S04]  /*5d210*/  LDL.LU R17, [R1+0x934] ;  /* 0x0009340001117983 */ /* 0x000ea80000300800 */
[----:B------:R-:W2:Y:S04]  /*5d220*/  LDL.LU R18, [R1+0x938] ;  /* 0x0009380001127983 */ /* 0x000ea80000300800 */
[----:B0-----:R-:W2:Y:S04]  /*5d230*/  LDL.LU R19, [R1+0x93c] ;  /* 0x00093c0001137983 */ /* 0x001ea80000300800 */
[----:B------:R-:W3:Y:S04]  /*5d240*/  LDL.64 R6, [R1+0x108] ;  /* 0x0001080001067983 */ /* 0x000ee80000100a00 */
[----:B---3--:R0:W-:Y:S04]  /*5d250*/  STL.64 [R1+0x4218], R6 ;  /* 0x0042180601007387 */ /* 0x0081e80000100a00 */
[----:B0-----:R-:W3:Y:S04]  /*5d260*/  LDL.64 R6, [R1+0x118] ;  /* 0x0001180001067983 */ /* 0x001ee80000100a00 */
[----:B---3--:R-:W-:Y:S04]  /*5d270*/  STL.64 [R1+0x4230], R6 ;  /* 0x0042300601007387 */ /* 0x008fe80000100a00 */
[----:B------:R-:W3:Y:S04]  /*5d280*/  LDL.64 R10, [R1+0xf8] ;  /* 0x0000f800010a7983 */ /* 0x000ee80000100a00 */
[----:B---3--:R0:W-:Y:S04]  /*5d290*/  STL.64 [R1+0x4210], R10 ;  /* 0x0042100a01007387 */ /* 0x0081e80000100a00 */
[----:B------:R-:W3:Y:S04]  /*5d2a0*/  LDL.LU R8, [R1+0x8e0] ;  /* 0x0008e00001087983 */ /* 0x000ee80000300800 */
[----:B------:R-:W3:Y:S04]  /*5d2b0*/  LDL.LU R9, [R1+0x8e4] ;  /* 0x0008e40001097983 */ /* 0x000ee80000300800 */
[----:B0-----:R-:W4:Y:S04]  /*5d2c0*/  LDL.LU R10, [R1+0x8e8] ;  /* 0x0008e800010a7983 */ /* 0x001f280000300800 */
[----:B------:R-:W4:Y:S04]  /*5d2d0*/  LDL.LU R11, [R1+0x8ec] ;  /* 0x0008ec00010b7983 */ /* 0x000f280000300800 */
[----:B------:R-:W2:Y:S04]  /*5d2e0*/  LDL.LU R4, [R1+0x900] ;  /* 0x0009000001047983 */ /* 0x000ea80000300800 */
[----:B------:R-:W2:Y:S04]  /*5d2f0*/  LDL.LU R5, [R1+0x904] ;  /* 0x0009040001057983 */ /* 0x000ea80000300800 */
[----:B------:R-:W3:Y:S04]  /*5d300*/  LDL.LU R6, [R1+0x908] ;  /* 0x0009080001067983 */ /* 0x000ee80000300800 */
[----:B------:R-:W3:Y:S04]  /*5d310*/  LDL.LU R7, [R1+0x90c] ;  /* 0x00090c0001077983 */ /* 0x000ee80000300800 */
[----:B------:R-:W4:Y:S04]  /*5d320*/  LDL.LU R12, [R1+0x920] ;  /* 0x00092000010c7983 */ /* 0x000f280000300800 */
[----:B------:R-:W4:Y:S04]  /*5d330*/  LDL.LU R13, [R1+0x924] ;  /* 0x00092400010d7983 */ /* 0x000f280000300800 */
[----:B------:R-:W2:Y:S04]  /*5d340*/  LDL.LU R14, [R1+0x928] ;  /* 0x00092800010e7983 */ /* 0x000ea80000300800 */
[----:B------:R-:W2:Y:S04]  /*5d350*/  LDL.LU R15, [R1+0x92c] ;  /* 0x00092c00010f7983 */ /* 0x000ea80000300800 */
[----:B--2---:R-:W-:Y:S04]  /*5d360*/  STL.64 [R1+0x4260], R14 ;  /* 0x0042600e01007387 */ /* 0x004fe80000100a00 */
[----:B----4-:R-:W-:Y:S04]  /*5d370*/  STL.64 [R1+0x4258], R12 ;  /* 0x0042580c01007387 */ /* 0x010fe80000100a00 */
[----:B---3--:R0:W-:Y:S04]  /*5d380*/  STL.64 [R1+0x4240], R6 ;  /* 0x0042400601007387 */ /* 0x0081e80000100a00 */
[----:B------:R-:W-:Y:S04]  /*5d390*/  STL.64 [R1+0x4238], R4 ;  /* 0x0042380401007387 */ /* 0x000fe80000100a00 */
[----:B0-----:R-:W2:Y:S04]  /*5d3a0*/  LDL.64 R6, [R1+0x138] ;  /* 0x0001380001067983 */ /* 0x001ea80000100a00 */
[----:B--2---:R0:W-:Y:S04]  /*5d3b0*/  STL.64 [R1+0x4248], R6 ;  /* 0x0042480601007387 */ /* 0x0041e80000100a00 */
[----:B0-----:R-:W2:Y:S04]  /*5d3c0*/  LDL.64 R6, [R1+0x148] ;  /* 0x0001480001067983 */ /* 0x001ea80000100a00 */
[----:B------:R-:W-:Y:S04]  /*5d3d0*/  STL.64 [R1+0x4228], R10 ;  /* 0x0042280a01007387 */ /* 0x000fe80000100a00 */
[----:B------:R-:W-:Y:S04]  /*5d3e0*/  STL.64 [R1+0x4220], R8 ;  /* 0x0042200801007387 */ /* 0x000fe80000100a00 */
[----:B------:R-:W-:Y:S04]  /*5d3f0*/  STL [R1+0x4068], R21 ;  /* 0x0040681501007387 */ /* 0x000fe80000100800 */
[----:B------:R0:W-:Y:S04]  /*5d400*/  STL [R1+0x4064], R22 ;  /* 0x0040641601007387 */ /* 0x0001e80000100800 */
[----:B0-----:R-:W3:Y:S01]  /*5d410*/  LDL.64 R22, [R1+0x158] ;  /* 0x0001580001167983 */ /* 0x001ee20000100a00 */
[----:B------:R-:W-:-:S02]  /*5d420*/  IMAD.MOV.U32 R10, RZ, RZ, R2 ;  /* 0x000000ffff0a7224 */ /* 0x000fc400078e0002 */
[----:B------:R-:W-:Y:S02]  /*5d430*/  IMAD.MOV.U32 R11, RZ, RZ, R0 ;  /* 0x000000ffff0b7224 */ /* 0x000fe400078e0000 */
[----:B------:R-:W-:Y:S02]  /*5d440*/  IMAD.MOV.U32 R8, RZ, RZ, R28 ;  /* 0x000000ffff087224 */ /* 0x000fe400078e001c */
[----:B------:R-:W-:Y:S01]  /*5d450*/  IMAD.MOV.U32 R9, RZ, RZ, R3 ;  /* 0x000000ffff097224 */ /* 0x000fe200078e0003 */
[----:B---3--:R-:W-:-:S15]  /*5d460*/  HMMA.16816.F32 R12, R24, R22, R16 ;  /* 0x00000016180c723c */ /* 0x008fde0000001810 */
[----:B------:R-:W-:-:S09]  /*5d470*/  NOP ;  /* 0x0000000000007918 */ /* 0x000fd20000000000 */
[----:B------:R-:W-:Y:S02]  /*5d480*/  IMAD.MOV.U32 R2, RZ, RZ, R14 ;  /* 0x000000ffff027224 */ /* 0x000fe400078e000e */
[----:B------:R-:W-:Y:S02]  /*5d490*/  IMAD.MOV.U32 R0, RZ, RZ, R15 ;  /* 0x000000ffff007224 */ /* 0x000fe400078e000f */
[----:B------:R-:W-:Y:S02]  /*5d4a0*/  IMAD.MOV.U32 R28, RZ, RZ, R12 ;  /* 0x000000ffff1c7224 */ /* 0x000fe400078e000c */
[----:B------:R-:W-:Y:S01]  /*5d4b0*/  IMAD.MOV.U32 R3, RZ, RZ, R13 ;  /* 0x000000ffff037224 */ /* 0x000fe200078e000d */
[----:B------:R-:W3:Y:S04]  /*5d4c0*/  LDL.LU.64 R14, [R1+0x4260] ;  /* 0x00426000010e7983 */ /* 0x000ee80000300a00 */
[----:B------:R-:W3:Y:S01]  /*5d4d0*/  LDL.LU.64 R12, [R1+0x4258] ;  /* 0x00425800010c7983 */ /* 0x000ee20000300a00 */
[----:B------:R-:W-:-:S03]  /*5d4e0*/  IMAD.MOV.U32 R16, RZ, RZ, R22 ;  /* 0x000000ffff107224 */ /* 0x000fc600078e0016 */
[----:B------:R0:W-:Y:S04]  /*5d4f0*/  STL [R1+0x4070], R23 ;  /* 0x0040701701007387 */ /* 0x0001e80000100800 */
[----:B0-----:R-:W4:Y:S04]  /*5d500*/  LDL.64 R22, [R1+0x128] ;  /* 0x0001280001167983 */ /* 0x001f280000100a00 */
[----:B------:R0:W-:Y:S04]  /*5d510*/  STL [R1+0x406c], R16 ;  /* 0x00406c1001007387 */ /* 0x0001e80000100800 */
[----:B0-----:R-:W4:Y:S04]  /*5d520*/  LDL.LU R16, [R1+0x910] ;  /* 0x0009100001107983 */ /* 0x001f280000300800 */
[----:B------:R-:W4:Y:S04]  /*5d530*/  LDL.LU R17, [R1+0x914] ;  /* 0x0009140001117983 */ /* 0x000f280000300800 */
[----:B------:R-:W4:Y:S04]  /*5d540*/  LDL.LU R18, [R1+0x918] ;  /* 0x0009180001127983 */ /* 0x000f280000300800 */
[----:B------:R-:W4:Y:S04]  /*5d550*/  LDL.LU R19, [R1+0x91c] ;  /* 0x00091c0001137983 */ /* 0x000f280000300800 */
[----:B------:R-:W-:Y:S04]  /*5d560*/  STL [R1+0x381c], R0 ;  /* 0x00381c0001007387 */ /* 0x000fe80000100800 */
[----:B------:R-:W-:Y:S04]  /*5d570*/  STL [R1+0x3818], R2 ;  /* 0x0038180201007387 */ /* 0x000fe80000100800 */
[----:B------:R2:W-:Y:S04]  /*5d580*/  STL [R1+0x3814], R3 ;  /* 0x0038140301007387 */ /* 0x0005e80000100800 */
[----:B------:R-:W-:Y:S01]  /*5d590*/  STL [R1+0x3810], R28 ;  /* 0x0038101c01007387 */ /* 0x000fe20000100800 */
[----:B--2---:R-:W-:Y:S01]  /*5d5a0*/  IMAD.MOV.U32 R3, RZ, RZ, R7 ;  /* 0x000000ffff037224 */ /* 0x004fe200078e0007 */
[----:B---3--:R-:W-:-:S15]  /*5d5b0*/  HMMA.16816.F32 R12, R24, R6, R12 ;  /* 0x00000006180c723c */ /* 0x008fde000000180c */
[----:B------:R-:W-:-:S08]  /*5d5c0*/  NOP ;  /* 0x0000000000007918 */ /* 0x000fd00000000000 */
[----:B------:R0:W-:Y:S04]  /*5d5d0*/  STL.64 [R1+0x940], R12 ;  /* 0x0009400c01007387 */ /* 0x0001e80000100a00 */
[----:B------:R1:W-:Y:S01]  /*5d5e0*/  STL.64 [R1+0x948], R14 ;  /* 0x0009480e01007387 */ /* 0x0003e20000100a00 */
[----:B0-----:R-:W-:-:S03]  /*5d5f0*/  IMAD.MOV.U32 R12, RZ, RZ, R6 ;  /* 0x000000ffff0c7224 */ /* 0x001fc600078e0006 */
[----:B-1----:R-:W2:Y:S04]  /*5d600*/  LDL.LU.64 R14, [R1+0x4250] ;  /* 0x00425000010e7983 */ /* 0x002ea80000300a00 */
[----:B------:R-:W4:Y:S04]  /*5d610*/  LDL.LU.64 R6, [R1+0x4248] ;  /* 0x0042480001067983 */ /* 0x000f280000300a00 */
[----:B------:R-:W-:Y:S04]  /*5d620*/  STL [R1+0x4078], R3 ;  /* 0x0040780301007387 */ /* 0x000fe80000100800 */
[----:B------:R-:W-:Y:S01]  /*5d630*/  STL [R1+0x4074], R12 ;  /* 0x0040740c01007387 */ /* 0x000fe20000100800 */
[----:B----4-:R-:W-:-:S15]  /*5d640*/  HMMA.16816.F32 R16, R24, R6, R16 ;  /* 0x000000061810723c */ /* 0x010fde0000001810 */
[----:B------:R-:W-:-:S08]  /*5d650*/  NOP ;  /* 0x0000000000007918 */ /* 0x000fd00000000000 */
[----:B------:R0:W-:Y:S04]  /*5d660*/  STL.64 [R1+0x930], R16 ;  /* 0x0009301001007387 */ /* 0x0001e80000100a00 */
[----:B------:R1:W-:Y:S01]  /*5d670*/  STL.64 [R1+0x938], R18 ;  /* 0x0009381201007387 */ /* 0x0003e20000100a00 */
[----:B0-----:R-:W-:Y:S02]  /*5d680*/  IMAD.MOV.U32 R17, RZ, RZ, R6 ;  /* 0x000000ffff117224 */ /* 0x001fe400078e0006 */
[----:B-1----:R-:W-:Y:S02]  /*5d690*/  IMAD.MOV.U32 R18, RZ, RZ, R7 ;  /* 0x000000ffff127224 */ /* 0x002fe400078e0007 */
[----:B------:R-:W3:Y:S04]  /*5d6a0*/  LDL.LU.64 R6, [R1+0x4240] ;  /* 0x0042400001067983 */ /* 0x000ee80000300a00 */
[----:B------:R-:W3:Y:S04]  /*5d6b0*/  LDL.LU.64 R4, [R1+0x4238] ;  /* 0x0042380001047983 */ /* 0x000ee80000300a00 */
[----:B------:R-:W-:Y:S01]  /*5d6c0*/  STL [R1+0x407c], R17 ;  /* 0x00407c1101007387 */ /* 0x000fe20000100800 */
[----:B---3--:R-:W-:-:S15]  /*5d6d0*/  HMMA.16816.F32 R4, R24, R22, R4 ;  /* 0x000000161804723c */ /* 0x008fde0000001804 */
[----:B------:R-:W-:-:S08]  /*5d6e0*/  NOP ;  /* 0x0000000000007918 */ /* 0x000fd00000000000 */
[----:B------:R-:W-:Y:S04]  /*5d6f0*/  STL.64 [R1+0x920], R4 ;  /* 0x0009200401007387 */ /* 0x000fe80000100a00 */
[----:B------:R0:W-:Y:S04]  /*5d700*/  STL.64 [R1+0x928], R6 ;  /* 0x0009280601007387 */ /* 0x0001e80000100a00 */
[----:B0-----:R-:W3:Y:S01]  /*5d710*/  LDL.LU.64 R6, [R1+0x4230] ;  /* 0x0042300001067983 */ /* 0x001ee20000300a00 */
[----:B------:R-:W-:Y:S01]  /*5d720*/  IMAD.MOV.U32 R19, RZ, RZ, R22 ;  /* 0x000000ffff137224 */ /* 0x000fe200078e0016 */
[----:B---3--:R-:W-:Y:S06]  /*5d730*/  HMMA.16816.F32 R8, R24, R6, R8 ;  /* 0x000000061808723c */ /* 0x008fec0000001808 */
[----:B------:R-:W-:-:S02]  /*5d740*/  IMAD.MOV.U32 R21, RZ, RZ, R6 ;  /* 0x000000ffff157224 */ /* 0x000fc400078e0006 */
[----:B------:R-:W-:-:S15]  /*5d750*/  IMAD.MOV.U32 R22, RZ, RZ, R7 ;  /* 0x000000ffff167224 */ /* 0x000fde00078e0007 */
[----:B------:R-:W-:Y:S04]  /*5d760*/  STL.64 [R1+0x910], R8 ;  /* 0x0009100801007387 */ /* 0x000fe80000100a00 */
[----:B------:R0:W-:Y:S04]  /*5d770*/  STL.64 [R1+0x918], R10 ;  /* 0x0009180a01007387 */ /* 0x0001e80000100a00 */
[----:B0-----:R-:W3:Y:S04]  /*5d780*/  LDL.LU.64 R10, [R1+0x4228] ;  /* 0x00422800010a7983 */ /* 0x001ee80000300a00 */
[----:B------:R-:W3:Y:S04]  /*5d790*/  LDL.LU.64 R8, [R1+0x4220] ;  /* 0x0042200001087983 */ /* 0x000ee80000300a00 */
[----:B------:R-:W3:Y:S01]  /*5d7a0*/  LDL.LU.64 R6, [R1+0x4218] ;  /* 0x0042180001067983 */ /* 0x000ee20000300a00 */
[----:B--2---:R-:W-:Y:S01]  /*5d7b0*/  IMAD.MOV.U32 R17, RZ, RZ, R15 ;  /* 0x000000ffff117224 */ /* 0x004fe200078e000f */
[----:B---3--:R-:W-:Y:S06]  /*5d7c0*/  HMMA.16816.F32 R8, R24, R6, R8 ;  /* 0x000000061808723c */ /* 0x008fec0000001808 */
[----:B------:R-:W-:-:S15]  /*5d7d0*/  IMAD.MOV.U32 R16, RZ, RZ, R7 ;  /* 0x000000ffff107224 */ /* 0x000fde00078e0007 */
[----:B------:R-:W-:-:S02]  /*5d7e0*/  NOP ;  /* 0x0000000000007918 */ /* 0x000fc40000000000 */
[----:B------:R-:W-:Y:S04]  /*5d7f0*/  STL.64 [R1+0x900], R8 ;  /* 0x0009000801007387 */ /* 0x000fe80000100a00 */
[----:B------:R0:W-:Y:S04]  /*5d800*/  STL.64 [R1+0x908], R10 ;  /* 0x0009080a01007387 */ /* 0x0001e80000100a00 */
[----:B0-----:R-:W2:Y:S04]  /*5d810*/  LDL.LU.64 R10, [R1+0x4210] ;  /* 0x00421000010a7983 */ /* 0x001ea80000300a00 */
[----:B------:R-:W3:Y:S04]  /*5d820*/  LDL.LU R7, [R1+0x4208] ;  /* 0x0042080001077983 */ /* 0x000ee80000300800 */
[----:B------:R-:W-:Y:S04]  /*5d830*/  STL.64 [R1+0x41f0], R18 ;  /* 0x0041f01201007387 */ /* 0x000fe80000100a00 */
[----:B------:R0:W-:Y:S02]  /*5d840*/  STL [R1+0x41e8], R16 ;  /* 0x0041e81001007387 */ /* 0x0001e40000100800 */
[----:B0-----:R-:W-:-:S02]  /*5d850*/  IMAD.MOV.U32 R16, RZ, RZ, R14 ;  /* 0x000000ffff107224 */ /* 0x001fc400078e000e */
[----:B------:R-:W4:Y:S04]  /*5d860*/  LDL.LU R14, [R1+0x4204] ;  /* 0x00420400010e7983 */ /* 0x000f280000300800 */
[----:B------:R-:W4:Y:S04]  /*5d870*/  LDL.LU R15, [R1+0x4200] ;  /* 0x00420000010f7983 */ /* 0x000f280000300800 */
[----:B------:R-:W2:Y:S04]  /*5d880*/  LDL.LU R18, [R1+0x8d8] ;  /* 0x0008d80001127983 */ /* 0x000ea80000300800 */
[----:B------:R-:W2:Y:S01]  /*5d890*/  LDL.LU R19, [R1+0x8dc] ;  /* 0x0008dc0001137983 */ /* 0x000ea20000300800 */
[----:B------:R-:W-:-:S02]  /*5d8a0*/  IMAD.MOV.U32 R20, RZ, RZ, R23 ;  /* 0x000000ffff147224 */ /* 0x000fc400078e0017 */
[----:B------:R-:W-:-:S05]  /*5d8b0*/  IMAD.MOV.U32 R23, RZ, RZ, R6 ;  /* 0x000000ffff177224 */ /* 0x000fca00078e0006 */
[----:B------:R-:W-:Y:S04]  /*5d8c0*/  STL.64 [R1+0x4090], R22 ;  /* 0x0040901601007387 */ /* 0x000fe80000100a00 */
[----:B------:R-:W-:Y:S01]  /*5d8d0*/  STL.64 [R1+0x4088], R20 ;  /* 0x0040881401007387 */ /* 0x000fe20000100a00 */
[----:B--2---:R-:W-:Y:S06]  /*5d8e0*/  HMMA.16816.F32 R16, R24, R10, R16 ;  /* 0x0000000a1810723c */ /* 0x004fec0000001810 */
[----:B------:R-:W-:-:S15]  /*5d8f0*/  IMAD.MOV.U32 R12, RZ, RZ, R11 ;  /* 0x000000ffff0c7224 */ /* 0x000fde00078e000b */
[----:B------:R-:W-:-:S02]  /*5d900*/  NOP ;  /* 0x0000000000007918 */ /* 0x000fc40000000000 */
[----:B------:R-:W-:Y:S04]  /*5d910*/  STL.64 [R1+0x8f0], R16 ;  /* 0x0008f01001007387 */ /* 0x000fe80000100a00 */
[----:B------:R-:W-:Y:S04]  /*5d920*/  STL.64 [R1+0x8f8], R18 ;  /* 0x0008f81201007387 */ /* 0x000fe80000100a00 */
[----:B----4-:R-:W-:Y:S04]  /*5d930*/  STL.64 [R1+0x4198], R14 ;  /* 0x0041980e01007387 */ /* 0x010fe80000100a00 */
[----:B------:R0:W-:Y:S04]  /*5d940*/  STL [R1+0x4190], R12 ;  /* 0x0041900c01007387 */ /* 0x0001e80000100800 */
[----:B0-----:R-:W2:Y:S04]  /*5d950*/  LDL.LU R12, [R1+0x880] ;  /* 0x00088000010c7983 */ /* 0x001ea80000300800 */
[----:B------:R-:W2:Y:S04]  /*5d960*/  LDL.LU R13, [R1+0x884] ;  /* 0x00088400010d7983 */ /* 0x000ea80000300800 */
[----:B------:R-:W4:Y:S01]  /*5d970*/  LDL.LU R14, [R1+0x888] ;  /* 0x00088800010e7983 */ /* 0x000f220000300800 */
[----:B---3--:R-:W-:-:S03]  /*5d980*/  IMAD.MOV.U32 R15, RZ, RZ, R7 ;  /* 0x000000ffff0f7224 */ /* 0x008fc600078e0007 */
[----:B------:R-:W3:Y:S04]  /*5d990*/  LDL.LU R7, [R1+0x41fc] ;  /* 0x0041fc0001077983 */ /* 0x000ee80000300800 */
[----:B----4-:R0:W-:Y:S04]  /*5d9a0*/  STL.64 [R1+0x41a8], R14 ;  /* 0x0041a80e01007387 */ /* 0x0101e80000100a00 */
[----:B--2---:R-:W-:Y:S04]  /*5d9b0*/  STL.64 [R1+0x41a0], R12 ;  /* 0x0041a00c01007387 */ /* 0x004fe80000100a00 */
[----:B0-----:R-:W2:Y:S04]  /*5d9c0*/  LDL R14, [R1+0xb8] ;  /* 0x0000b800010e7983 */ /* 0x001ea80000100800 */
[----:B------:R-:W2:Y:S04]  /*5d9d0*/  LDL R15, [R1+0xbc] ;  /* 0x0000bc00010f7983 */ /* 0x000ea80000100800 */
[----:B------:R-:W3:Y:S04]  /*5d9e0*/  LDL.LU R4, [R1+0x8c0] ;  /* 0x0008c00001047983 */ /* 0x000ee80000300800 */
[----:B------:R-:W3:Y:S04]  /*5d9f0*/  LDL.LU R5, [R1+0x8c4] ;  /* 0x0008c40001057983 */ /* 0x000ee80000300800 */
[----:B------:R-:W3:Y:S04]  /*5da00*/  LDL.LU R6, [R1+0x8c8] ;  /* 0x0008c80001067983 */ /* 0x000ee80000300800 */
[----:B------:R-:W3:Y:S04]  /*5da10*/  LDL.64 R18, [R1+0xe8] ;  /* 0x0000e80001127983 */ /* 0x000ee80000100a00 */
[----:B--2---:R0:W-:Y:S04]  /*5da20*/  STL.64 [R1+0x41b8], R14 ;  /* 0x0041b80e01007387 */ /* 0x0041e80000100a00 */
[----:B0-----:R-:W2:Y:S04]  /*5da30*/  LDL R14, [R1+0xc8] ;  /* 0x0000c800010e7983 */ /* 0x001ea80000100800 */
[----:B------:R-:W2:Y:S01]  /*5da40*/  LDL R15, [R1+0xcc] ;  /* 0x0000cc00010f7983 */ /* 0x000ea20000100800 */
[----:B------:R-:W-:-:S03]  /*5da50*/  IMAD.MOV.U32 R3, RZ, RZ, R10 ;  /* 0x000000ffff037224 */ /* 0x000fc600078e000a */
[----:B--2---:R-:W-:Y:S04]  /*5da60*/  STL.64 [R1+0x41d0], R14 ;  /* 0x0041d00e01007387 */ /* 0x004fe80000100a00 */
[----:B------:R-:W2:Y:S04]  /*5da70*/  LDL.64 R10, [R1+0xa8] ;  /* 0x0000a800010a7983 */ /* 0x000ea80000100a00 */
[----:B--2---:R0:W-:Y:S04]  /*5da80*/  STL.64 [R1+0x41b0], R10 ;  /* 0x0041b00a01007387 */ /* 0x0041e80000100a00 */
[----:B------:R-:W2:Y:S04]  /*5da90*/  LDL.LU R8, [R1+0x890] ;  /* 0x0008900001087983 */ /* 0x000ea80000300800 */
[----:B------:R-:W2:Y:S04]  /*5daa0*/  LDL.LU R9, [R1+0x894] ;  /* 0x0008940001097983 */ /* 0x000ea80000300800 */
[----:B0-----:R-:W4:Y:S04]  /*5dab0*/  LDL.LU R10, [R1+0x898] ;  /* 0x00089800010a7983 */ /* 0x001f280000300800 */
[----:B------:R-:W4:Y:S04]  /*5dac0*/  LDL.LU R11, [R1+0x89c] ;  /* 0x00089c00010b7983 */ /* 0x000f280000300800 */
[----:B------:R-:W3:Y:S04]  /*5dad0*/  LDL.64 R14, [R1+0xd8] ;  /* 0x0000d800010e7983 */ /* 0x000ee80000100a00 */
[----:B----4-:R-:W-:Y:S04]  /*5dae0*/  STL.64 [R1+0x41c8], R10 ;  /* 0x0041c80a01007387 */ /* 0x010fe80000100a00 */
[----:B--2---:R0:W-:Y:S04]  /*5daf0*/  STL.64 [R1+0x41c0], R8 ;  /* 0x0041c00801007387 */ /* 0x0041e80000100a00 */
[----:B0-----:R-:W2:Y:S04]  /*5db00*/  LDL.LU R8, [R1+0x8a0] ;  /* 0x0008a00001087983 */ /* 0x001ea80000300800 */
[----:B------:R-:W2:Y:S04]  /*5db10*/  LDL.LU R9, [R1+0x8a4] ;  /* 0x0008a40001097983 */ /* 0x000ea80000300800 */
[----:B------:R-:W4:Y:S04]  /*5db20*/  LDL.LU R10, [R1+0x8a8] ;  /* 0x0008a800010a7983 */ /* 0x000f280000300800 */
[----:B------:R-:W4:Y:S04]  /*5db30*/  LDL.LU R11, [R1+0x8ac] ;  /* 0x0008ac00010b7983 */ /* 0x000f280000300800 */
[----:B----4-:R-:W-:Y:S04]  /*5db40*/  STL.64 [R1+0x41e0], R10 ;  /* 0x0041e00a01007387 */ /* 0x010fe80000100a00 */
[----:B--2---:R0:W-:Y:S04]  /*5db50*/  STL.64 [R1+0x41d8], R8 ;  /* 0x0041d80801007387 */ /* 0x0041e80000100a00 */
[----:B0-----:R-:W2:Y:S04]  /*5db60*/  LDL.LU R8, [R1+0x8b0] ;  /* 0x0008b00001087983 */ /* 0x001ea80000300800 */
[----:B------:R-:W2:Y:S04]  /*5db70*/  LDL.LU R9, [R1+0x8b4] ;  /* 0x0008b40001097983 */ /* 0x000ea80000300800 */
[----:B------:R-:W2:Y:S04]  /*5db80*/  LDL.LU R10, [R1+0x8b8] ;  /* 0x0008b800010a7983 */ /* 0x000ea80000300800 */
[----:B------:R-:W2:Y:S04]  /*5db90*/  LDL.LU R11, [R1+0x8bc] ;  /* 0x0008bc00010b7983 */ /* 0x000ea80000300800 */
[----:B------:R-:W4:Y:S01]  /*5dba0*/  LDL.64 R22, [R1+0x78] ;  /* 0x0000780001167983 */ /* 0x000f220000100a00 */
[----:B---3--:R-:W-:Y:S03]  /*5dbb0*/  HMMA.16816.F32 R4, R24, R18, R4 ;  /* 0x000000121804723c */ /* 0x008fe60000001804 */
[----:B----4-:R0:W-:Y:S04]  /*5dbc0*/  STL.64 [R1+0x4158], R22 ;  /* 0x0041581601007387 */ /* 0x0101e80000100a00 */
[----:B------:R-:W3:Y:S04]  /*5dbd0*/  LDL.LU R20, [R1+0x860] ;  /* 0x0008600001147983 */ /* 0x000ee80000300800 */
[----:B------:R-:W3:Y:S04]  /*5dbe0*/  LDL.LU R21, [R1+0x864] ;  /* 0x0008640001157983 */ /* 0x000ee80000300800 */
[----:B0-----:R-:W4:Y:S04]  /*5dbf0*/  LDL.LU R22, [R1+0x868] ;  /* 0x0008680001167983 */ /* 0x001f280000300800 */
[----:B------:R-:W4:Y:S04]  /*5dc00*/  LDL.LU R23, [R1+0x86c] ;  /* 0x00086c0001177983 */ /* 0x000f280000300800 */
[----:B----4-:R0:W-:Y:S04]  /*5dc10*/  STL.64 [R1+0x4168], R22 ;  /* 0x0041681601007387 */ /* 0x0101e80000100a00 */
[----:B---3--:R-:W-:Y:S04]  /*5dc20*/  STL.64 [R1+0x4160], R20 ;  /* 0x0041601401007387 */ /* 0x008fe80000100a00 */
[----:B0-----:R-:W3:Y:S04]  /*5dc30*/  LDL.64 R22, [R1+0x98] ;  /* 0x0000980001167983 */ /* 0x001ee80000100a00 */
[----:B------:R-:W-:Y:S04]  /*5dc40*/  STL.64 [R1+0x8e0], R4 ;  /* 0x0008e00401007387 */ /* 0x000fe80000100a00 */
[----:B------:R0:W-:Y:S04]  /*5dc50*/  STL.64 [R1+0x8e8], R6 ;  /* 0x0008e80601007387 */ /* 0x0001e80000100a00 */
[----:B0-----:R-:W4:Y:S01]  /*5dc60*/  LDL.LU R6, [R1+0x41f8] ;  /* 0x0041f80001067983 */ /* 0x001f220000300800 */
[----:B------:R-:W-:-:S02]  /*5dc70*/  IMAD.MOV.U32 R7, RZ, RZ, R18 ;  /* 0x000000ffff077224 */ /* 0x000fc400078e0012 */
[----:B------:R-:W-:Y:S02]  /*5dc80*/  IMAD.MOV.U32 R17, RZ, RZ, R19 ;  /* 0x000000ffff117224 */ /* 0x000fe400078e0013 */
[----:B------:R-:W3:Y:S04]  /*5dc90*/  LDL.LU.64 R18, [R1+0x41f0] ;  /* 0x0041f00001127983 */ /* 0x000ee80000300a00 */
[----:B------:R-:W3:Y:S01]  /*5dca0*/  LDL.LU R16, [R1+0x41e8] ;  /* 0x0041e80001107983 */ /* 0x000ee20000300800 */
[----:B--2---:R-:W-:Y:S03]  /*5dcb0*/  HMMA.16816.F32 R8, R24, R14, R8 ;  /* 0x0000000e1808723c */ /* 0x004fe60000001808 */
[----:B----4-:R0:W-:Y:S04]  /*5dcc0*/  STL.64 [R1+0x40b8], R6 ;  /* 0x0040b80601007387 */ /* 0x0101e80000100a00 */
[----:B------:R-:W2:Y:S04]  /*5dcd0*/  LDL.LU R4, [R1+0x850] ;  /* 0x0008500001047983 */ /* 0x000ea80000300800 */
[----:B------:R-:W2:Y:S04]  /*5dce0*/  LDL.LU R5, [R1+0x854] ;  /* 0x0008540001057983 */ /* 0x000ea80000300800 */
[----:B0-----:R-:W4:Y:S04]  /*5dcf0*/  LDL.LU R6, [R1+0x858] ;  /* 0x0008580001067983 */ /* 0x001f280000300800 */
[----:B------:R-:W4:Y:S01]  /*5dd00*/  LDL.LU R7, [R1+0x85c] ;  /* 0x00085c0001077983 */ /* 0x000f220000300800 */
[----:B------:R-:W-:-:S02]  /*5dd10*/  IMAD.MOV.U32 R2, RZ, RZ, R14 ;  /* 0x000000ffff027224 */ /* 0x000fc400078e000e */
[----:B------:R-:W-:Y:S01]  /*5dd20*/  IMAD.MOV.U32 R0, RZ, RZ, R15 ;  /* 0x000000ffff007224 */ /* 0x000fe200078e000f */
[----:B----4-:R-:W-:Y:S04]  /*5dd30*/  STL.64 [R1+0x4178], R6 ;  /* 0x0041780601007387 */ /* 0x010fe80000100a00 */
[----:B--2---:R0:W-:Y:S04]  /*5dd40*/  STL.64 [R1+0x4170], R4 ;  /* 0x0041700401007387 */ /* 0x0041e80000100a00 */
[----:B0-----:R-:W2:Y:S04]  /*5dd50*/  LDL.LU R4, [R1+0x870] ;  /* 0x0008700001047983 */ /* 0x001ea80000300800 */
[----:B------:R-:W2:Y:S04]  /*5dd60*/  LDL.LU R5, [R1+0x874] ;  /* 0x0008740001057983 */ /* 0x000ea80000300800 */
[----:B------:R-:W2:Y:S04]  /*5dd70*/  LDL.LU R6, [R1+0x878] ;  /* 0x0008780001067983 */ /* 0x000ea80000300800 */
[----:B------:R-:W2:Y:S04]  /*5dd80*/  LDL.LU R7, [R1+0x87c] ;  /* 0x00087c0001077983 */ /* 0x000ea80000300800 */
[----:B---3--:R0:W-:Y:S04]  /*5dd90*/  STL.64 [R1+0x40a0], R18 ;  /* 0x0040a01201007387 */ /* 0x0081e80000100a00 */
[----:B------:R-:W-:Y:S04]  /*5dda0*/  STL.64 [R1+0x4098], R16 ;  /* 0x0040981001007387 */ /* 0x000fe80000100a00 */
[----:B0-----:R-:W3:Y:S04]  /*5ddb0*/  LDL.64 R18, [R1+0x88] ;  /* 0x0000880001127983 */ /* 0x001ee80000100a00 */
[----:B------:R-:W-:Y:S04]  /*5ddc0*/  STL.64 [R1+0x8d0], R8 ;  /* 0x0008d00801007387 */ /* 0x000fe80000100a00 */
[----:B------:R0:W-:Y:S04]  /*5ddd0*/  STL.64 [R1+0x8d8], R10 ;  /* 0x0008d80a01007387 */ /* 0x0001e80000100a00 */
[----:B0-----:R-:W4:Y:S04]  /*5dde0*/  LDL.LU.64 R10, [R1+0x41e0] ;  /* 0x0041e000010a7983 */ /* 0x001f280000300a00 */
[----:B------:R-:W4:Y:S04]  /*5ddf0*/  LDL.LU.64 R8, [R1+0x41d8] ;  /* 0x0041d80001087983 */ /* 0x000f280000300a00 */
[----:B------:R-:W4:Y:S02]  /*5de00*/  LDL.LU.64 R14, [R1+0x41d0] ;  /* 0x0041d000010e7983 */ /* 0x000f240000300a00 */
[----:B----4-:R-:W-:Y:S02]  /*5de10*/  HMMA.16816.F32 R12, R24, R14, R8 ;  /* 0x0000000e180c723c */ /* 0x010fe40000001808 */
[----:B------:R-:W4:Y:S04]  /*5de20*/  LDL.LU.64 R10, [R1+0x41c8] ;  /* 0x0041c800010a7983 */ /* 0x000f280000300a00 */
[----:B------:R-:W4:-:S15]  /*5de30*/  LDL.LU.64 R8, [R1+0x41c0] ;  /* 0x0041c00001087983 */ /* 0x000f1e0000300a00 */
[----:B------:R-:W-:-:S02]  /*5de40*/  NOP ;  /* 0x0000000000007918 */ /* 0x000fc40000000000 */
[----:B------:R-:W-:Y:S04]  /*5de50*/  STL.64 [R1+0x8c0], R12 ;  /* 0x0008c00c01007387 */ /* 0x000fe80000100a00 */
[----:B------:R0:W-:Y:S04]  /*5de60*/  STL.64 [R1+0x8c8], R14 ;  /* 0x0008c80e01007387 */ /* 0x0001e80000100a00 */
[----:B0-----:R-:W4:Y:S02]  /*5de70*/  LDL.LU.64 R14, [R1+0x41b8] ;  /* 0x0041b800010e7983 */ /* 0x001f240000300a00 */
[----:B----4-:R-:W-:Y:S02]  /*5de80*/  HMMA.16816.F32 R12, R24, R14, R8 ;  /* 0x0000000e180c723c */ /* 0x010fe40000001808 */
[----:B------:R-:W4:-:S15]  /*5de90*/  LDL.LU.64 R10, [R1+0x41b0] ;  /* 0x0041b000010a7983 */ /* 0x000f1e0000300a00 */
[----:B------:R-:W-:-:S06]  /*5dea0*/  NOP ;  /* 0x0000000000007918 */ /* 0x000fcc0000000000 */
[----:B------:R-:W-:Y:S04]  /*5deb0*/  STL.64 [R1+0x8b0], R12 ;  /* 0x0008b00c01007387 */ /* 0x000fe80000100a00 */
[----:B------:R0:W-:Y:S04]  /*5dec0*/  STL.64 [R1+0x8b8], R14 ;  /* 0x0008b80e01007387 */ /* 0x0001e80000100a00 */
[----:B0-----:R-:W3:Y:S04]  /*5ded0*/  LDL.LU.64 R14, [R1+0x41a8] ;  /* 0x0041a800010e7983 */ /* 0x001ee80000300a00 */
[----:B------:R-:W3:Y:S01]  /*5dee0*/  LDL.LU.64 R12, [R1+0x41a0] ;  /* 0x0041a000010c7983 */ /* 0x000ee20000300a00 */
[----:B--2---:R-:W-:Y:S06]  /*5def0*/  HMMA.16816.F32 R4, R24, R22, R4 ;  /* 0x000000161804723c */ /* 0x004fec0000001804 */
[----:B------:R-:W-:-:S02]  /*5df00*/  IMAD.MOV.U32 R29, RZ, RZ, R22 ;  /* 0x000000ffff1d7224 */ /* 0x000fc400078e0016 */
[----:B------:R-:W-:Y:S02]  /*5df10*/  IMAD.MOV.U32 R28, RZ, RZ, R23 ;  /* 0x000000ffff1c7224 */ /* 0x000fe400078e0017 */
[----:B----4-:R-:W-:Y:S01]  /*5df20*/  IMAD.MOV.U32 R8, RZ, RZ, R11 ;  /* 0x000000ffff087224 */ /* 0x010fe200078e000b */
[----:B---3--:R-:W-:-:S15]  /*5df30*/  HMMA.16816.F32 R12, R24, R10, R12 ;  /* 0x0000000a180c723c */ /* 0x008fde000000180c */
[----:B------:R-:W-:-:S08]  /*5df40*/  NOP ;  /* 0x0000000000007918 */ /* 0x000fd00000000000 */
[----:B------:R0:W-:Y:S04]  /*5df50*/  STL.64 [R1+0x8a0], R12 ;  /* 0x0008a00c01007387 */ /* 0x0001e80000100a00 */
[----:B------:R1:W-:Y:S01]  /*5df60*/  STL.64 [R1+0x8a8], R14 ;  /* 0x0008a80e01007387 */ /* 0x0003e20000100a00 */
[----:B0-----:R-:W-:-:S03]  /*5df70*/  IMAD.MOV.U32 R13, RZ, RZ, R10 ;  /* 0x000000ffff0d7224 */ /* 0x001fc600078e000a */
[----:B-1----:R-:W2:Y:S04]  /*5df80*/  LDL.LU.64 R14, [R1+0x4198] ;  /* 0x00419800010e7983 */ /* 0x002ea80000300a00 */
[----:B------:R-:W3:Y:S04]  /*5df90*/  LDL.LU R12, [R1+0x4190] ;  /* 0x00419000010c7983 */ /* 0x000ee80000300800 */
[----:B------:R-:W4:Y:S04]  /*5dfa0*/  LDL.LU.64 R10, [R1+0x4188] ;  /* 0x00418800010a7983 */ /* 0x000f280000300a00 */
[----:B------:R-:W4:Y:S04]  /*5dfb0*/  LDL.LU R9, [R1+0x4180] ;  /* 0x0041800001097983 */ /* 0x000f280000300800 */
[----:B------:R-:W-:Y:S04]  /*5dfc0*/  STL [R1+0x3ebc], R8 ;  /* 0x003ebc0801007387 */ /* 0x000fe80000100800 */
[----:B------:R-:W-:Y:S04]  /*5dfd0*/  STL [R1+0x3eb8], R13 ;  /* 0x003eb80d01007387 */ /* 0x000fe80000100800 */
[----:B------:R-:W-:Y:S04]  /*5dfe0*/  STL.64 [R1+0x890], R4 ;  /* 0x0008900401007387 */ /* 0x000fe80000100a00 */
[----:B------:R0:W-:Y:S04]  /*5dff0*/  STL.64 [R1+0x898], R6 ;  /* 0x0008980601007387 */ /* 0x0001e80000100a00 */
[----:B0-----:R-:W4:Y:S04]  /*5e000*/  LDL.LU.64 R6, [R1+0x4178] ;  /* 0x0041780001067983 */ /* 0x001f280000300a00 */
[----:B------:R-:W4:Y:S04]  /*5e010*/  LDL.LU.64 R4, [R1+0x4170] ;  /* 0x0041700001047983 */ /* 0x000f280000300a00 */
[----:B------:R-:W2:Y:S04]  /*5e020*/  LDL.LU.64 R22, [R1+0x4168] ;  /* 0x0041680001167983 */ /* 0x000ea80000300a00 */
[----:B------:R-:W2:Y:S04]  /*5e030*/  LDL.LU.64 R20, [R1+0x4160] ;  /* 0x0041600001147983 */ /* 0x000ea80000300a00 */
[----:B------:R-:W-:Y:S04]  /*5e040*/  STL [R1+0x3ec4], R28 ;  /* 0x003ec41c01007387 */ /* 0x000fe80000100800 */
[----:B------:R-:W-:Y:S01]  /*5e050*/  STL [R1+0x3ec0], R29 ;  /* 0x003ec01d01007387 */ /* 0x000fe20000100800 */
[----:B--2---:R-:W-:-:S15]  /*5e060*/  HMMA.16816.F32 R20, R24, R18, R20 ;  /* 0x000000121814723c */ /* 0x004fde0000001814 */
[----:B------:R-:W-:-:S08]  /*5e070*/  NOP ;  /* 0x0000000000007918 */ /* 0x000fd00000000000 */
[----:B------:R-:W-:Y:S04]  /*5e080*/  STL.64 [R1+0x880], R20 ;  /* 0x0008801401007387 */ /* 0x000fe80000100a00 */
[----:B------:R0:W-:Y:S04]  /*5e090*/  STL.64 [R1+0x888], R22 ;  /* 0x0008881601007387 */ /* 0x0001e80000100a00 */
[----:B0-----:R-:W2:Y:S01]  /*5e0a0*/  LDL.LU.64 R22, [R1+0x4158] ;  /* 0x0041580001167983 */ /* 0x001ea20000300a00 */
[----:B------:R-:W-:Y:S02]  /*5e0b0*/  IMAD.MOV.U32 R13, RZ, RZ, R19 ;  /* 0x000000ffff0d7224 */ /* 0x000fe400078e0013 */
[----:B------:R-:W-:-:S03]  /*5e0c0*/  IMAD.MOV.U32 R8, RZ, RZ, R18 ;  /* 0x000000ffff087224 */ /* 0x000fc600078e0012 */
[----:B------:R-:W-:Y:S04]  /*5e0d0*/  STL [R1+0x3ecc], R13 ;  /* 0x003ecc0d01007387 */ /* 0x000fe80000100800 */
[----:B------:R-:W-:Y:S04]  /*5e0e0*/  STL.64 [R1+0x4150], R14 ;  /* 0x0041500e01007387 */ /* 0x000fe80000100a00 */
[----:B---3--:R-:W-:Y:S04]  /*5e0f0*/  STL [R1+0x4148], R12 ;  /* 0x0041480c01007387 */ /* 0x008fe80000100800 */
[----:B------:R-:W-:Y:S04]  /*5e100*/  STL [R1+0x3ec8], R8 ;  /* 0x003ec80801007387 */ /* 0x000fe80000100800 */
[----:B----4-:R-:W-:Y:S04]  /*5e110*/  STL.64 [R1+0x4140], R10 ;  /* 0x0041400a01007387 */ /* 0x010fe80000100a00 */
[----:B------:R-:W-:Y:S01]  /*5e120*/  STL [R1+0x4138], R9 ;  /* 0x0041380901007387 */ /* 0x000fe20000100800 */
[----:B--2---:R-:W-:Y:S06]  /*5e130*/  HMMA.16816.F32 R4, R24, R22, R4 ;  /* 0x000000161804723c */ /* 0x004fec0000001804 */
[----:B------:R-:W-:-:S02]  /*5e140*/  IMAD.MOV.U32 R28, RZ, RZ, R22 ;  /* 0x000000ffff1c7224 */ /* 0x000fc400078e0016 */
[----:B------:R-:W-:-:S15]  /*5e150*/  IMAD.MOV.U32 R29, RZ, RZ, R23 ;  /* 0x000000ffff1d7224 */ /* 0x000fde00078e0017 */
[----:B------:R0:W-:Y:S04]  /*5e160*/  STL.64 [R1+0x870], R4 ;  /* 0x0008700401007387 */ /* 0x0001e80000100a00 */
[----:B------:R1:W-:Y:S04]  /*5e170*/  STL.64 [R1+0x878], R6 ;  /* 0x0008780601007387 */ /* 0x0003e80000100a00 */
[----:B------:R-:W2:Y:S04]  /*5e180*/  LDL.LU R20, [R1+0x7c0] ;  /* 0x0007c00001147983 */ /* 0x000ea80000300800 */
[----:B------:R-:W2:Y:S04]  /*5e190*/  LDL.LU R21, [R1+0x7c4] ;  /* 0x0007c40001157983 */ /* 0x000ea80000300800 */
[----:B------:R-:W3:Y:S04]  /*5e1a0*/  LDL.LU R22, [R1+0x7c8] ;  /* 0x0007c80001167983 */ /* 0x000ee80000300800 */
[----:B------:R-:W3:Y:S04]  /*5e1b0*/  LDL.LU R23, [R1+0x7cc] ;  /* 0x0007cc0001177983 */ /* 0x000ee80000300800 */
[----:B0-----:R-:W4:Y:S04]  /*5e1c0*/  LDL.LU R4, [R1+0x7e0] ;  /* 0x0007e00001047983 */ /* 0x001f280000300800 */
[----:B------:R-:W4:Y:S04]  /*5e1d0*/  LDL.LU R5, [R1+0x7e4] ;  /* 0x0007e40001057983 */ /* 0x000f280000300800 */
[----:B-1----:R-:W2:Y:S04]  /*5e1e0*/  LDL.LU R6, [R1+0x7e8] ;  /* 0x0007e80001067983 */ /* 0x002ea80000300800 */
[----:B------:R-:W2:Y:S04]  /*5e1f0*/  LDL.LU R7, [R1+0x7ec] ;  /* 0x0007ec0001077983 */ /* 0x000ea80000300800 */
[----:B--2---:R0:W-:Y:S04]  /*5e200*/  STL.64 [R1+0x40c8], R6 ;  /* 0x0040c80601007387 */ /* 0x0041e80000100a00 */
[----:B----4-:R-:W-:Y:S04]  /*5e210*/  STL.64 [R1+0x40c0], R4 ;  /* 0x0040c00401007387 */ /* 0x010fe80000100a00 */
[----:B0-----:R-:W2:Y:S04]  /*5e220*/  LDL.64 R6, [R1+0x18] ;  /* 0x0000180001067983 */ /* 0x001ea80000100a00 */
[----:B--2---:R0:W-:Y:S04]  /*5e230*/  STL.64 [R1+0x40d8], R6 ;  /* 0x0040d80601007387 */ /* 0x0041e80000100a00 */
[----:B0-----:R-:W2:Y:S04]  /*5e240*/  LDL.64 R6, [R1+0x28] ;  /* 0x0000280001067983 */ /* 0x001ea80000100a00 */
[----:B--2---:R0:W-:Y:S04]  /*5e250*/  STL.64 [R1+0x40f0], R6 ;  /* 0x0040f00601007387 */ /* 0x0041e80000100a00 */
[----:B0-----:R-:W2:Y:S04]  /*5e260*/  LDL.64 R6, [R1+0x38] ;  /* 0x0000380001067983 */ /* 0x001ea80000100a00 */
[----:B--2---:R0:W-:Y:S04]  /*5e270*/  STL.64 [R1+0x4108], R6 ;  /* 0x0041080601007387 */ /* 0x0041e80000100a00 */
[----:B0-----:R-:W2:Y:S04]  /*5e280*/  LDL.64 R6, [R1+0x48] ;  /* 0x0000480001067983 */ /* 0x001ea80000100a00 */
[----:B--2---:R0:W-:Y:S04]  /*5e290*/  STL.64 [R1+0x4120], R6 ;  /* 0x0041200601007387 */ /* 0x0041e80000100a00 */
[----:B0-----:R-:W2:Y:S04]  /*5e2a0*/  LDL.64 R6, [R1+0x58] ;  /* 0x0000580001067983 */ /* 0x001ea80000100a00 */
[----:B---3--:R0:W-:Y:S04]  /*5e2b0*/  STL.64 [R1+0x40b0], R22 ;  /* 0x0040b01601007387 */ /* 0x0081e80000100a00 */
[----:B------:R1:W-:Y:S04]  /*5e2c0*/  STL.64 [R1+0x40a8], R20 ;  /* 0x0040a81401007387 */ /* 0x0003e80000100a00 */
[----:B0-----:R-:W3:Y:S04]  /*5e2d0*/  LDL.64 R22, [R1+0x8] ;  /* 0x0000080001167983 */ /* 0x001ee80000100a00 */
[----:B---3--:R0:W-:Y:S04]  /*5e2e0*/  STL.64 [R1+0x40d0], R22 ;  /* 0x0040d01601007387 */ /* 0x0081e80000100a00 */
[----:B-1----:R-:W3:Y:S04]  /*5e2f0*/  LDL.LU R20, [R1+0x7f0] ;  /* 0x0007f00001147983 */ /* 0x002ee80000300800 */
[----:B------:R-:W3:Y:S04]  /*5e300*/  LDL.LU R21, [R1+0x7f4] ;  /* 0x0007f40001157983 */ /* 0x000ee80000300800 */
[----:B0-----:R-:W4:Y:S04]  /*5e310*/  LDL.LU R22, [R1+0x7f8] ;  /* 0x0007f80001167983 */ /* 0x001f280000300800 */
[----:B------:R-:W4:Y:S04]  /*5e320*/  LDL.LU R23, [R1+0x7fc] ;  /* 0x0007fc0001177983 */ /* 0x000f280000300800 */
[----:B------:R-:W2:Y:S04]  /*5e330*/  LDL.LU R12, [R1+0x840] ;  /* 0x00084000010c7983 */ /* 0x000ea80000300800 */
[----:B------:R-:W2:Y:S04]  /*5e340*/  LDL.LU R13, [R1+0x844] ;  /* 0x00084400010d7983 */ /* 0x000ea80000300800 */
[----:B------:R-:W2:Y:S04]  /*5e350*/  LDL.LU R14, [R1+0x848] ;  /* 0x00084800010e7983 */ /* 0x000ea80000300800 */
[----:B------:R-:W2:Y:S04]  /*5e360*/  LDL.LU R15, [R1+0x84c] ;  /* 0x00084c00010f7983 */ /* 0x000ea80000300800 */
[----:B------:R-:W2:Y:S04]  /*5e370*/  LDL.64 R10, [R1+0x68] ;  /* 0x00006800010a7983 */ /* 0x000ea80000100a00 */
[----:B----4-:R-:W-:Y:S04]  /*5e380*/  STL.64 [R1+0x40e8], R22 ;  /* 0x0040e81601007387 */ /* 0x010fe80000100a00 */
[----:B---3--:R0:W-:Y:S04]  /*5e390*/  STL.64 [R1+0x40e0], R20 ;  /* 0x0040e01401007387 */ /* 0x0081e80000100a00 */
[----:B0-----:R-:W3:Y:S04]  /*5e3a0*/  LDL.LU R20, [R1+0x800] ;  /* 0x0008000001147983 */ /* 0x001ee80000300800 */
[----:B------:R-:W3:Y:S04]  /*5e3b0*/  LDL.LU R21, [R1+0x804] ;  /* 0x0008040001157983 */ /* 0x000ee80000300800 */
[----:B------:R-:W4:Y:S04]  /*5e3c0*/  LDL.LU R22, [R1+0x808] ;  /* 0x0008080001167983 */ /* 0x000f280000300800 */
[----:B------:R-:W4:Y:S04]  /*5e3d0*/  LDL.LU R23, [R1+0x80c] ;  /* 0x00080c0001177983 */ /* 0x000f280000300800 */
        /* <DEDUP_REMOVED lines=11> */
[----:B------:R-:W4:Y:S01]  /*5e490*/  LDL.LU R23, [R1+0x82c] ;  /* 0x00082c0001177983 */ /* 0x000f220000300800 */
[----:B--2---:R-:W-:Y:S03]  /*5e4a0*/  HMMA.16816.F32 R12, R24, R10, R12 ;  /* 0x0000000a180c723c */ /* 0x004fe6000000180c */
[----:B----4-:R-:W-:Y:S04]  /*5e4b0*/  STL.64 [R1+0x4130], R22 ;  /* 0x0041301601007387 */ /* 0x010fe80000100a00 */
[----:B---3--:R0:W-:Y:S04]  /*5e4c0*/  STL.64 [R1+0x4128], R20 ;  /* 0x0041281401007387 */ /* 0x0081e80000100a00 */
[----:B0-----:R-:W2:Y:S04]  /*5e4d0*/  LDL.LU R20, [R1+0x830] ;  /* 0x0008300001147983 */ /* 0x001ea80000300800 */
[----:B------:R-:W2:Y:S04]  /*5e4e0*/  LDL.LU R21, [R1+0x834] ;  /* 0x0008340001157983 */ /* 0x000ea80000300800 */
[----:B------:R-:W2:Y:S04]  /*5e4f0*/  LDL.LU R22, [R1+0x838] ;  /* 0x0008380001167983 */ /* 0x000ea80000300800 */
[----:B------:R-:W2:Y:S04]  /*5e500*/  LDL.LU R23, [R1+0x83c] ;  /* 0x00083c0001177983 */ /* 0x000ea80000300800 */
[----:B------:R-:W3:Y:S04]  /*5e510*/  LDL.LU R16, [R1+0x7d0] ;  /* 0x0007d00001107983 */ /* 0x000ee80000300800 */
[----:B------:R-:W3:Y:S04]  /*5e520*/  LDL.LU R17, [R1+0x7d4] ;  /* 0x0007d40001117983 */ /* 0x000ee80000300800 */
[----:B------:R-:W3:Y:S04]  /*5e530*/  LDL.LU R18, [R1+0x7d8] ;  /* 0x0007d80001127983 */ /* 0x000ee80000300800 */
[----:B------:R-:W3:Y:S04]  /*5e540*/  LDL.LU R19, [R1+0x7dc] ;  /* 0x0007dc0001137983 */ /* 0x000ee80000300800 */
[----:B------:R-:W-:Y:S04]  /*5e550*/  STL [R1+0x3ed4], R29 ;  /* 0x003ed41d01007387 */ /* 0x000fe80000100800 */
[----:B------:R-:W-:Y:S04]  /*5e560*/  STL [R1+0x3ed0], R28 ;  /* 0x003ed01c01007387 */ /* 0x000fe80000100800 */
[----:B------:R0:W-:Y:S04]  /*5e570*/  STL.64 [R1+0x860], R12 ;  /* 0x0008600c01007387 */ /* 0x0001e80000100a00 */
[----:B------:R1:W-:Y:S01]  /*5e580*/  STL.64 [R1+0x868], R14 ;  /* 0x0008680e01007387 */ /* 0x0003e20000100a00 */
[----:B------:R-:W-:-:S02]  /*5e590*/  IMAD.MOV.U32 R8, RZ, RZ, R11 ;  /* 0x000000ffff087224 */ /* 0x000fc400078e000b */
[----:B0-----:R-:W-:Y:S01]  /*5e5a0*/  IMAD.MOV.U32 R13, RZ, RZ, R10 ;  /* 0x000000ffff0d7224 */ /* 0x001fe200078e000a */
[----:B-1----:R-:W3:Y:S04]  /*5e5b0*/  LDL.LU.64 R14, [R1+0x4150] ;  /* 0x00415000010e7983 */ /* 0x002ee80000300a00 */
[----:B------:R-:W4:Y:S04]  /*5e5c0*/  LDL.LU R12, [R1+0x4148] ;  /* 0x00414800010c7983 */ /* 0x000f280000300800 */
[----:B------:R-:W4:Y:S04]  /*5e5d0*/  LDL.LU.64 R10, [R1+0x4140] ;  /* 0x00414000010a7983 */ /* 0x000f280000300a00 */
[----:B------:R-:W4:Y:S04]  /*5e5e0*/  LDL.LU R9, [R1+0x4138] ;  /* 0x0041380001097983 */ /* 0x000f280000300800 */
[----:B------:R-:W-:Y:S04]  /*5e5f0*/  STL [R1+0x3edc], R8 ;  /* 0x003edc0801007387 */ /* 0x000fe80000100800 */
[----:B------:R-:W-:Y:S01]  /*5e600*/  STL [R1+0x3ed8], R13 ;  /* 0x003ed80d01007387 */ /* 0x000fe20000100800 */
[----:B------:R-:W-:-:S02]  /*5e610*/  IMAD.MOV.U32 R29, RZ, RZ, R6 ;  /* 0x000000ffff1d7224 */ /* 0x000fc400078e0006 */
[----:B------:R-:W-:Y:S01]  /*5e620*/  IMAD.MOV.U32 R28, RZ, RZ, R7 ;  /* 0x000000ffff1c7224 */ /* 0x000fe200078e0007 */
[----:B--2---:R-:W-:-:S15]  /*5e630*/  HMMA.16816.F32 R20, R24, R6, R20 ;  /* 0x000000061814723c */ /* 0x004fde0000001814 */
[----:B------:R-:W-:-:S08]  /*5e640*/  NOP ;  /* 0x0000000000007918 */ /* 0x000fd00000000000 */
[----:B------:R-:W-:Y:S04]  /*5e650*/  STL.64 [R1+0x850], R20 ;  /* 0x0008501401007387 */ /* 0x000fe80000100a00 */
[----:B------:R0:W-:Y:S04]  /*5e660*/  STL.64 [R1+0x858], R22 ;  /* 0x0008581601007387 */ /* 0x0001e80000100a00 */
[----:B0-----:R-:W2:Y:S04]  /*5e670*/  LDL.LU.64 R22, [R1+0x4130] ;  /* 0x0041300001167983 */ /* 0x001ea80000300a00 */
[----:B------:R-:W2:Y:S04]  /*5e680*/  LDL.LU.64 R20, [R1+0x4128] ;  /* 0x0041280001147983 */ /* 0x000ea80000300a00 */
[----:B------:R-:W2:Y:S04]  /*5e690*/  LDL.LU.64 R6, [R1+0x4120] ;  /* 0x0041200001067983 */ /* 0x000ea80000300a00 */
[----:B------:R-:W-:Y:S04]  /*5e6a0*/  STL [R1+0x3ee4], R28 ;  /* 0x003ee41c01007387 */ /* 0x000fe80000100800 */
[----:B------:R-:W-:Y:S01]  /*5e6b0*/  STL [R1+0x3ee0], R29 ;  /* 0x003ee01d01007387 */ /* 0x000fe20000100800 */
[----:B--2---:R-:W-:Y:S06]  /*5e6c0*/  HMMA.16816.F32 R20, R24, R6, R20 ;  /* 0x000000061814723c */ /* 0x004fec0000001814 */
[----:B------:R-:W-:-:S02]  /*5e6d0*/  IMAD.MOV.U32 R8, RZ, RZ, R6 ;  /* 0x000000ffff087224 */ /* 0x000fc400078e0006 */
[----:B------:R-:W-:-:S15]  /*5e6e0*/  IMAD.MOV.U32 R13, RZ, RZ, R7 ;  /* 0x000000ffff0d7224 */ /* 0x000fde00078e0007 */
        /* <DEDUP_REMOVED lines=24> */
[----:B------:R-:W2:Y:S02]  /*5e870*/  LDL.LU.64 R6, [R1+0x40d8] ;  /* 0x0040d80001067983 */ /* 0x000ea40000300a00 */
[----:B--2---:R-:W-:Y:S06]  /*5e880*/  HMMA.16816.F32 R20, R24, R6, R20 ;  /* 0x000000061814723c */ /* 0x004fec0000001814 */
[----:B------:R-:W-:-:S02]  /*5e890*/  IMAD.MOV.U32 R29, RZ, RZ, R6 ;  /* 0x000000ffff1d7224 */ /* 0x000fc400078e0006 */
[----:B------:R-:W-:-:S15]  /*5e8a0*/  IMAD.MOV.U32 R28, RZ, RZ, R7 ;  /* 0x000000ffff1c7224 */ /* 0x000fde00078e0007 */
[----:B------:R-:W-:Y:S04]  /*5e8b0*/  STL.64 [R1+0x810], R20 ;  /* 0x0008101401007387 */ /* 0x000fe80000100a00 */
[----:B------:R0:W-:Y:S04]  /*5e8c0*/  STL.64 [R1+0x818], R22 ;  /* 0x0008181601007387 */ /* 0x0001e80000100a00 */
[----:B0-----:R-:W2:Y:S04]  /*5e8d0*/  LDL.LU.64 R22, [R1+0x40d0] ;  /* 0x0040d00001167983 */ /* 0x001ea80000300a00 */
[----:B------:R-:W2:Y:S04]  /*5e8e0*/  LDL.LU.64 R6, [R1+0x40c8] ;  /* 0x0040c80001067983 */ /* 0x000ea80000300a00 */
[----:B------:R-:W2:Y:S01]  /*5e8f0*/  LDL.LU.64 R4, [R1+0x40c0] ;  /* 0x0040c00001047983 */ /* 0x000ea20000300a00 */
[C---:B---3--:R-:W-:Y:S06]  /*5e900*/  HMMA.16816.F32 R16, R24.reuse, R14, R16 ;  /* 0x0000000e1810723c */ /* 0x048fec0000001810 */
[----:B--2---:R-:W-:-:S15]  /*5e910*/  HMMA.16816.F32 R4, R24, R22, R4 ;  /* 0x000000161804723c */ /* 0x004fde0000001804 */
[----:B------:R-:W-:-:S08]  /*5e920*/  NOP ;  /* 0x0000000000007918 */ /* 0x000fd00000000000 */
[----:B------:R0:W-:Y:S04]  /*5e930*/  STL.64 [R1+0x800], R4 ;  /* 0x0008000401007387 */ /* 0x0001e80000100a00 */
[----:B------:R1:W-:Y:S01]  /*5e940*/  STL.64 [R1+0x808], R6 ;  /* 0x0008080601007387 */ /* 0x0003e20000100a00 */
[----:B0-----:R-:W-:-:S03]  /*5e950*/  IMAD.MOV.U32 R5, RZ, RZ, R22 ;  /* 0x000000ffff057224 */ /* 0x001fc600078e0016 */
[----:B-1----:R-:W2:Y:S01]  /*5e960*/  LDL.LU.64 R6, [R1+0x40b8] ;  /* 0x0040b80001067983 */ /* 0x002ea20000300a00 */
[----:B------:R-:W-:-:S03]  /*5e970*/  IMAD.MOV.U32 R4, RZ, RZ, R23 ;  /* 0x000000ffff047224 */ /* 0x000fc600078e0017 */
[----:B------:R-:W4:Y:S04]  /*5e980*/  LDL.LU.64 R22, [R1+0x40b0] ;  /* 0x0040b00001167983 */ /* 0x000f280000300a00 */
[----:B------:R-:W4:Y:S04]  /*5e990*/  LDL.LU.64 R20, [R1+0x40a8] ;  /* 0x0040a80001147983 */ /* 0x000f280000300a00 */
[----:B------:R-:W-:Y:S04]  /*5e9a0*/  STL.64 [R1+0x7f0], R16 ;  /* 0x0007f01001007387 */ /* 0x000fe80000100a00 */
[----:B------:R0:W-:Y:S04]  /*5e9b0*/  STL.64 [R1+0x7f8], R18 ;  /* 0x0007f81201007387 */ /* 0x0001e80000100a00 */
[----:B0-----:R-:W3:Y:S04]  /*5e9c0*/  LDL.LU.64 R18, [R1+0x40a0] ;  /* 0x0040a00001127983 */ /* 0x001ee80000300a00 */
[----:B------:R-:W3:Y:S04]  /*5e9d0*/  LDL.LU.64 R16, [R1+0x4098] ;  /* 0x0040980001107983 */ /* 0x000ee80000300a00 */
[----:B------:R-:W-:Y:S04]  /*5e9e0*/  STL.64 [R1+0x3da0], R14 ;  /* 0x003da00e01007387 */ /* 0x000fe80000100a00 */
[----:B------:R-:W-:Y:S01]  /*5e9f0*/  STL [R1+0x4048], R13 ;  /* 0x0040480d01007387 */ /* 0x000fe20000100800 */
[----:B----4-:R-:W-:-:S15]  /*5ea00*/  HMMA.16816.F32 R20, R24, R10, R20 ;  /* 0x0000000a1814723c */ /* 0x010fde0000001814 */
[----:B------:R-:W-:-:S08]  /*5ea10*/  NOP ;  /* 0x0000000000007918 */ /* 0x000fd00000000000 */
[----:B------:R-:W-:Y:S04]  /*5ea20*/  STL.64 [R1+0x7e0], R20 ;  /* 0x0007e01401007387 */ /* 0x000fe80000100a00 */
[----:B------:R0:W-:Y:S04]  /*5ea30*/  STL.64 [R1+0x7e8], R22 ;  /* 0x0007e81601007387 */ /* 0x0001e80000100a00 */
[----:B0-----:R-:W4:Y:S04]  /*5ea40*/  LDL.LU.64 R22, [R1+0x4090] ;  /* 0x0040900001167983 */ /* 0x001f280000300a00 */
[----:B------:R-:W4:Y:S04]  /*5ea50*/  LDL.LU.64 R20, [R1+0x4088] ;  /* 0x0040880001147983 */ /* 0x000f280000300a00 */
[----:B------:R2:W-:Y:S04]  /*5ea60*/  STL.64 [R1+0x3d98], R10 ;  /* 0x003d980a01007387 */ /* 0x0005e80000100a00 */
[----:B------:R-:W-:Y:S04]  /*5ea70*/  STL [R1+0x3d90], R9 ;  /* 0x003d900901007387 */ /* 0x000fe80000100800 */
[----:B------:R0:W-:Y:S01]  /*5ea80*/  STL [R1+0x3ef8], R8 ;  /* 0x003ef80801007387 */ /* 0x0001e20000100800 */
[----:B--2---:R-:W-:-:S02]  /*5ea90*/  IMAD.MOV.U32 R10, RZ, RZ, R7 ;  /* 0x000000ffff0a7224 */ /* 0x004fc400078e0007 */
[----:B---3--:R-:W-:Y:S01]  /*5eaa0*/  IMAD.MOV.U32 R11, RZ, RZ, R17 ;  /* 0x000000ffff0b7224 */ /* 0x008fe200078e0011 */
[----:B------:R-:W2:Y:S04]  /*5eab0*/  LDL.LU R7, [R1+0x4080] ;  /* 0x0040800001077983 */ /* 0x000ea80000300800 */
[----:B------:R-:W3:Y:S04]  /*5eac0*/  LDL.LU R17, [R1+0x407c] ;  /* 0x00407c0001117983 */ /* 0x000ee80000300800 */
[----:B------:R1:W-:Y:S04]  /*5ead0*/  STL.64 [R1+0x3f08], R10 ;  /* 0x003f080a01007387 */ /* 0x0003e80000100a00 */
[----:B0-----:R-:W2:Y:S04]  /*5eae0*/  LDL.LU R8, [R1+0x7b0] ;  /* 0x0007b00001087983 */ /* 0x001ea80000300800 */
[----:B------:R-:W2:Y:S04]  /*5eaf0*/  LDL.LU R9, [R1+0x7b4] ;  /* 0x0007b40001097983 */ /* 0x000ea80000300800 */
[----:B-1----:R-:W2:Y:S04]  /*5eb00*/  LDL.LU R10, [R1+0x7b8] ;  /* 0x0007b800010a7983 */ /* 0x002ea80000300800 */
[----:B------:R-:W2:Y:S02]  /*5eb10*/  LDL.LU R11, [R1+0x7bc] ;  /* 0x0007bc00010b7983 */ /* 0x000ea40000300800 */
[----:B--2---:R-:W-:-:S15]  /*5eb20*/  HMMA.16816.F32 R8, R24, R6, R8 ;  /* 0x000000061808723c */ /* 0x004fde0000001808 */
[----:B------:R-:W-:-:S08]  /*5eb30*/  NOP ;  /* 0x0000000000007918 */ /* 0x000fd00000000000 */
[----:B------:R-:W-:Y:S04]  /*5eb40*/  STL.64 [R1+0x7d0], R8 ;  /* 0x0007d00801007387 */ /* 0x000fe80000100a00 */
[----:B------:R0:W-:Y:S02]  /*5eb50*/  STL.64 [R1+0x7d8], R10 ;  /* 0x0007d80a01007387 */ /* 0x0001e40000100a00 */
[----:B0-----:R-:W-:Y:S02]  /*5eb60*/  IMAD.MOV.U32 R10, RZ, RZ, R3 ;  /* 0x000000ffff0a7224 */ /* 0x001fe400078e0003 */
[----:B------:R-:W-:Y:S01]  /*5eb70*/  IMAD.MOV.U32 R11, RZ, RZ, R12 ;  /* 0x000000ffff0b7224 */ /* 0x000fe200078e000c */
[----:B------:R-:W2:Y:S04]  /*5eb80*/  LDL.LU R3, [R1+0x4078] ;  /* 0x0040780001037983 */ /* 0x000ea80000300800 */
[----:B------:R-:W2:Y:S04]  /*5eb90*/  LDL.LU R12, [R1+0x4074] ;  /* 0x00407400010c7983 */ /* 0x000ea80000300800 */
[----:B------:R-:W-:Y:S04]  /*5eba0*/  STL.64 [R1+0x3f20], R10 ;  /* 0x003f200a01007387 */ /* 0x000fe80000100a00 */
[----:B------:R-:W-:Y:S04]  /*5ebb0*/  STL.64 [R1+0x3da8], R6 ;  /* 0x003da80601007387 */ /* 0x000fe80000100a00 */
[----:B------:R0:W-:Y:S04]  /*5ebc0*/  STL.64 [R1+0x3f00], R4 ;  /* 0x003f000401007387 */ /* 0x0001e80000100a00 */
[----:B0-----:R-:W3:Y:S04]  /*5ebd0*/  LDL.LU R4, [R1+0x6f0] ;  /* 0x0006f00001047983 */ /* 0x001ee80000300800 */
[----:B------:R-:W3:Y:S04]  /*5ebe0*/  LDL.LU R5, [R1+0x6f4] ;  /* 0x0006f40001057983 */ /* 0x000ee80000300800 */
[----:B------:R-:W2:Y:S04]  /*5ebf0*/  LDL.LU R6, [R1+0x6f8] ;  /* 0x0006f80001067983 */ /* 0x000ea80000300800 */
[----:B------:R-:W2:Y:S01]  /*5ec00*/  LDL.LU R7, [R1+0x6fc] ;  /* 0x0006fc0001077983 */ /* 0x000ea20000300800 */
[----:B----4-:R-:W-:-:S02]  /*5ec10*/  IMAD.MOV.U32 R10, RZ, RZ, R23 ;  /* 0x000000ffff0a7224 */ /* 0x010fc400078e0017 */
[----:B------:R-:W-:Y:S01]  /*5ec20*/  IMAD.MOV.U32 R11, RZ, RZ, R16 ;  /* 0x000000ffff0b7224 */ /* 0x000fe200078e0010 */
[----:B------:R-:W4:Y:S04]  /*5ec30*/  LDL.LU R23, [R1+0x4070] ;  /* 0x0040700001177983 */ /* 0x000f280000300800 */
[----:B------:R-:W4:Y:S04]  /*5ec40*/  LDL.LU R16, [R1+0x406c] ;  /* 0x00406c0001107983 */ /* 0x000f280000300800 */
[----:B------:R-:W-:Y:S04]  /*5ec50*/  STL.64 [R1+0x3f38], R10 ;  /* 0x003f380a01007387 */ /* 0x000fe80000100a00 */
[----:B--2---:R-:W-:Y:S04]  /*5ec60*/  STL.64 [R1+0x3f18], R6 ;  /* 0x003f180601007387 */ /* 0x004fe80000100a00 */
[----:B---3--:R0:W-:Y:S04]  /*5ec70*/  STL.64 [R1+0x3f10], R4 ;  /* 0x003f100401007387 */ /* 0x0081e80000100a00 */
[----:B0-----:R-:W2:Y:S04]  /*5ec80*/  LDL.LU R4, [R1+0x700] ;  /* 0x0007000001047983 */ /* 0x001ea80000300800 */
[----:B------:R-:W2:Y:S04]  /*5ec90*/  LDL.LU R5, [R1+0x704] ;  /* 0x0007040001057983 */ /* 0x000ea80000300800 */
[----:B------:R-:W3:Y:S04]  /*5eca0*/  LDL.LU R6, [R1+0x708] ;  /* 0x0007080001067983 */ /* 0x000ee80000300800 */
[----:B------:R-:W3:Y:S01]  /*5ecb0*/  LDL.LU R7, [R1+0x70c] ;  /* 0x00070c0001077983 */ /* 0x000ee20000300800 */
[----:B------:R-:W-:-:S02]  /*5ecc0*/  IMAD.MOV.U32 R10, RZ, RZ, R21 ;  /* 0x000000ffff0a7224 */ /* 0x000fc400078e0015 */
[----:B------:R-:W-:Y:S01]  /*5ecd0*/  IMAD.MOV.U32 R11, RZ, RZ, R22 ;  /* 0x000000ffff0b7224 */ /* 0x000fe200078e0016 */
[----:B------:R-:W4:Y:S04]  /*5ece0*/  LDL.LU R21, [R1+0x4068] ;  /* 0x0040680001157983 */ /* 0x000f280000300800 */
[----:B------:R-:W4:Y:S04]  /*5ecf0*/  LDL.LU R22, [R1+0x4064] ;  /* 0x0040640001167983 */ /* 0x000f280000300800 */
[----:B------:R0:W-:Y:S02]  /*5ed00*/  STL.64 [R1+0x3f50], R10 ;  /* 0x003f500a01007387 */ /* 0x0001e40000100a00 */
[----:B0-----:R-:W-:-:S02]  /*5ed10*/  IMAD.MOV.U32 R10, RZ, RZ, R19 ;  /* 0x000000ffff0a7224 */ /* 0x001fc400078e0013 */
[----:B------:R-:W-:Y:S01]  /*5ed20*/  IMAD.MOV.U32 R11, RZ, RZ, R20 ;  /* 0x000000ffff0b7224 */ /* 0x000fe200078e0014 */
[----:B------:R-:W4:Y:S04]  /*5ed30*/  LDL.LU R19, [R1+0x4060] ;  /* 0x0040600001137983 */ /* 0x000f280000300800 */
[----:B------:R-:W4:Y:S04]  /*5ed40*/  LDL.LU R20, [R1+0x405c] ;  /* 0x00405c0001147983 */ /* 0x000f280000300800 */
[----:B------:R-:W-:Y:S04]  /*5ed50*/  STL.64 [R1+0x3f68], R10 ;  /* 0x003f680a01007387 */ /* 0x000fe80000100a00 */
[----:B---3--:R-:W-:Y:S04]  /*5ed60*/  STL.64 [R1+0x3f30], R6 ;  /* 0x003f300601007387 */ /* 0x008fe80000100a00 */
[----:B--2---:R0:W-:Y:S04]  /*5ed70*/  STL.64 [R1+0x3f28], R4 ;  /* 0x003f280401007387 */ /* 0x0041e80000100a00 */
        /* <DEDUP_REMOVED lines=25> */
[----:B----4-:R-:W-:-:S02]  /*5ef10*/  IMAD.MOV.U32 R10, RZ, RZ, R16 ;  /* 0x000000ffff0a7224 */ /* 0x010fc400078e0010 */
        /* <DEDUP_REMOVED lines=10> */
[----:B------:R-:W-:-:S05]  /*5efc0*/  IMAD.MOV.U32 R11, RZ, RZ, R21 ;  /* 0x000000ffff0b7224 */ /* 0x000fca00078e0015 */
        /* <DEDUP_REMOVED lines=9> */
[----:B------:R0:W-:Y:S02]  /*5f060*/  STL.64 [R1+0x3fe0], R10 ;  /* 0x003fe00a01007387 */ /* 0x0001e40000100a00 */
[----:B0-----:R-:W-:Y:S02]  /*5f070*/  IMAD.MOV.U32 R10, RZ, RZ, R18 ;  /* 0x000000ffff0a7224 */ /* 0x001fe400078e0012 */
[----:B------:R-:W-:-:S05]  /*5f080*/  IMAD.MOV.U32 R11, RZ, RZ, R17 ;  /* 0x000000ffff0b7224 */ /* 0x000fca00078e0011 */
[----:B------:R4:W-:Y:S02]  /*5f090*/  STL.64 [R1+0x3ff8], R10 ;  /* 0x003ff80a01007387 */ /* 0x0009e40000100a00 */
[----:B----4-:R-:W-:Y:S02]  /*5f0a0*/  IMAD.MOV.U32 R10, RZ, RZ, R16 ;  /* 0x000000ffff0a7224 */ /* 0x010fe400078e0010 */
[----:B------:R-:W-:Y:S01]  /*5f0b0*/  IMAD.MOV.U32 R11, RZ, RZ, R12 ;  /* 0x000000ffff0b7224 */ /* 0x000fe200078e000c */
[----:B---3--:R-:W-:Y:S04]  /*5f0c0*/  STL.64 [R1+0x3fa8], R6 ;  /* 0x003fa80601007387 */ /* 0x008fe80000100a00 */
[----:B--2---:R0:W-:Y:S04]  /*5f0d0*/  STL.64 [R1+0x3fa0], R4 ;  /* 0x003fa00401007387 */ /* 0x0041e80000100a00 */
[----:B0-----:R-:W2:Y:S04]  /*5f0e0*/  LDL.LU R4, [R1+0x760] ;  /* 0x0007600001047983 */ /* 0x001ea80000300800 */
[----:B------:R-:W2:Y:S04]  /*5f0f0*/  LDL.LU R5, [R1+0x764] ;  /* 0x0007640001057983 */ /* 0x000ea80000300800 */
[----:B------:R-:W3:Y:S04]  /*5f100*/  LDL.LU R6, [R1+0x768] ;  /* 0x0007680001067983 */ /* 0x000ee80000300800 */
[----:B------:R-:W3:Y:S04]  /*5f110*/  LDL.LU R7, [R1+0x76c] ;  /* 0x00076c0001077983 */ /* 0x000ee80000300800 */
[----:B------:R0:W-:Y:S04]  /*5f120*/  STL.64 [R1+0x4010], R10 ;  /* 0x0040100a01007387 */ /* 0x0001e80000100a00 */
[----:B0-----:R-:W4:Y:S04]  /*5f130*/  LDL.64 R10, [R1+0x1a8] ;  /* 0x0001a800010a7983 */ /* 0x001f280000100a00 */
[----:B----4-:R0:W-:Y:S04]  /*5f140*/  STL.64 [R1+0x4038], R10 ;  /* 0x0040380a01007387 */ /* 0x0101e80000100a00 */
        /* <DEDUP_REMOVED lines=8> */
[----:B------:R-:W4:Y:S04]  /*5f1d0*/  LDL.64 R18, [R1+0x1e8] ;  /* 0x0001e80001127983 */ /* 0x000f280000100a00 */
[----:B---3--:R-:W-:Y:S04]  /*5f1e0*/  STL.64 [R1+0x3fc0], R6 ;  /* 0x003fc00601007387 */ /* 0x008fe80000100a00 */
[----:B--2---:R0:W-:Y:S04]  /*5f1f0*/  STL.64 [R1+0x3fb8], R4 ;  /* 0x003fb80401007387 */ /* 0x0041e80000100a00 */
[----:B0-----:R-:W2:Y:S04]  /*5f200*/  LDL.LU R4, [R1+0x770] ;  /* 0x0007700001047983 */ /* 0x001ea80000300800 */
[----:B------:R-:W2:Y:S04]  /*5f210*/  LDL.LU R5, [R1+0x774] ;  /* 0x0007740001057983 */ /* 0x000ea80000300800 */
[----:B------:R-:W3:Y:S04]  /*5f220*/  LDL.LU R6, [R1+0x778] ;  /* 0x0007780001067983 */ /* 0x000ee80000300800 */
[----:B------:R-:W3:Y:S04]  /*5f230*/  LDL.LU R7, [R1+0x77c] ;  /* 0x00077c0001077983 */ /* 0x000ee80000300800 */
        /* <DEDUP_REMOVED lines=11> */
[----:B------:R-:W3:Y:S01]  /*5f2f0*/  LDL.LU R7, [R1+0x79c] ;  /* 0x00079c0001077983 */ /* 0x000ee20000300800 */
[----:B----4-:R-:W-:Y:S03]  /*5f300*/  HMMA.16816.F32 R12, R24, R18, R12 ;  /* 0x00000012180c723c */ /* 0x010fe6000000180c */
[----:B---3--:R-:W-:Y:S04]  /*5f310*/  STL.64 [R1+0x4008], R6 ;  /* 0x0040080601007387 */ /* 0x008fe80000100a00 */
[----:B--2---:R0:W-:Y:S04]  /*5f320*/  STL.64 [R1+0x4000], R4 ;  /* 0x0040000401007387 */ /* 0x0041e80000100a00 */
[----:B0-----:R-:W2:Y:S04]  /*5f330*/  LDL.LU R4, [R1+0x3c0] ;  /* 0x0003c00001047983 */ /* 0x001ea80000300800 */
[----:B------:R-:W2:Y:S04]  /*5f340*/  LDL.LU R5, [R1+0x3c4] ;  /* 0x0003c40001057983 */ /* 0x000ea80000300800 */
[----:B------:R-:W3:Y:S04]  /*5f350*/  LDL.LU R6, [R1+0x3c8] ;  /* 0x0003c80001067983 */ /* 0x000ee80000300800 */
[----:B------:R-:W3:Y:S01]  /*5f360*/  LDL.LU R7, [R1+0x3cc] ;  /* 0x0003cc0001077983 */ /* 0x000ee20000300800 */
[----:B------:R-:W-:Y:S01]  /*5f370*/  IMAD.MOV.U32 R3, RZ, RZ, R19 ;  /* 0x000000ffff037224 */ /* 0x000fe200078e0013 */
[----:B------:R-:W0:Y:S02]  /*5f380*/  S2R R17, SR_TID.X ;  /* 0x0000000000117919 */ /* 0x000e240000002100 */
[----:B---3--:R-:W-:Y:S04]  /*5f390*/  STL.64 [R1+0x4020], R6 ;  /* 0x0040200601007387 */ /* 0x008fe80000100a00 */
[----:B--2---:R1:W-:Y:S04]  /*5f3a0*/  STL.64 [R1+0x4018], R4 ;  /* 0x0040180401007387 */ /* 0x0043e80000100a00 */
[----:B-1----:R-:W2:Y:S04]  /*5f3b0*/  LDL.LU R4, [R1+0x3d0] ;  /* 0x0003d00001047983 */ /* 0x002ea80000300800 */
[----:B------:R-:W2:Y:S04]  /*5f3c0*/  LDL.LU R5, [R1+0x3d4] ;  /* 0x0003d40001057983 */ /* 0x000ea80000300800 */
[----:B------:R-:W2:Y:S04]  /*5f3d0*/  LDL.LU R6, [R1+0x3d8] ;  /* 0x0003d80001067983 */ /* 0x000ea80000300800 */
[----:B------:R-:W2:Y:S04]  /*5f3e0*/  LDL.LU R7, [R1+0x3dc] ;  /* 0x0003dc0001077983 */ /* 0x000ea80000300800 */
[----:B------:R1:W-:Y:S04]  /*5f3f0*/  STL.64 [R1+0x7c0], R12 ;  /* 0x0007c00c01007387 */ /* 0x0003e80000100a00 */
[----:B------:R-:W-:Y:S04]  /*5f400*/  STL.64 [R1+0x7c8], R14 ;  /* 0x0007c80e01007387 */ /* 0x000fe80000100a00 */
[----:B-1----:R-:W3:Y:S01]  /*5f410*/  LDL.LU R13, [R1+0x4048] ;  /* 0x00404800010d7983 */ /* 0x002ee20000300800 */
[----:B------:R-:W-:-:S03]  /*5f420*/  IMAD.MOV.U32 R12, RZ, RZ, R18 ;  /* 0x000000ffff0c7224 */ /* 0x000fc600078e0012 */
[----:B------:R-:W4:Y:S01]  /*5f430*/  LDL.LU.64 R18, [R1+0x4040] ;  /* 0x0040400001127983 */ /* 0x000f220000300a00 */
[----:B0-----:R-:W-:Y:S01]  /*5f440*/  LOP3.LUT R23, R17, 0x7, RZ, 0xc0, !PT ;  /* 0x0000000711177812 */ /* 0x001fe200078ec0ff */
[----:B----4-:R-:W-:Y:S02]  /*5f450*/  HMMA.16816.F32 R24, R24, R18, R8 ;  /* 0x000000121818723c */ /* 0x010fe40000001808 */
[----:B------:R-:W2:Y:S04]  /*5f460*/  LDL.LU.64 R10, [R1+0x4038] ;  /* 0x00403800010a7983 */ /* 0x000ea80000300a00 */
[----:B------:R-:W2:Y:S04]  /*5f470*/  LDL.LU.64 R18, [R1+0x4030] ;  /* 0x0040300001127983 */ /* 0x000ea80000300a00 */
[----:B------:R-:W2:-:S13]  /*5f480*/  LDL.LU.64 R16, [R1+0x4028] ;  /* 0x0040280001107983 */ /* 0x000e9a0000300a00 */
[----:B------:R-:W-:Y:S04]  /*5f490*/  STL.64 [R1+0x7b0], R24 ;  /* 0x0007b01801007387 */ /* 0x000fe80000100a00 */
[----:B------:R0:W-:Y:S02]  /*5f4a0*/  STL.64 [R1+0x7b8], R26 ;  /* 0x0007b81a01007387 */ /* 0x0001e40000100a00 */
[----:B0-----:R-:W-:Y:S02]  /*5f4b0*/  IMAD.MOV.U32 R26, RZ, RZ, R2 ;  /* 0x000000ffff1a7224 */ /* 0x001fe400078e0002 */
[----:B------:R-:W-:Y:S01]  /*5f4c0*/  IMAD.MOV.U32 R27, RZ, RZ, R0 ;  /* 0x000000ffff1b7224 */ /* 0x000fe200078e0000 */
        /* <DEDUP_REMOVED lines=8> */
[----:B------:R-:W0:Y:S01]  /*5f550*/  S2R R22, SR_TID.X ;  /* 0x0000000000167919 */ /* 0x000e220000002100 */
[----:B------:R-:W-:Y:S01]  /*5f560*/  IMAD R23, R23, 0x90, RZ ;  /* 0x0000009017177824 */ /* 0x000fe200078e02ff */
[----:B--2---:R-:W-:Y:S01]  /*5f570*/  HMMA.16816.F32 R8, R16, R10, R4 ;  /* 0x0000000a1008723c */ /* 0x004fe20000001804 */
[----:B------:R-:W2:Y:S04]  /*5f580*/  LDL.LU.64 R6, [R1+0x4008] ;  /* 0x0040080001067983 */ /* 0x000ea80000300a00 */
[----:B------:R-:W2:-:S15]  /*5f590*/  LDL.LU.64 R4, [R1+0x4000] ;  /* 0x0040000001047983 */ /* 0x000e9e0000300a00 */
[----:B------:R-:W-:-:S03]  /*5f5a0*/  NOP ;  /* 0x0000000000007918 */ /* 0x000fc60000000000 */
[----:B------:R-:W-:Y:S04]  /*5f5b0*/  STL.64 [R1+0x3e0], R8 ;  /* 0x0003e00801007387 */ /* 0x000fe80000100a00 */
[----:B------:R1:W-:Y:S04]  /*5f5c0*/  STL.64 [R1+0x3e8], R10 ;  /* 0x0003e80a01007387 */ /* 0x0003e80000100a00 */
[----:B-1----:R-:W2:Y:S01]  /*5f5d0*/  LDL.LU.64 R10, [R1+0x3ff8] ;  /* 0x003ff800010a7983 */ /* 0x002ea20000300a00 */
[C---:B0-----:R-:W-:Y:S02]  /*5f5e0*/  IMAD.SHL.U32 R21, R22.reuse, 0x2, RZ ;  /* 0x0000000216157824 */ /* 0x041fe400078e00ff */
[----:B------:R-:W-:-:S03]  /*5f5f0*/  IMAD.SHL.U32 R22, R22, 0x40, RZ ;  /* 0x0000004016167824 */ /* 0x000fc600078e00ff */
[----:B------:R-:W-:-:S04]  /*5f600*/  LOP3.LUT R23, R23, 0x10, R21, 0x78, !PT ;  /* 0x0000001017177812 */ /* 0x000fc800078e7815 */
[----:B------:R-:W-:-:S04]  /*5f610*/  LOP3.LUT R23, R23, 0x400, R22, 0xf8, !PT ;  /* 0x0000040017177812 */ /* 0x000fc800078ef816 */
[----:B------:R-:W-:-:S06]  /*5f620*/  LOP3.LUT R23, R23, 0x40, RZ, 0x3c, !PT ;  /* 0x0000004017177812 */ /* 0x000fcc00078e3cff */
[----:B------:R-:W0:Y:S04]  /*5f630*/  LDSM.16.MT88.4 R20, [R23+UR4+0x10800] ;  /* 0x010800041714783b */ /* 0x000e280008004200 */
[----:B0-----:R-:W-:Y:S04]  /*5f640*/  STL.64 [R1+0x3d68], R22 ;  /* 0x003d681601007387 */ /* 0x001fe80000100a00 */
[----:B------:R0:W-:Y:S04]  /*5f650*/  STL.64 [R1+0x3d60], R20 ;  /* 0x003d601401007387 */ /* 0x0001e80000100a00 */
[----:B0-----:R-:W4:Y:S04]  /*5f660*/  LDL.LU R20, [R1+0x6e0] ;  /* 0x0006e00001147983 */ /* 0x001f280000300800 */
[----:B------:R-:W4:Y:S04]  /*5f670*/  LDL.LU R21, [R1+0x6e4] ;  /* 0x0006e40001157983 */ /* 0x000f280000300800 */
[----:B------:R-:W4:Y:S04]  /*5f680*/  LDL.LU R22, [R1+0x6e8] ;  /* 0x0006e80001167983 */ /* 0x000f280000300800 */
[----:B------:R-:W4:Y:S01]  /*5f690*/  LDL.LU R23, [R1+0x6ec] ;  /* 0x0006ec0001177983 */ /* 0x000f220000300800 */
[----:B--2---:R-:W-:Y:S03]  /*5f6a0*/  HMMA.16816.F32 R8, R16, R10, R4 ;  /* 0x0000000a1008723c */ /* 0x004fe60000001804 */
[----:B------:R-:W2:Y:S04]  /*5f6b0*/  LDL.LU.64 R6, [R1+0x3ff0] ;  /* 0x003ff00001067983 */ /* 0x000ea80000300a00 */
[----:B------:R-:W2:-:S15]  /*5f6c0*/  LDL.LU.64 R4, [R1+0x3fe8] ;  /* 0x003fe80001047983 */ /* 0x000e9e0000300a00 */
[----:B------:R-:W-:-:S01]  /*5f6d0*/  NOP ;  /* 0x0000000000007918 */ /* 0x000fc20000000000 */
[----:B------:R-:W-:Y:S04]  /*5f6e0*/  STL.64 [R1+0x9c0], R8 ;  /* 0x0009c00801007387 */ /* 0x000fe80000100a00 */
        /* <DEDUP_REMOVED lines=64> */
[----:B0-----:R-:W2:Y:S01]  /*5faf0*/  LDL.LU.64 R10, [R1+0x3f08] ;  /* 0x003f0800010a7983 */ /* 0x001ea20000300a00 */
[C---:B----4-:R-:W-:Y:S06]  /*5fb00*/  HMMA.16816.F32 R20, R16.reuse, R26, R20 ;  /* 0x0000001a1014723c */ /* 0x050fec0000001814 */
[----:B--2---:R-:W-:Y:S01]  /*5fb10*/  HMMA.16816.F32 R8, R16, R10, R4 ;  /* 0x0000000a1008723c */ /* 0x004fe20000001804 */
[----:B------:R-:W2:-:S15]  /*5fb20*/  LDL.LU.64 R4, [R1+0x3f00] ;  /* 0x003f000001047983 */ /* 0x000e9e0000300a00 */
[----:B------:R-:W-:-:S07]  /*5fb30*/  NOP ;  /* 0x0000000000007918 */ /* 0x000fce0000000000 */
[----:B------:R0:W-:Y:S04]  /*5fb40*/  STL.64 [R1+0x710], R8 ;  /* 0x0007100801007387 */ /* 0x0001e80000100a00 */
[----:B------:R-:W-:Y:S04]  /*5fb50*/  STL.64 [R1+0x718], R10 ;  /* 0x0007180a01007387 */ /* 0x000fe80000100a00 */
[----:B0-----:R-:W4:Y:S04]  /*5fb60*/  LDL.LU R8, [R1+0x3ef8] ;  /* 0x003ef80001087983 */ /* 0x001f280000300800 */
[----:B------:R-:W-:Y:S04]  /*5fb70*/  STL.64 [R1+0x700], R20 ;  /* 0x0007001401007387 */ /* 0x000fe80000100a00 */
[----:B------:R-:W-:Y:S01]  /*5fb80*/  STL.64 [R1+0x708], R22 ;  /* 0x0007081601007387 */ /* 0x000fe20000100a00 */
[----:B--2---:R-:W-:-:S02]  /*5fb90*/  IMAD.MOV.U32 R14, RZ, RZ, R5 ;  /* 0x000000ffff0e7224 */ /* 0x004fc400078e0005 */
[----:B------:R-:W-:-:S05]  /*5fba0*/  IMAD.MOV.U32 R15, RZ, RZ, R4 ;  /* 0x000000ffff0f7224 */ /* 0x000fca00078e0004 */
[----:B------:R0:W-:Y:S04]  /*5fbb0*/  STL.64 [R1+0x3db0], R14 ;  /* 0x003db00e01007387 */ /* 0x0001e80000100a00 */
[----:B------:R-:W2:Y:S04]  /*5fbc0*/  LDL.LU R4, [R1+0x610] ;  /* 0x0006100001047983 */ /* 0x000ea80000300800 */
[----:B------:R-:W2:Y:S04]  /*5fbd0*/  LDL.LU R5, [R1+0x614] ;  /* 0x0006140001057983 */ /* 0x000ea80000300800 */
[----:B------:R-:W3:Y:S04]  /*5fbe0*/  LDL.LU R6, [R1+0x618] ;  /* 0x0006180001067983 */ /* 0x000ee80000300800 */
[----:B------:R-:W3:Y:S01]  /*5fbf0*/  LDL.LU R7, [R1+0x61c] ;  /* 0x00061c0001077983 */ /* 0x000ee20000300800 */
[----:B0-----:R-:W-:-:S02]  /*5fc00*/  IMAD.MOV.U32 R14, RZ, RZ, R29 ;  /* 0x000000ffff0e7224 */ /* 0x001fc400078e001d */
[----:B------:R-:W-:Y:S01]  /*5fc10*/  IMAD.MOV.U32 R15, RZ, RZ, R28 ;  /* 0x000000ffff0f7224 */ /* 0x000fe200078e001c */
[----:B---3--:R-:W-:Y:S04]  /*5fc20*/  STL.64 [R1+0x3dc0], R6 ;  /* 0x003dc00601007387 */ /* 0x008fe80000100a00 */
[----:B--2---:R0:W-:Y:S04]  /*5fc30*/  STL.64 [R1+0x3db8], R4 ;  /* 0x003db80401007387 */ /* 0x0041e80000100a00 */
[----:B------:R-:W2:Y:S04]  /*5fc40*/  LDL.LU R29, [R1+0x3ef4] ;  /* 0x003ef400011d7983 */ /* 0x000ea80000300800 */
[----:B------:R-:W3:Y:S04]  /*5fc50*/  LDL.LU R28, [R1+0x3ef0] ;  /* 0x003ef000011c7983 */ /* 0x000ee80000300800 */
[----:B------:R1:W-:Y:S04]  /*5fc60*/  STL.64 [R1+0x3dc8], R14 ;  /* 0x003dc80e01007387 */ /* 0x0003e80000100a00 */
[----:B0-----:R-:W2:Y:S04]  /*5fc70*/  LDL.LU R4, [R1+0x620] ;  /* 0x0006200001047983 */ /* 0x001ea80000300800 */
[----:B------:R-:W2:Y:S04]  /*5fc80*/  LDL.LU R5, [R1+0x624] ;  /* 0x0006240001057983 */ /* 0x000ea80000300800 */
[----:B------:R-:W3:Y:S04]  /*5fc90*/  LDL.LU R6, [R1+0x628] ;  /* 0x0006280001067983 */ /* 0x000ee80000300800 */
[----:B------:R-:W3:Y:S01]  /*5fca0*/  LDL.LU R7, [R1+0x62c] ;  /* 0x00062c0001077983 */ /* 0x000ee20000300800 */
[----:B-1----:R-:W-:-:S02]  /*5fcb0*/  IMAD.MOV.U32 R14, RZ, RZ, R13 ;  /* 0x000000ffff0e7224 */ /* 0x002fc400078e000d */
[----:B----4-:R-:W-:Y:S01]  /*5fcc0*/  IMAD.MOV.U32 R15, RZ, RZ, R8 ;  /* 0x000000ffff0f7224 */ /* 0x010fe200078e0008 */
[----:B---3--:R-:W-:Y:S04]  /*5fcd0*/  STL.64 [R1+0x3dd8], R6 ;  /* 0x003dd80601007387 */ /* 0x008fe80000100a00 */
[----:B--2---:R0:W-:Y:S04]  /*5fce0*/  STL.64 [R1+0x3dd0], R4 ;  /* 0x003dd00401007387 */ /* 0x0041e80000100a00 */
[----:B------:R-:W2:Y:S04]  /*5fcf0*/  LDL.LU R13, [R1+0x3eec] ;  /* 0x003eec00010d7983 */ /* 0x000ea80000300800 */
[----:B------:R-:W3:Y:S04]  /*5fd00*/  LDL.LU R8, [R1+0x3ee8] ;  /* 0x003ee80001087983 */ /* 0x000ee80000300800 */
[----:B------:R1:W-:Y:S04]  /*5fd10*/  STL.64 [R1+0x3de0], R14 ;  /* 0x003de00e01007387 */ /* 0x0003e80000100a00 */
[----:B0-----:R-:W4:Y:S04]  /*5fd20*/  LDL.LU R4, [R1+0x630] ;  /* 0x0006300001047983 */ /* 0x001f280000300800 */
[----:B------:R-:W4:Y:S04]  /*5fd30*/  LDL.LU R5, [R1+0x634] ;  /* 0x0006340001057983 */ /* 0x000f280000300800 */
[----:B------:R-:W2:Y:S04]  /*5fd40*/  LDL.LU R6, [R1+0x638] ;  /* 0x0006380001067983 */ /* 0x000ea80000300800 */
[----:B------:R-:W2:Y:S01]  /*5fd50*/  LDL.LU R7, [R1+0x63c] ;  /* 0x00063c0001077983 */ /* 0x000ea20000300800 */
[----:B-1----:R-:W-:-:S02]  /*5fd60*/  IMAD.MOV.U32 R14, RZ, RZ, R28 ;  /* 0x000000ffff0e7224 */ /* 0x002fc400078e001c */
[----:B------:R-:W-:Y:S01]  /*5fd70*/  IMAD.MOV.U32 R15, RZ, RZ, R29 ;  /* 0x000000ffff0f7224 */ /* 0x000fe200078e001d */
[----:B--2---:R-:W-:Y:S04]  /*5fd80*/  STL.64 [R1+0x3df0], R6 ;  /* 0x003df00601007387 */ /* 0x004fe80000100a00 */
[----:B----4-:R-:W-:Y:S04]  /*5fd90*/  STL.64 [R1+0x3de8], R4 ;  /* 0x003de80401007387 */ /* 0x010fe80000100a00 */
[----:B------:R-:W2:Y:S04]  /*5fda0*/  LDL.LU R28, [R1+0x3ee4] ;  /* 0x003ee400011c7983 */ /* 0x000ea80000300800 */
[----:B------:R-:W4:Y:S04]  /*5fdb0*/  LDL.LU R29, [R1+0x3ee0] ;  /* 0x003ee000011d7983 */ /* 0x000f280000300800 */
[----:B------:R3:W-:Y:S02]  /*5fdc0*/  STL.64 [R1+0x3df8], R14 ;  /* 0x003df80e01007387 */ /* 0x0007e40000100a00 */
[----:B---3--:R-:W-:-:S02]  /*5fdd0*/  IMAD.MOV.U32 R14, RZ, RZ, R8 ;  /* 0x000000ffff0e7224 */ /* 0x008fc400078e0008 */
[----:B------:R-:W-:Y:S01]  /*5fde0*/  IMAD.MOV.U32 R15, RZ, RZ, R13 ;  /* 0x000000ffff0f7224 */ /* 0x000fe200078e000d */
[----:B------:R-:W3:Y:S04]  /*5fdf0*/  LDL.LU R8, [R1+0x3edc] ;  /* 0x003edc0001087983 */ /* 0x000ee80000300800 */
[----:B------:R-:W3:Y:S04]  /*5fe00*/  LDL.LU R13, [R1+0x3ed8] ;  /* 0x003ed800010d7983 */ /* 0x000ee80000300800 */
[----:B------:R2:W-:Y:S04]  /*5fe10*/  STL.64 [R1+0x3e10], R14 ;  /* 0x003e100e01007387 */ /* 0x0005e80000100a00 */
[----:B------:R-:W3:Y:S04]  /*5fe20*/  LDL.LU R4, [R1+0x640] ;  /* 0x0006400001047983 */ /* 0x000ee80000300800 */
[----:B------:R-:W3:Y:S04]  /*5fe30*/  LDL.LU R5, [R1+0x644] ;  /* 0x0006440001057983 */ /* 0x000ee80000300800 */
[----:B------:R-:W3:Y:S04]  /*5fe40*/  LDL.LU R6, [R1+0x648] ;  /* 0x0006480001067983 */ /* 0x000ee80000300800 */
[----:B------:R-:W3:Y:S01]  /*5fe50*/  LDL.LU R7, [R1+0x64c] ;  /* 0x00064c0001077983 */ /* 0x000ee20000300800 */
[----:B--2---:R-:W-:-:S02]  /*5fe60*/  IMAD.MOV.U32 R15, RZ, RZ, R28 ;  /* 0x000000ffff0f7224 */ /* 0x004fc400078e001c */
[----:B----4-:R-:W-:Y:S02]  /*5fe70*/  IMAD.MOV.U32 R14, RZ, RZ, R29 ;  /* 0x000000ffff0e7224 */ /* 0x010fe400078e001d */
[----:B------:R-:W2:Y:S04]  /*5fe80*/  LDL.LU R29, [R1+0x3ed4] ;  /* 0x003ed400011d7983 */ /* 0x000ea80000300800 */
[----:B------:R-:W4:Y:S04]  /*5fe90*/  LDL.LU R28, [R1+0x3ed0] ;  /* 0x003ed000011c7983 */ /* 0x000f280000300800 */
[----:B------:R-:W-:Y:S04]  /*5fea0*/  STL.64 [R1+0x3e28], R14 ;  /* 0x003e280e01007387 */ /* 0x000fe80000100a00 */
[----:B---3--:R-:W-:Y:S04]  /*5feb0*/  STL.64 [R1+0x3e08], R6 ;  /* 0x003e080601007387 */ /* 0x008fe80000100a00 */
[----:B------:R0:W-:Y:S04]  /*5fec0*/  STL.64 [R1+0x3e00], R4 ;  /* 0x003e000401007387 */ /* 0x0001e80000100a00 */
[----:B0-----:R-:W3:Y:S04]  /*5fed0*/  LDL.LU R4, [R1+0x650] ;  /* 0x0006500001047983 */ /* 0x001ee80000300800 */
[----:B------:R-:W3:Y:S04]  /*5fee0*/  LDL.LU R5, [R1+0x654] ;  /* 0x0006540001057983 */ /* 0x000ee80000300800 */
[----:B------:R-:W2:Y:S04]  /*5fef0*/  LDL.LU R6, [R1+0x658] ;  /* 0x0006580001067983 */ /* 0x000ea80000300800 */
[----:B------:R-:W2:Y:S01]  /*5ff00*/  LDL.LU R7, [R1+0x65c] ;  /* 0x00065c0001077983 */ /* 0x000ea20000300800 */
[----:B------:R-:W-:-:S02]  /*5ff10*/  IMAD.MOV.U32 R14, RZ, RZ, R13 ;  /* 0x000000ffff0e7224 */ /* 0x000fc400078e000d */
        /* <DEDUP_REMOVED lines=10> */
[----:B----4-:R-:W-:-:S02]  /*5ffc0*/  IMAD.MOV.U32 R14, RZ, RZ, R28 ;  /* 0x000000ffff0e7224 */ /* 0x010fc400078e001c */
[----:B------:R-:W-:Y:S01]  /*5ffd0*/  IMAD.MOV.U32 R15, RZ, RZ, R29 ;  /* 0x000000ffff0f7224 */ /* 0x000fe200078e001d */
[----:B------:R-:W4:Y:S04]  /*5ffe0*/  LDL.LU R28, [R1+0x3ec4] ;  /* 0x003ec400011c7983 */ /* 0x000f280000300800 */
[----:B------:R-:W4:Y:S04]  /*5fff0*/  LDL.LU R29, [R1+0x3ec0] ;  /* 0x003ec000011d7983 */ /* 0x000f280000300800 */
[----:B------:R0:W-:Y:S02]  /*60000*/  STL.64 [R1+0x3e58], R14 ;  /* 0x003e580e01007387 */ /* 0x0001e40000100a00 */
[----:B0-----:R-:W-:-:S02]  /*60010*/  IMAD.MOV.U32 R14, RZ, RZ, R8 ;  /* 0x000000ffff0e7224 */ /* 0x001fc400078e0008 */
[----:B------:R-:W-:Y:S01]  /*60020*/  IMAD.MOV.U32 R15, RZ, RZ, R13 ;  /* 0x000000ffff0f7224 */ /* 0x000fe200078e000d */
[----:B---3--:R-:W-:Y:S04]  /*60030*/  STL.64 [R1+0x3e38], R6 ;  /* 0x003e380601007387 */ /* 0x008fe80000100a00 */
[----:B--2---:R0:W-:Y:S04]  /*60040*/  STL.64 [R1+0x3e30], R4 ;  /* 0x003e300401007387 */ /* 0x0041e80000100a00 */
[----:B0-----:R-:W2:Y:S04]  /*60050*/  LDL.LU R4, [R1+0x670] ;  /* 0x0006700001047983 */ /* 0x001ea80000300800 */
[----:B------:R-:W2:Y:S04]  /*60060*/  LDL.LU R5, [R1+0x674] ;  /* 0x0006740001057983 */ /* 0x000ea80000300800 */
[----:B------:R-:W3:Y:S04]  /*60070*/  LDL.LU R6, [R1+0x678] ;  /* 0x0006780001067983 */ /* 0x000ee80000300800 */
[----:B------:R-:W3:Y:S04]  /*60080*/  LDL.LU R7, [R1+0x67c] ;  /* 0x00067c0001077983 */ /* 0x000ee80000300800 */
[----:B------:R-:W4:Y:S04]  /*60090*/  LDL.LU R8, [R1+0x3ebc] ;  /* 0x003ebc0001087983 */ /* 0x000f280000300800 */
[----:B------:R-:W4:Y:S04]  /*600a0*/  LDL.LU R13, [R1+0x3eb8] ;  /* 0x003eb800010d7983 */ /* 0x000f280000300800 */
[----:B------:R-:W2:Y:S04]  /*600b0*/  LDL R26, [R1+0xb8] ;  /* 0x0000b800011a7983 */ /* 0x000ea80000100800 */
[----:B------:R-:W2:Y:S04]  /*600c0*/  LDL R27, [R1+0xbc] ;  /* 0x0000bc00011b7983 */ /* 0x000ea80000100800 */
[----:B--2---:R0:W-:Y:S04]  /*600d0*/  STL.64 [R1+0x3ea0], R26 ;  /* 0x003ea01a01007387 */ /* 0x0041e80000100a00 */
[----:B------:R-:W2:Y:S04]  /*600e0*/  LDL.LU R20, [R1+0x6c0] ;  /* 0x0006c00001147983 */ /* 0x000ea80000300800 */
[----:B------:R-:W2:Y:S04]  /*600f0*/  LDL.LU R21, [R1+0x6c4] ;  /* 0x0006c40001157983 */ /* 0x000ea80000300800 */
[----:B------:R-:W3:Y:S04]  /*60100*/  LDL.LU R22, [R1+0x6c8] ;  /* 0x0006c80001167983 */ /* 0x000ee80000300800 */
[----:B------:R-:W3:Y:S04]  /*60110*/  LDL.LU R23, [R1+0x6cc] ;  /* 0x0006cc0001177983 */ /* 0x000ee80000300800 */
[----:B---3--:R-:W-:Y:S04]  /*60120*/  STL.64 [R1+0x3eb0], R22 ;  /* 0x003eb01601007387 */ /* 0x008fe80000100a00 */
[----:B--2---:R1:W-:Y:S04]  /*60130*/  STL.64 [R1+0x3ea8], R20 ;  /* 0x003ea81401007387 */ /* 0x0043e80000100a00 */
[----:B0-----:R-:W2:Y:S04]  /*60140*/  LDL R26, [R1+0xc8] ;  /* 0x0000c800011a7983 */ /* 0x001ea80000100800 */
[----:B------:R-:W2:Y:S04]  /*60150*/  LDL R27, [R1+0xcc] ;  /* 0x0000cc00011b7983 */ /* 0x000ea80000100800 */
[----:B-1----:R-:W2:Y:S04]  /*60160*/  LDL.LU R20, [R1+0x6d0] ;  /* 0x0006d00001147983 */ /* 0x002ea80000300800 */
[----:B------:R-:W2:Y:S04]  /*60170*/  LDL.LU R21, [R1+0x6d4] ;  /* 0x0006d40001157983 */ /* 0x000ea80000300800 */
        /* <DEDUP_REMOVED lines=10> */
[----:B------:R-:W-:-:S05]  /*60220*/  IMAD.MOV.U32 R15, RZ, RZ, R28 ;  /* 0x000000ffff0f7224 */ /* 0x000fca00078e001c */
[----:B------:R-:W-:Y:S04]  /*60230*/  STL.64 [R1+0x3e88], R14 ;  /* 0x003e880e01007387 */ /* 0x000fe80000100a00 */
[----:B--2---:R-:W-:Y:S04]  /*60240*/  STL.64 [R1+0x3e68], R6 ;  /* 0x003e680601007387 */ /* 0x004fe80000100a00 */
[----:B---3--:R0:W-:Y:S04]  /*60250*/  STL.64 [R1+0x3e60], R4 ;  /* 0x003e600401007387 */ /* 0x0081e80000100a00 */
[----:B0-----:R-:W2:Y:S04]  /*60260*/  LDL.LU R4, [R1+0x690] ;  /* 0x0006900001047983 */ /* 0x001ea80000300800 */
[----:B------:R-:W2:Y:S04]  /*60270*/  LDL.LU R5, [R1+0x694] ;  /* 0x0006940001057983 */ /* 0x000ea80000300800 */
[----:B------:R-:W3:Y:S04]  /*60280*/  LDL.LU R6, [R1+0x698] ;  /* 0x0006980001067983 */ /* 0x000ee80000300800 */
[----:B------:R-:W3:Y:S01]  /*60290*/  LDL.LU R7, [R1+0x69c] ;  /* 0x00069c0001077983 */ /* 0x000ee20000300800 */
[----:B------:R-:W-:Y:S03]  /*602a0*/  HMMA.16816.F32 R24, R16, R26, R20 ;  /* 0x0000001a1018723c */ /* 0x000fe60000001814 */
[----:B---3--:R-:W-:Y:S04]  /*602b0*/  STL.64 [R1+0x3e80], R6 ;  /* 0x003e800601007387 */ /* 0x008fe80000100a00 */
[----:B--2---:R0:W-:Y:S04]  /*602c0*/  STL.64 [R1+0x3e78], R4 ;  /* 0x003e780401007387 */ /* 0x0041e80000100a00 */
[----:B0-----:R-:W2:Y:S04]  /*602d0*/  LDL.LU R4, [R1+0x6a0] ;  /* 0x0006a00001047983 */ /* 0x001ea80000300800 */
[----:B------:R-:W2:Y:S04]  /*602e0*/  LDL.LU R5, [R1+0x6a4] ;  /* 0x0006a40001057983 */ /* 0x000ea80000300800 */
[----:B------:R-:W3:Y:S04]  /*602f0*/  LDL.LU R6, [R1+0x6a8] ;  /* 0x0006a80001067983 */ /* 0x000ee80000300800 */
[----:B------:R-:W3:Y:S01]  /*60300*/  LDL.LU R7, [R1+0x6ac] ;  /* 0x0006ac0001077983 */ /* 0x000ee20000300800 */
[----:B------:R-:W-:-:S03]  /*60310*/  IMAD.MOV.U32 R15, RZ, RZ, R8 ;  /* 0x000000ffff0f7224 */ /* 0x000fc600078e0008 */
[----:B---3--:R-:W-:Y:S04]  /*60320*/  STL.64 [R1+0x3e98], R6 ;  /* 0x003e980601007387 */ /* 0x008fe80000100a00 */
[----:B--2---:R0:W-:Y:S04]  /*60330*/  STL.64 [R1+0x3e90], R4 ;  /* 0x003e900401007387 */ /* 0x0041e80000100a00 */
        /* <DEDUP_REMOVED lines=8> */
[----:B------:R-:W4:Y:S04]  /*603c0*/  LDL.LU.64 R22, [R1+0x3eb0] ;  /* 0x003eb00001167983 */ /* 0x000f280000300a00 */
[----:B------:R-:W4:Y:S04]  /*603d0*/  LDL.LU.64 R20, [R1+0x3ea8] ;  /* 0x003ea80001147983 */ /* 0x000f280000300a00 */
[----:B------:R-:W-:Y:S04]  /*603e0*/  STL.64 [R1+0x6f0], R24 ;  /* 0x0006f01801007387 */ /* 0x000fe80000100a00 */
[----:B------:R0:W-:Y:S04]  /*603f0*/  STL.64 [R1+0x6f8], R26 ;  /* 0x0006f81a01007387 */ /* 0x0001e80000100a00 */
[----:B0-----:R-:W4:Y:S02]  /*60400*/  LDL.LU.64 R26, [R1+0x3ea0] ;  /* 0x003ea000011a7983 */ /* 0x001f240000300a00 */
[----:B----4-:R-:W-:Y:S02]  /*60410*/  HMMA.16816.F32 R24, R16, R26, R20 ;  /* 0x0000001a1018723c */ /* 0x010fe40000001814 */
[----:B------:R-:W4:-:S15]  /*60420*/  LDL.LU R20, [R1+0x5e0] ;  /* 0x0005e00001147983 */ /* 0x000f1e0000300800 */
[----:B------:R-:W-:-:S06]  /*60430*/  NOP ;  /* 0x0000000000007918 */ /* 0x000fcc0000000000 */
[----:B------:R0:W-:Y:S04]  /*60440*/  STL.64 [R1+0x6e0], R24 ;  /* 0x0006e01801007387 */ /* 0x0001e80000100a00 */
[----:B------:R1:W-:Y:S04]  /*60450*/  STL.64 [R1+0x6e8], R26 ;  /* 0x0006e81a01007387 */ /* 0x0003e80000100a00 */
[----:B------:R-:W4:Y:S04]  /*60460*/  LDL.LU R21, [R1+0x5e4] ;  /* 0x0005e40001157983 */ /* 0x000f280000300800 */
[----:B------:R-:W2:Y:S04]  /*60470*/  LDL.LU R22, [R1+0x5e8] ;  /* 0x0005e80001167983 */ /* 0x000ea80000300800 */
[----:B------:R-:W2:Y:S01]  /*60480*/  LDL.LU R23, [R1+0x5ec] ;  /* 0x0005ec0001177983 */ /* 0x000ea20000300800 */
[----:B------:R-:W-:-:S03]  /*60490*/  IMAD.MOV.U32 R14, RZ, RZ, R13 ;  /* 0x000000ffff0e7224 */ /* 0x000fc600078e000d */
[----:B0-----:R-:W3:Y:S04]  /*604a0*/  LDL.LU R24, [R1+0x5f0] ;  /* 0x0005f00001187983 */ /* 0x001ee80000300800 */
[----:B------:R-:W3:Y:S04]  /*604b0*/  LDL.LU R25, [R1+0x5f4] ;  /* 0x0005f40001197983 */ /* 0x000ee80000300800 */
[----:B-1----:R-:W3:Y:S04]  /*604c0*/  LDL.LU R26, [R1+0x5f8] ;  /* 0x0005f800011a7983 */ /* 0x002ee80000300800 */
[----:B------:R-:W3:Y:S04]  /*604d0*/  LDL.LU R27, [R1+0x5fc] ;  /* 0x0005fc00011b7983 */ /* 0x000ee80000300800 */
[----:B--2---:R0:W-:Y:S02]  /*604e0*/  STL.64 [R1+0x3d78], R22 ;  /* 0x003d781601007387 */ /* 0x0041e40000100a00 */
[----:B0-----:R-:W-:-:S02]  /*604f0*/  IMAD.MOV.U32 R22, RZ, RZ, R12 ;  /* 0x000000ffff167224 */ /* 0x001fc400078e000c */
[C---:B------:R-:W-:Y:S01]  /*60500*/  HMMA.16816.F32 R12, R16.reuse, R14, R4 ;  /* 0x0000000e100c723c */ /* 0x040fe20000001804 */
[----:B------:R-:W-:Y:S01]  /*60510*/  IMAD.MOV.U32 R23, RZ, RZ, R3 ;  /* 0x000000ffff177224 */ /* 0x000fe200078e0003 */
[----:B----4-:R0:W-:Y:S04]  /*60520*/  STL.64 [R1+0x3d70], R20 ;  /* 0x003d701401007387 */ /* 0x0101e80000100a00 */
[----:B------:R1:W-:Y:S04]  /*60530*/  STL.64 [R1+0x3d88], R22 ;  /* 0x003d881601007387 */ /* 0x0003e80000100a00 */
[----:B0-----:R-:W2:Y:S04]  /*60540*/  LDL.LU R20, [R1+0x9a0] ;  /* 0x0009a00001147983 */ /* 0x001ea80000300800 */
[----:B------:R-:W2:Y:S04]  /*60550*/  LDL.LU R21, [R1+0x9a4] ;  /* 0x0009a40001157983 */ /* 0x000ea80000300800 */
[----:B-1----:R-:W2:Y:S04]  /*60560*/  LDL.LU R22, [R1+0x9a8] ;  /* 0x0009a80001167983 */ /* 0x002ea80000300800 */
[----:B------:R-:W2:Y:S04]  /*60570*/  LDL.LU R23, [R1+0x9ac] ;  /* 0x0009ac0001177983 */ /* 0x000ea80000300800 */
[----:B------:R-:W4:Y:S04]  /*60580*/  LDL.LU.64 R6, [R1+0x3e98] ;  /* 0x003e980001067983 */ /* 0x000f280000300a00 */
[----:B------:R-:W4:Y:S04]  /*60590*/  LDL.LU.64 R4, [R1+0x3e90] ;  /* 0x003e900001047983 */ /* 0x000f280000300a00 */
[----:B------:R-:W-:Y:S04]  /*605a0*/  STL.64 [R1+0x6d0], R12 ;  /* 0x0006d00c01007387 */ /* 0x000fe80000100a00 */
[----:B------:R0:W-:Y:S04]  /*605b0*/  STL.64 [R1+0x6d8], R14 ;  /* 0x0006d80e01007387 */ /* 0x0001e80000100a00 */
[----:B0-----:R-:W4:Y:S02]  /*605c0*/  LDL.LU.64 R14, [R1+0x3e88] ;  /* 0x003e8800010e7983 */ /* 0x001f240000300a00 */
        /* <DEDUP_REMOVED lines=64> */
[----:B------:R-:W2:-:S15]  /*609d0*/  LDL.LU.64 R6, [R1+0x3da8] ;  /* 0x003da80001067983 */ /* 0x000e9e0000300a00 */
[----:B------:R-:W-:-:S06]  /*609e0*/  NOP ;  /* 0x0000000000007918 */ /* 0x000fcc0000000000 */
[----:B------:R-:W-:Y:S04]  /*609f0*/  STL.64 [R1+0x630], R12 ;  /* 0x0006300c01007387 */ /* 0x000fe80000100a00 */
[----:B------:R0:W-:Y:S04]  /*60a00*/  STL.64 [R1+0x638], R14 ;  /* 0x0006380e01007387 */ /* 0x0001e80000100a00 */
[----:B0-----:R-:W3:Y:S02]  /*60a10*/  LDL.LU.64 R14, [R1+0x3da0] ;  /* 0x003da000010e7983 */ /* 0x001ee40000300a00 */
[----:B---3--:R-:W-:-:S15]  /*60a20*/  HMMA.16816.F32 R8, R16, R14, R8 ;  /* 0x0000000e1008723c */ /* 0x008fde0000001808 */
[----:B------:R-:W-:-:S08]  /*60a30*/  NOP ;  /* 0x0000000000007918 */ /* 0x000fd00000000000 */
[----:B------:R-:W-:Y:S04]  /*60a40*/  STL.64 [R1+0x620], R8 ;  /* 0x0006200801007387 */ /* 0x000fe80000100a00 */
[----:B------:R0:W-:Y:S04]  /*60a50*/  STL.64 [R1+0x628], R10 ;  /* 0x0006280a01007387 */ /* 0x0001e80000100a00 */
[----:B0-----:R-:W3:Y:S04]  /*60a60*/  LDL.LU.64 R10, [R1+0x3d98] ;  /* 0x003d9800010a7983 */ /* 0x001ee80000300a00 */
[----:B------:R-:W4:Y:S04]  /*60a70*/  LDL.LU R9, [R1+0x3d90] ;  /* 0x003d900001097983 */ /* 0x000f280000300800 */
[----:B------:R0:W-:Y:S04]  /*60a80*/  STL.64 [R1+0x3bb0], R14 ;  /* 0x003bb00e01007387 */ /* 0x0001e80000100a00 */
[----:B0-----:R-:W4:Y:S01]  /*60a90*/  LDL.LU.64 R14, [R1+0x198] ;  /* 0x00019800010e7983 */ /* 0x001f220000300a00 */
[----:B------:R-:W0:Y:S02]  /*60aa0*/  S2R R8, SR_TID.X ;  /* 0x0000000000087919 */ /* 0x000e240000002100 */
[C---:B0-----:R-:W-:Y:S01]  /*60ab0*/  LOP3.LUT R5, R8.reuse, 0x7, RZ, 0xc0, !PT ;  /* 0x0000000708057812 */ /* 0x041fe200078ec0ff */
[----:B------:R-:W-:-:S04]  /*60ac0*/  IMAD.SHL.U32 R29, R8, 0x2, RZ ;  /* 0x00000002081d7824 */ /* 0x000fc800078e00ff */
[----:B------:R-:W-:Y:S02]  /*60ad0*/  IMAD R5, R5, 0x90, RZ ;  /* 0x0000009005057824 */ /* 0x000fe400078e02ff */
[----:B------:R-:W-:-:S03]  /*60ae0*/  IMAD.SHL.U32 R4, R8, 0x40, RZ ;  /* 0x0000004008047824 */ /* 0x000fc600078e00ff */
[----:B------:R-:W-:-:S04]  /*60af0*/  LOP3.LUT R5, R5, 0x10, R29, 0x78, !PT ;  /* 0x0000001005057812 */ /* 0x000fc800078e781d */
[----:B------:R-:W-:-:S04]  /*60b00*/  LOP3.LUT R5, R5, 0x400, R4, 0xf8, !PT ;  /* 0x0000040005057812 */ /* 0x000fc800078ef804 */
[----:B------:R-:W-:Y:S01]  /*60b10*/  LOP3.LUT R5, R5, 0x60, RZ, 0x3c, !PT ;  /* 0x0000006005057812 */ /* 0x000fe200078e3cff */
[C---:B--2---:R-:W-:Y:S06]  /*60b20*/  HMMA.16816.F32 R20, R16.reuse, R6, R20 ;  /* 0x000000061014723c */ /* 0x044fec0000001814 */
[C---:B---3--:R-:W-:Y:S01]  /*60b30*/  HMMA.16816.F32 R24, R16.reuse, R10, R24 ;  /* 0x0000000a1018723c */ /* 0x048fe20000001818 */
[----:B----4-:R0:W-:Y:S04]  /*60b40*/  STL.64 [R1+0x3d80], R14 ;  /* 0x003d800e01007387 */ /* 0x0101e80000100a00 */
[----:B------:R-:W2:Y:S04]  /*60b50*/  LDL.LU R12, [R1+0x990] ;  /* 0x00099000010c7983 */ /* 0x000ea80000300800 */
[----:B------:R-:W2:Y:S04]  /*60b60*/  LDL.LU R13, [R1+0x994] ;  /* 0x00099400010d7983 */ /* 0x000ea80000300800 */
[----:B0-----:R-:W2:Y:S04]  /*60b70*/  LDL.LU R14, [R1+0x998] ;  /* 0x00099800010e7983 */ /* 0x001ea80000300800 */
[----:B------:R-:W2:Y:S04]  /*60b80*/  LDL.LU R15, [R1+0x99c] ;  /* 0x00099c00010f7983 */ /* 0x000ea80000300800 */
[----:B------:R-:W-:Y:S04]  /*60b90*/  STL.64 [R1+0x3c38], R10 ;  /* 0x003c380a01007387 */ /* 0x000fe80000100a00 */
[----:B------:R-:W-:Y:S04]  /*60ba0*/  STL.64 [R1+0x610], R24 ;  /* 0x0006101801007387 */ /* 0x000fe80000100a00 */
[----:B------:R-:W-:Y:S04]  /*60bb0*/  STL.64 [R1+0x618], R26 ;  /* 0x0006181a01007387 */ /* 0x000fe80000100a00 */
[----:B------:R-:W0:Y:S04]  /*60bc0*/  LDSM.16.MT88.4 R24, [R5+UR4+0x10800] ;  /* 0x010800040518783b */ /* 0x000e280008004200 */
[----:B------:R1:W-:Y:S04]  /*60bd0*/  STL [R1+0x3c30], R9 ;  /* 0x003c300901007387 */ /* 0x0003e80000100800 */
[----:B------:R-:W3:Y:S04]  /*60be0*/  LDL.LU R8, [R1+0x5c0] ;  /* 0x0005c00001087983 */ /* 0x000ee80000300800 */
[----:B-1----:R-:W3:Y:S04]  /*60bf0*/  LDL.LU R9, [R1+0x5c4] ;  /* 0x0005c40001097983 */ /* 0x002ee80000300800 */
[----:B------:R-:W3:Y:S04]  /*60c00*/  LDL.LU R10, [R1+0x5c8] ;  /* 0x0005c800010a7983 */ /* 0x000ee80000300800 */
[----:B------:R-:W3:Y:S04]  /*60c10*/  LDL.LU R11, [R1+0x5cc] ;  /* 0x0005cc00010b7983 */ /* 0x000ee80000300800 */
[----:B0-----:R0:W-:Y:S04]  /*60c20*/  STL.64 [R1+0x3b60], R26 ;  /* 0x003b601a01007387 */ /* 0x0011e80000100a00 */
[----:B------:R-:W-:Y:S04]  /*60c30*/  STL.64 [R1+0x3b58], R24 ;  /* 0x003b581801007387 */ /* 0x000fe80000100a00 */
[----:B0-----:R-:W4:Y:S04]  /*60c40*/  LDL.LU.64 R26, [R1+0x1d8] ;  /* 0x0001d800011a7983 */ /* 0x001f280000300a00 */
[----:B------:R-:W-:Y:S04]  /*60c50*/  STL.64 [R1+0xa30], R20 ;  /* 0x000a301401007387 */ /* 0x000fe80000100a00 */
[----:B------:R0:W-:Y:S04]  /*60c60*/  STL.64 [R1+0xa38], R22 ;  /* 0x000a381601007387 */ /* 0x0001e80000100a00 */
[----:B0-----:R-:W2:Y:S04]  /*60c70*/  LDL.LU.64 R22, [R1+0x3d88] ;  /* 0x003d880001167983 */ /* 0x001ea80000300a00 */
[----:B------:R-:W-:Y:S01]  /*60c80*/  STL.64 [R1+0x3c28], R6 ;  /* 0x003c280601007387 */ /* 0x000fe20000100a00 */
[----:B--2---:R-:W-:Y:S03]  /*60c90*/  HMMA.16816.F32 R20, R16, R22, R12 ;  /* 0x000000161014723c */ /* 0x004fe6000000180c */
[----:B------:R-:W3:-:S15]  /*60ca0*/  LDL.LU.64 R14, [R1+0x3d80] ;  /* 0x003d8000010e7983 */ /* 0x000ede0000300a00 */
[----:B------:R-:W-:-:S05]  /*60cb0*/  NOP ;  /* 0x0000000000007918 */ /* 0x000fca0000000000 */
[----:B------:R-:W-:Y:S04]  /*60cc0*/  STL.64 [R1+0xa20], R20 ;  /* 0x000a201401007387 */ /* 0x000fe80000100a00 */
[----:B------:R0:W-:Y:S04]  /*60cd0*/  STL.64 [R1+0xa28], R22 ;  /* 0x000a281601007387 */ /* 0x0001e80000100a00 */
[----:B0-----:R-:W4:Y:S04]  /*60ce0*/  LDL.LU.64 R22, [R1+0x3d78] ;  /* 0x003d780001167983 */ /* 0x001f280000300a00 */
[----:B------:R-:W4:Y:S02]  /*60cf0*/  LDL.LU.64 R20, [R1+0x3d70] ;  /* 0x003d700001147983 */ /* 0x000f240000300a00 */
[----:B----4-:R-:W-:Y:S02]  /*60d00*/  HMMA.16816.F32 R16, R16, R26, R20 ;  /* 0x0000001a1010723c */ /* 0x010fe40000001814 */
[----:B------:R-:W2:Y:S04]  /*60d10*/  LDL.LU.64 R22, [R1+0x3d68] ;  /* 0x003d680001167983 */ /* 0x000ea80000300a00 */
[----:B------:R-:W2:-:S15]  /*60d20*/  LDL.LU.64 R20, [R1+0x3d60] ;  /* 0x003d600001147983 */ /* 0x000e9e0000300a00 */
[----:B------:R-:W-:-:S02]  /*60d30*/  NOP ;  /* 0x0000000000007918 */ /* 0x000fc40000000000 */
[----:B------:R0:W-:Y:S04]  /*60d40*/  STL.64 [R1+0x600], R16 ;  /* 0x0006001001007387 */ /* 0x0001e80000100a00 */
[----:B------:R1:W-:Y:S04]  /*60d50*/  STL.64 [R1+0x608], R18 ;  /* 0x0006081201007387 */ /* 0x0003e80000100a00 */
[----:B0-----:R-:W2:Y:S04]  /*60d60*/  LDL.LU R16, [R1+0x5d0] ;  /* 0x0005d00001107983 */ /* 0x001ea80000300800 */
[----:B------:R-:W2:Y:S04]  /*60d70*/  LDL.LU R17, [R1+0x5d4] ;  /* 0x0005d40001117983 */ /* 0x000ea80000300800 */
[----:B-1----:R-:W2:Y:S04]  /*60d80*/  LDL.LU R18, [R1+0x5d8] ;  /* 0x0005d80001127983 */ /* 0x002ea80000300800 */
[----:B------:R-:W2:Y:S01]  /*60d90*/  LDL.LU R19, [R1+0x5dc] ;  /* 0x0005dc0001137983 */ /* 0x000ea20000300800 */
[----:B------:R-:W-:-:S02]  /*60da0*/  IMAD.MOV.U32 R6, RZ, RZ, R2 ;  /* 0x000000ffff067224 */ /* 0x000fc400078e0002 */
[----:B------:R-:W-:Y:S01]  /*60db0*/  IMAD.MOV.U32 R7, RZ, RZ, R0 ;  /* 0x000000ffff077224 */ /* 0x000fe200078e0000 */
[----:B------:R2:W-:Y:S06]  /*60dc0*/  STL.64 [R1+0x3b70], R26 ;  /* 0x003b701a01007387 */ /* 0x0005ec0000100a00 */
[C---:B--2---:R-:W-:Y:S06]  /*60dd0*/  HMMA.16816.F32 R24, R20.reuse, R6, R16 ;  /* 0x000000061418723c */ /* 0x044fec0000001810 */
[----:B---3--:R-:W-:-:S15]  /*60de0*/  HMMA.16816.F32 R4, R20, R14, R8 ;  /* 0x0000000e1404723c */ /* 0x008fde0000001808 */
[----:B------:R-:W-:-:S02]  /*60df0*/  NOP ;  /* 0x0000000000007918 */ /* 0x000fc40000000000 */
[----:B------:R0:W-:Y:S04]  /*60e00*/  STL.64 [R1+0x5f0], R24 ;  /* 0x0005f01801007387 */ /* 0x0001e80000100a00 */
[----:B------:R1:W-:Y:S04]  /*60e10*/  STL.64 [R1+0x5f8], R26 ;  /* 0x0005f81a01007387 */ /* 0x0003e80000100a00 */
[----:B------:R-:W-:Y:S04]  /*60e20*/  STL.64 [R1+0x5e0], R4 ;  /* 0x0005e00401007387 */ /* 0x000fe80000100a00 */
[----:B------:R-:W-:Y:S04]  /*60e30*/  STL.64 [R1+0x5e8], R6 ;  /* 0x0005e80601007387 */ /* 0x000fe80000100a00 */
[----:B0-----:R-:W2:Y:S04]  /*60e40*/  LDL.LU R24, [R1+0x560] ;  /* 0x0005600001187983 */ /* 0x001ea80000300800 */
[----:B------:R-:W2:Y:S04]  /*60e50*/  LDL.LU R25, [R1+0x564] ;  /* 0x0005640001197983 */ /* 0x000ea80000300800 */
[----:B-1----:R-:W3:Y:S04]  /*60e60*/  LDL.LU R26, [R1+0x568] ;  /* 0x00056800011a7983 */ /* 0x002ee80000300800 */
[----:B------:R-:W3:Y:S04]  /*60e70*/  LDL.LU R27, [R1+0x56c] ;  /* 0x00056c00011b7983 */ /* 0x000ee80000300800 */
[----:B---3--:R-:W-:Y:S04]  /*60e80*/  STL.64 [R1+0x3cf8], R26 ;  /* 0x003cf81a01007387 */ /* 0x008fe80000100a00 */
[----:B--2---:R0:W-:Y:S04]  /*60e90*/  STL.64 [R1+0x3cf0], R24 ;  /* 0x003cf01801007387 */ /* 0x0041e80000100a00 */
[----:B0-----:R-:W2:Y:S04]  /*60ea0*/  LDL.LU R24, [R1+0x570] ;  /* 0x0005700001187983 */ /* 0x001ea80000300800 */
[----:B------:R-:W2:Y:S04]  /*60eb0*/  LDL.LU R25, [R1+0x574] ;  /* 0x0005740001197983 */ /* 0x000ea80000300800 */
[----:B------:R-:W3:Y:S04]  /*60ec0*/  LDL.LU R26, [R1+0x578] ;  /* 0x00057800011a7983 */ /* 0x000ee80000300800 */
[----:B------:R-:W3:Y:S04]  /*60ed0*/  LDL.LU R27, [R1+0x57c] ;  /* 0x00057c00011b7983 */ /* 0x000ee80000300800 */
[----:B---3--:R0:W-:Y:S04]  /*60ee0*/  STL.64 [R1+0x3d08], R26 ;  /* 0x003d081a01007387 */ /* 0x0081e80000100a00 */
[----:B--2---:R-:W-:Y:S04]  /*60ef0*/  STL.64 [R1+0x3d00], R24 ;  /* 0x003d001801007387 */ /* 0x004fe80000100a00 */
[----:B0-----:R-:W2:Y:S04]  /*60f00*/  LDL.LU.64 R26, [R1+0x158] ;  /* 0x00015800011a7983 */ /* 0x001ea80000300a00 */
[----:B--2---:R0:W-:Y:S04]  /*60f10*/  STL.64 [R1+0x3d18], R26 ;  /* 0x003d181a01007387 */ /* 0x0041e80000100a00 */
[----:B0-----:R-:W2:Y:S04]  /*60f20*/  LDL.LU.64 R26, [R1+0x168] ;  /* 0x00016800011a7983 */ /* 0x001ea80000300a00 */
[----:B--2---:R0:W-:Y:S04]  /*60f30*/  STL.64 [R1+0x3d30], R26 ;  /* 0x003d301a01007387 */ /* 0x0041e80000100a00 */
[----:B0-----:R-:W2:Y:S04]  /*60f40*/  LDL.LU.64 R26, [R1+0x178] ;  /* 0x00017800011a7983 */ /* 0x001ea80000300a00 */
[----:B--2---:R0:W-:Y:S04]  /*60f50*/  STL.64 [R1+0x3d48], R26 ;  /* 0x003d481a01007387 */ /* 0x0041e80000100a00 */
[----:B0-----:R-:W2:Y:S04]  /*60f60*/  LDL.LU.64 R26, [R1+0x188] ;  /* 0x00018800011a7983 */ /* 0x001ea80000300a00 */
[----:B------:R-:W3:Y:S04]  /*60f70*/  LDL.LU.64 R6, [R1+0x138] ;  /* 0x0001380001067983 */ /* 0x000ee80000300a00 */
[----:B---3--:R0:W-:Y:S04]  /*60f80*/  STL.64 [R1+0x3d10], R6 ;  /* 0x003d100601007387 */ /* 0x0081e80000100a00 */
[----:B------:R-:W3:Y:S04]  /*60f90*/  LDL.LU R4, [R1+0x580] ;  /* 0x0005800001047983 */ /* 0x000ee80000300800 */
[----:B------:R-:W3:Y:S04]  /*60fa0*/  LDL.LU R5, [R1+0x584] ;  /* 0x0005840001057983 */ /* 0x000ee80000300800 */
[----:B0-----:R-:W4:Y:S04]  /*60fb0*/  LDL.LU R6, [R1+0x588] ;  /* 0x0005880001067983 */ /* 0x001f280000300800 */
        /* <DEDUP_REMOVED lines=17> */
[----:B------:R-:W3:Y:S04]  /*610d0*/  LDL.LU R6, [R1+0x5b8] ;  /* 0x0005b80001067983 */ /* 0x000ee80000300800 */
[----:B------:R-:W3:Y:S01]  /*610e0*/  LDL.LU R7, [R1+0x5bc] ;  /* 0x0005bc0001077983 */ /* 0x000ee20000300800 */
[----:B------:R-:W-:-:S02]  /*610f0*/  IMAD.MOV.U32 R18, RZ, RZ, R14 ;  /* 0x000000ffff127224 */ /* 0x000fc400078e000e */
[----:B------:R-:W-:Y:S01]  /*61100*/  IMAD.MOV.U32 R19, RZ, RZ, R15 ;  /* 0x000000ffff137224 */ /* 0x000fe200078e000f */
[----:B------:R-:W4:Y:S04]  /*61110*/  LDL.LU R8, [R1+0x550] ;  /* 0x0005500001087983 */ /* 0x000f280000300800 */
[----:B------:R-:W4:Y:S04]  /*61120*/  LDL.LU R9, [R1+0x554] ;  /* 0x0005540001097983 */ /* 0x000f280000300800 */
[----:B------:R-:W4:Y:S04]  /*61130*/  LDL.LU R10, [R1+0x558] ;  /* 0x00055800010a7983 */ /* 0x000f280000300800 */
[----:B------:R-:W4:Y:S04]  /*61140*/  LDL.LU R11, [R1+0x55c] ;  /* 0x00055c00010b7983 */ /* 0x000f280000300800 */
[----:B------:R-:W4:Y:S04]  /*61150*/  LDL.LU.64 R14, [R1+0x128] ;  /* 0x00012800010e7983 */ /* 0x000f280000300a00 */
[----:B------:R0:W-:Y:S01]  /*61160*/  STL.64 [R1+0x3b78], R18 ;  /* 0x003b781201007387 */ /* 0x0001e20000100a00 */
[----:B--2---:R-:W-:-:S02]  /*61170*/  IMAD.MOV.U32 R2, RZ, RZ, R26 ;  /* 0x000000ffff027224 */ /* 0x004fc400078e001a */
[----:B------:R-:W-:Y:S01]  /*61180*/  IMAD.MOV.U32 R0, RZ, RZ, R27 ;  /* 0x000000ffff007224 */ /* 0x000fe200078e001b */
[----:B0-----:R-:W2:Y:S01]  /*61190*/  LDL.LU.64 R18, [R1+0x148] ;  /* 0x0001480001127983 */ /* 0x001ea20000300a00 */
[----:B---3--:R-:W-:-:S15]  /*611a0*/  HMMA.16816.F32 R4, R20, R26, R4 ;  /* 0x0000001a1404723c */ /* 0x008fde0000001804 */
[----:B------:R-:W-:-:S08]  /*611b0*/  NOP ;  /* 0x0000000000007918 */ /* 0x000fd00000000000 */
[----:B------:R-:W-:Y:S04]  /*611c0*/  STL.64 [R1+0x5d0], R4 ;  /* 0x0005d00401007387 */ /* 0x000fe80000100a00 */
[----:B------:R0:W-:Y:S04]  /*611d0*/  STL.64 [R1+0x5d8], R6 ;  /* 0x0005d80601007387 */ /* 0x0001e80000100a00 */
[----:B0-----:R-:W3:Y:S04]  /*611e0*/  LDL.LU.64 R6, [R1+0x3d58] ;  /* 0x003d580001067983 */ /* 0x001ee80000300a00 */
[----:B------:R-:W3:Y:S04]  /*611f0*/  LDL.LU.64 R4, [R1+0x3d50] ;  /* 0x003d500001047983 */ /* 0x000ee80000300a00 */
[----:B------:R-:W3:Y:S04]  /*61200*/  LDL.LU.64 R26, [R1+0x3d48] ;  /* 0x003d4800011a7983 */ /* 0x000ee80000300a00 */
[----:B------:R-:W-:Y:S04]  /*61210*/  STL [R1+0x3ab0], R0 ;  /* 0x003ab00001007387 */ /* 0x000fe80000100800 */
        /* <DEDUP_REMOVED lines=35> */
[----:B0-----:R-:W2:Y:S04]  /*61450*/  LDL.LU.64 R26, [R1+0x3cf8] ;  /* 0x003cf800011a7983 */ /* 0x001ea80000300a00 */
[----:B------:R-:W2:Y:S01]  /*61460*/  LDL.LU.64 R24, [R1+0x3cf0] ;  /* 0x003cf00001187983 */ /* 0x000ea20000300a00 */
[----:B------:R-:W-:-:S02]  /*61470*/  IMAD.MOV.U32 R2, RZ, RZ, R18 ;  /* 0x000000ffff027224 */ /* 0x000fc400078e0012 */
[----:B------:R-:W-:Y:S02]  /*61480*/  IMAD.MOV.U32 R3, RZ, RZ, R19 ;  /* 0x000000ffff037224 */ /* 0x000fe400078e0013 */
[----:B---3--:R-:W-:Y:S02]  /*61490*/  IMAD.MOV.U32 R28, RZ, RZ, R6 ;  /* 0x000000ffff1c7224 */ /* 0x008fe400078e0006 */
[----:B------:R-:W-:Y:S01]  /*614a0*/  IMAD.MOV.U32 R29, RZ, RZ, R7 ;  /* 0x000000ffff1d7224 */ /* 0x000fe200078e0007 */
[----:B------:R-:W-:Y:S04]  /*614b0*/  STL [R1+0x3ad0], R3 ;  /* 0x003ad00301007387 */ /* 0x000fe80000100800 */
[----:B------:R-:W-:Y:S01]  /*614c0*/  STL [R1+0x3acc], R2 ;  /* 0x003acc0201007387 */ /* 0x000fe20000100800 */
[C---:B--2---:R-:W-:Y:S06]  /*614d0*/  HMMA.16816.F32 R16, R20.reuse, R6, R24 ;  /* 0x000000061410723c */ /* 0x044fec0000001818 */
[----:B----4-:R-:W-:-:S15]  /*614e0*/  HMMA.16816.F32 R4, R20, R14, R8 ;  /* 0x0000000e1404723c */ /* 0x010fde0000001808 */
[----:B------:R-:W-:-:S02]  /*614f0*/  NOP ;  /* 0x0000000000007918 */ /* 0x000fc40000000000 */
[----:B------:R-:W-:Y:S04]  /*61500*/  STL.64 [R1+0x580], R16 ;  /* 0x0005801001007387 */ /* 0x000fe80000100a00 */
[----:B------:R0:W-:Y:S04]  /*61510*/  STL.64 [R1+0x588], R18 ;  /* 0x0005881201007387 */ /* 0x0001e80000100a00 */
[----:B------:R-:W-:Y:S04]  /*61520*/  STL [R1+0x3ad8], R29 ;  /* 0x003ad81d01007387 */ /* 0x000fe80000100800 */
[----:B------:R-:W-:Y:S04]  /*61530*/  STL [R1+0x3ad4], R28 ;  /* 0x003ad41c01007387 */ /* 0x000fe80000100800 */
[----:B------:R-:W-:Y:S04]  /*61540*/  STL.64 [R1+0x570], R4 ;  /* 0x0005700401007387 */ /* 0x000fe80000100a00 */
[----:B------:R-:W-:Y:S04]  /*61550*/  STL.64 [R1+0x578], R6 ;  /* 0x0005780601007387 */ /* 0x000fe80000100a00 */
[----:B0-----:R-:W2:Y:S04]  /*61560*/  LDL.LU.64 R18, [R1+0xd8] ;  /* 0x0000d80001127983 */ /* 0x001ea80000300a00 */
[----:B--2---:R0:W-:Y:S04]  /*61570*/  STL.64 [R1+0x3c90], R18 ;  /* 0x003c901201007387 */ /* 0x0041e80000100a00 */
[----:B0-----:R-:W2:Y:S04]  /*61580*/  LDL.LU.64 R18, [R1+0xe8] ;  /* 0x0000e80001127983 */ /* 0x001ea80000300a00 */
[----:B--2---:R0:W-:Y:S04]  /*61590*/  STL.64 [R1+0x3ca8], R18 ;  /* 0x003ca81201007387 */ /* 0x0041e80000100a00 */
[----:B------:R-:W2:Y:S04]  /*615a0*/  LDL.LU R24, [R1+0x4f0] ;  /* 0x0004f00001187983 */ /* 0x000ea80000300800 */
[----:B------:R-:W2:Y:S04]  /*615b0*/  LDL.LU R25, [R1+0x4f4] ;  /* 0x0004f40001197983 */ /* 0x000ea80000300800 */
[----:B------:R-:W3:Y:S04]  /*615c0*/  LDL.LU R26, [R1+0x4f8] ;  /* 0x0004f800011a7983 */ /* 0x000ee80000300800 */
[----:B------:R-:W3:Y:S04]  /*615d0*/  LDL.LU R27, [R1+0x4fc] ;  /* 0x0004fc00011b7983 */ /* 0x000ee80000300800 */
[----:B0-----:R-:W4:Y:S04]  /*615e0*/  LDL.LU.64 R18, [R1+0xf8] ;  /* 0x0000f80001127983 */ /* 0x001f280000300a00 */
[----:B----4-:R0:W-:Y:S04]  /*615f0*/  STL.64 [R1+0x3cc0], R18 ;  /* 0x003cc01201007387 */ /* 0x0101e80000100a00 */
[----:B0-----:R-:W4:Y:S04]  /*61600*/  LDL.LU.64 R18, [R1+0x108] ;  /* 0x0001080001127983 */ /* 0x001f280000300a00 */
[----:B----4-:R0:W-:Y:S04]  /*61610*/  STL.64 [R1+0x3cd8], R18 ;  /* 0x003cd81201007387 */ /* 0x0101e80000100a00 */
[----:B0-----:R-:W4:Y:S04]  /*61620*/  LDL.LU.64 R18, [R1+0x118] ;  /* 0x0001180001127983 */ /* 0x001f280000300a00 */
        /* <DEDUP_REMOVED lines=28> */
[----:B------:R-:W2:Y:S04]  /*617f0*/  LDL.LU R26, [R1+0x548] ;  /* 0x00054800011a7983 */ /* 0x000ea80000300800 */
[----:B------:R-:W2:Y:S04]  /*61800*/  LDL.LU R27, [R1+0x54c] ;  /* 0x00054c00011b7983 */ /* 0x000ea80000300800 */
[----:B------:R-:W3:Y:S01]  /*61810*/  LDL.LU.64 R6, [R1+0xc8] ;  /* 0x0000c80001067983 */ /* 0x000ee20000300a00 */
[----:B------:R-:W-:-:S03]  /*61820*/  IMAD.MOV.U32 R0, RZ, RZ, R15 ;  /* 0x000000ffff007224 */ /* 0x000fc600078e000f */
[----:B------:R-:W3:Y:S01]  /*61830*/  LDL.LU R8, [R1+0x4e0] ;  /* 0x0004e00001087983 */ /* 0x000ee20000300800 */
[----:B------:R-:W-:-:S03]  /*61840*/  IMAD.MOV.U32 R2, RZ, RZ, R14 ;  /* 0x000000ffff027224 */ /* 0x000fc600078e000e */
[----:B------:R-:W3:Y:S04]  /*61850*/  LDL.LU R9, [R1+0x4e4] ;  /* 0x0004e40001097983 */ /* 0x000ee80000300800 */
[----:B------:R-:W3:Y:S04]  /*61860*/  LDL.LU R10, [R1+0x4e8] ;  /* 0x0004e800010a7983 */ /* 0x000ee80000300800 */
[----:B------:R-:W3:Y:S04]  /*61870*/  LDL.LU R11, [R1+0x4ec] ;  /* 0x0004ec00010b7983 */ /* 0x000ee80000300800 */
[----:B------:R-:W3:Y:S04]  /*61880*/  LDL.LU.64 R14, [R1+0xb8] ;  /* 0x0000b800010e7983 */ /* 0x000ee80000300a00 */
[----:B------:R-:W-:Y:S04]  /*61890*/  STL [R1+0x3ae0], R0 ;  /* 0x003ae00001007387 */ /* 0x000fe80000100800 */
[----:B------:R-:W-:Y:S01]  /*618a0*/  STL [R1+0x3adc], R2 ;  /* 0x003adc0201007387 */ /* 0x000fe20000100800 */
[----:B----4-:R-:W-:-:S02]  /*618b0*/  IMAD.MOV.U32 R28, RZ, RZ, R18 ;  /* 0x000000ffff1c7224 */ /* 0x010fc400078e0012 */
        /* <DEDUP_REMOVED lines=53> */
[----:B------:R-:W-:-:S15]  /*61c10*/  HMMA.16816.F32 R4, R20, R14, R8 ;  /* 0x0000000e1404723c */ /* 0x000fde0000001808 */
[----:B------:R-:W-:-:S02]  /*61c20*/  NOP ;  /* 0x0000000000007918 */ /* 0x000fc40000000000 */
[----:B------:R-:W-:Y:S04]  /*61c30*/  STL.64 [R1+0x510], R16 ;  /* 0x0005101001007387 */ /* 0x000fe80000100a00 */
[----:B------:R-:W-:Y:S04]  /*61c40*/  STL.64 [R1+0x518], R18 ;  /* 0x0005181201007387 */ /* 0x000fe80000100a00 */
[----:B------:R-:W-:Y:S04]  /*61c50*/  STL [R1+0x3b10], R0 ;  /* 0x003b100001007387 */ /* 0x000fe80000100800 */
[----:B------:R-:W-:Y:S04]  /*61c60*/  STL [R1+0x3b0c], R2 ;  /* 0x003b0c0201007387 */ /* 0x000fe80000100800 */
[----:B------:R-:W-:Y:S04]  /*61c70*/  STL.64 [R1+0x500], R4 ;  /* 0x0005000401007387 */ /* 0x000fe80000100a00 */
[----:B------:R-:W-:Y:S04]  /*61c80*/  STL.64 [R1+0x508], R6 ;  /* 0x0005080601007387 */ /* 0x000fe80000100a00 */
[----:B------:R-:W2:Y:S04]  /*61c90*/  LDL.LU.64 R10, [R1+0x88] ;  /* 0x00008800010a7983 */ /* 0x000ea80000300a00 */
        /* <DEDUP_REMOVED lines=22> */
[----:B0-----:R-:W4:Y:S04]  /*61e00*/  LDL.LU R4, [R1+0x4d0] ;  /* 0x0004d00001047983 */ /* 0x001f280000300800 */
[----:B------:R-:W4:Y:S04]  /*61e10*/  LDL.LU R5, [R1+0x4d4] ;  /* 0x0004d40001057983 */ /* 0x000f280000300800 */
[----:B------:R-:W4:Y:S04]  /*61e20*/  LDL.LU R6, [R1+0x4d8] ;  /* 0x0004d80001067983 */ /* 0x000f280000300800 */
[----:B------:R-:W4:Y:S04]  /*61e30*/  LDL.LU R7, [R1+0x4dc] ;  /* 0x0004dc0001077983 */ /* 0x000f280000300800 */
[----:B------:R-:W2:Y:S04]  /*61e40*/  LDL.LU.64 R18, [R1+0x58] ;  /* 0x0000580001127983 */ /* 0x000ea80000300a00 */
[----:B--2---:R0:W-:Y:S04]  /*61e50*/  STL.64 [R1+0x3c08], R18 ;  /* 0x003c081201007387 */ /* 0x0041e80000100a00 */
[----:B0-----:R-:W2:Y:S01]  /*61e60*/  LDL.LU.64 R18, [R1+0x68] ;  /* 0x0000680001127983 */ /* 0x001ea20000300a00 */
[----:B----4-:R-:W-:Y:S03]  /*61e70*/  HMMA.16816.F32 R4, R20, R10, R4 ;  /* 0x0000000a1404723c */ /* 0x010fe60000001804 */
[----:B--2---:R0:W-:Y:S04]  /*61e80*/  STL.64 [R1+0x3c20], R18 ;  /* 0x003c201201007387 */ /* 0x0041e80000100a00 */
[----:B0-----:R-:W2:Y:S04]  /*61e90*/  LDL.LU.64 R18, [R1+0x78] ;  /* 0x0000780001127983 */ /* 0x001ea80000300a00 */
[----:B------:R-:W3:Y:S04]  /*61ea0*/  LDL.LU R24, [R1+0x470] ;  /* 0x0004700001187983 */ /* 0x000ee80000300800 */
[----:B------:R-:W3:Y:S04]  /*61eb0*/  LDL.LU R25, [R1+0x474] ;  /* 0x0004740001197983 */ /* 0x000ee80000300800 */
[----:B------:R-:W4:Y:S04]  /*61ec0*/  LDL.LU R26, [R1+0x478] ;  /* 0x00047800011a7983 */ /* 0x000f280000300800 */
[----:B------:R-:W4:Y:S01]  /*61ed0*/  LDL.LU R27, [R1+0x47c] ;  /* 0x00047c00011b7983 */ /* 0x000f220000300800 */
[----:B------:R-:W-:-:S02]  /*61ee0*/  IMAD.MOV.U32 R3, RZ, RZ, R15 ;  /* 0x000000ffff037224 */ /* 0x000fc400078e000f */
[----:B------:R-:W-:Y:S02]  /*61ef0*/  IMAD.MOV.U32 R28, RZ, RZ, R14 ;  /* 0x000000ffff1c7224 */ /* 0x000fe400078e000e */
[----:B------:R-:W-:Y:S02]  /*61f00*/  IMAD.MOV.U32 R2, RZ, RZ, R10 ;  /* 0x000000ffff027224 */ /* 0x000fe400078e000a */
[----:B------:R-:W-:Y:S01]  /*61f10*/  IMAD.MOV.U32 R29, RZ, RZ, R11 ;  /* 0x000000ffff1d7224 */ /* 0x000fe200078e000b */
[----:B----4-:R-:W-:Y:S04]  /*61f20*/  STL.64 [R1+0x3c18], R26 ;  /* 0x003c181a01007387 */ /* 0x010fe80000100a00 */
[----:B---3--:R0:W-:Y:S04]  /*61f30*/  STL.64 [R1+0x3c10], R24 ;  /* 0x003c101801007387 */ /* 0x0081e80000100a00 */
[----:B0-----:R-:W3:Y:S04]  /*61f40*/  LDL.LU R24, [R1+0x490] ;  /* 0x0004900001187983 */ /* 0x001ee80000300800 */
[----:B------:R-:W3:Y:S04]  /*61f50*/  LDL.LU R25, [R1+0x494] ;  /* 0x0004940001197983 */ /* 0x000ee80000300800 */
[----:B------:R-:W3:Y:S04]  /*61f60*/  LDL.LU R26, [R1+0x498] ;  /* 0x00049800011a7983 */ /* 0x000ee80000300800 */
[----:B------:R-:W3:Y:S04]  /*61f70*/  LDL.LU R27, [R1+0x49c] ;  /* 0x00049c00011b7983 */ /* 0x000ee80000300800 */
[----:B------:R-:W4:Y:S04]  /*61f80*/  LDL.LU.64 R14, [R1+0x48] ;  /* 0x00004800010e7983 */ /* 0x000f280000300a00 */
[----:B------:R-:W-:Y:S04]  /*61f90*/  STL [R1+0x3b18], R3 ;  /* 0x003b180301007387 */ /* 0x000fe80000100800 */
[----:B------:R-:W-:Y:S04]  /*61fa0*/  STL [R1+0x3b14], R28 ;  /* 0x003b141c01007387 */ /* 0x000fe80000100800 */
        /* <DEDUP_REMOVED lines=26> */
[----:B------:R-:W4:Y:S04]  /*62150*/  LDL.LU R9, [R1+0x3c30] ;  /* 0x003c300001097983 */ /* 0x000f280000300800 */
[----:B------:R-:W-:Y:S04]  /*62160*/  STL [R1+0x3b30], R8 ;  /* 0x003b300801007387 */ /* 0x000fe80000100800 */
[----:B------:R-:W-:Y:S01]  /*62170*/  STL [R1+0x3b2c], R3 ;  /* 0x003b2c0301007387 */ /* 0x000fe20000100800 */
[----:B--2---:R-:W-:-:S15]  /*62180*/  HMMA.16816.F32 R4, R20, R18, R4 ;  /* 0x000000121404723c */ /* 0x004fde0000001804 */
[----:B------:R-:W-:-:S08]  /*62190*/  NOP ;  /* 0x0000000000007918 */ /* 0x000fd00000000000 */
[----:B------:R0:W-:Y:S04]  /*621a0*/  STL.64 [R1+0x4c0], R4 ;  /* 0x0004c00401007387 */ /* 0x0001e80000100a00 */
[----:B------:R1:W-:Y:S01]  /*621b0*/  STL.64 [R1+0x4c8], R6 ;  /* 0x0004c80601007387 */ /* 0x0003e20000100a00 */
[----:B0-----:R-:W-:-:S03]  /*621c0*/  IMAD.MOV.U32 R5, RZ, RZ, R18 ;  /* 0x000000ffff057224 */ /* 0x001fc600078e0012 */
[----:B-1----:R-:W2:Y:S01]  /*621d0*/  LDL.LU.64 R6, [R1+0x3c28] ;  /* 0x003c280001067983 */ /* 0x002ea20000300a00 */
[----:B------:R-:W-:-:S03]  /*621e0*/  IMAD.MOV.U32 R4, RZ, RZ, R19 ;  /* 0x000000ffff047224 */ /* 0x000fc600078e0013 */
[----:B------:R-:W3:Y:S04]  /*621f0*/  LDL.LU.64 R18, [R1+0x3c20] ;  /* 0x003c200001127983 */ /* 0x000ee80000300a00 */
[----:B------:R0:W-:Y:S04]  /*62200*/  STL [R1+0x3b38], R4 ;  /* 0x003b380401007387 */ /* 0x0001e80000100800 */
[----:B------:R1:W-:Y:S01]  /*62210*/  STL [R1+0x3b34], R5 ;  /* 0x003b340501007387 */ /* 0x0003e20000100800 */
[----:B---3--:R-:W-:Y:S03]  /*62220*/  HMMA.16816.F32 R24, R20, R18, R24 ;  /* 0x000000121418723c */ /* 0x008fe60000001818 */
[----:B--2---:R2:W-:Y:S04]  /*62230*/  STL.64 [R1+0x3c00], R6 ;  /* 0x003c000601007387 */ /* 0x0045e80000100a00 */
[----:B0-----:R-:W3:Y:S04]  /*62240*/  LDL.LU R4, [R1+0x480] ;  /* 0x0004800001047983 */ /* 0x001ee80000300800 */
[----:B-1----:R-:W3:Y:S01]  /*62250*/  LDL.LU R5, [R1+0x484] ;  /* 0x0004840001057983 */ /* 0x002ee20000300800 */
[----:B------:R-:W-:-:S02]  /*62260*/  IMAD.MOV.U32 R29, RZ, RZ, R18 ;  /* 0x000000ffff1d7224 */ /* 0x000fc400078e0012 */
[----:B------:R-:W-:Y:S01]  /*62270*/  IMAD.MOV.U32 R2, RZ, RZ, R19 ;  /* 0x000000ffff027224 */ /* 0x000fe200078e0013 */
[----:B--2---:R-:W3:Y:S04]  /*62280*/  LDL.LU R6, [R1+0x488] ;  /* 0x0004880001067983 */ /* 0x004ee80000300800 */
[----:B------:R-:W3:Y:S04]  /*62290*/  LDL.LU R7, [R1+0x48c] ;  /* 0x00048c0001077983 */ /* 0x000ee80000300800 */
[----:B------:R-:W-:Y:S04]  /*622a0*/  STL.64 [R1+0x4b0], R24 ;  /* 0x0004b01801007387 */ /* 0x000fe80000100a00 */
[----:B------:R0:W-:Y:S04]  /*622b0*/  STL.64 [R1+0x4b8], R26 ;  /* 0x0004b81a01007387 */ /* 0x0001e80000100a00 */
[----:B0-----:R-:W2:Y:S04]  /*622c0*/  LDL.LU.64 R26, [R1+0x3c18] ;  /* 0x003c1800011a7983 */ /* 0x001ea80000300a00 */
[----:B------:R-:W2:Y:S04]  /*622d0*/  LDL.LU.64 R24, [R1+0x3c10] ;  /* 0x003c100001187983 */ /* 0x000ea80000300a00 */
[----:B------:R-:W3:Y:S04]  /*622e0*/  LDL.LU.64 R18, [R1+0x3c08] ;  /* 0x003c080001127983 */ /* 0x000ee80000300a00 */
[----:B------:R-:W-:Y:S04]  /*622f0*/  STL [R1+0x3b40], R2 ;  /* 0x003b400201007387 */ /* 0x000fe80000100800 */
[----:B------:R-:W-:Y:S01]  /*62300*/  STL [R1+0x3b3c], R29 ;  /* 0x003b3c1d01007387 */ /* 0x000fe20000100800 */
[----:B----4-:R-:W-:-:S02]  /*62310*/  IMAD.MOV.U32 R8, RZ, RZ, R14 ;  /* 0x000000ffff087224 */ /* 0x010fc400078e000e */
[----:B------:R-:W-:Y:S01]  /*62320*/  IMAD.MOV.U32 R3, RZ, RZ, R15 ;  /* 0x000000ffff037224 */ /* 0x000fe200078e000f */
[----:B---3--:R-:W-:Y:S06]  /*62330*/  HMMA.16816.F32 R4, R20, R18, R4 ;  /* 0x000000121404723c */ /* 0x008fec0000001804 */
[----:B------:R-:W-:Y:S02]  /*62340*/  IMAD.MOV.U32 R28, RZ, RZ, R19 ;  /* 0x000000ffff1c7224 */ /* 0x000fe400078e0013 */
[----:B------:R-:W-:-:S15]  /*62350*/  IMAD.MOV.U32 R0, RZ, RZ, R18 ;  /* 0x000000ffff007224 */ /* 0x000fde00078e0012 */
[----:B------:R-:W-:Y:S04]  /*62360*/  STL.64 [R1+0x4a0], R4 ;  /* 0x0004a00401007387 */ /* 0x000fe80000100a00 */
[----:B------:R2:W-:Y:S02]  /*62370*/  STL.64 [R1+0x4a8], R6 ;  /* 0x0004a80601007387 */ /* 0x0005e40000100a00 */
[----:B--2---:R-:W-:Y:S02]  /*62380*/  HMMA.16816.F32 R4, R20, R14, R24 ;  /* 0x0000000e1404723c */ /* 0x004fe40000001818 */
[----:B------:R-:W-:Y:S04]  /*62390*/  STL [R1+0x3b48], R28 ;  /* 0x003b481c01007387 */ /* 0x000fe80000100800 */
[----:B------:R-:W-:-:S15]  /*623a0*/  STL [R1+0x3b44], R0 ;  /* 0x003b440001007387 */ /* 0x000fde0000100800 */
[----:B------:R-:W-:-:S02]  /*623b0*/  NOP ;  /* 0x0000000000007918 */ /* 0x000fc40000000000 */
[----:B------:R-:W-:Y:S04]  /*623c0*/  STL.64 [R1+0x490], R4 ;  /* 0x0004900401007387 */ /* 0x000fe80000100a00 */
[----:B------:R-:W-:Y:S04]  /*623d0*/  STL.64 [R1+0x498], R6 ;  /* 0x0004980601007387 */ /* 0x000fe80000100a00 */
[----:B------:R-:W2:Y:S04]  /*623e0*/  LDL.LU R16, [R1+0x3f0] ;  /* 0x0003f00001107983 */ /* 0x000ea80000300800 */
[----:B------:R-:W2:Y:S04]  /*623f0*/  LDL.LU R17, [R1+0x3f4] ;  /* 0x0003f40001117983 */ /* 0x000ea80000300800 */
[----:B------:R-:W3:Y:S04]  /*62400*/  LDL.LU R18, [R1+0x3f8] ;  /* 0x0003f80001127983 */ /* 0x000ee80000300800 */
[----:B------:R-:W3:Y:S04]  /*62410*/  LDL.LU R19, [R1+0x3fc] ;  /* 0x0003fc0001137983 */ /* 0x000ee80000300800 */
[----:B------:R-:W4:Y:S04]  /*62420*/  LDL.LU.64 R14, [R1+0x8] ;  /* 0x00000800010e7983 */ /* 0x000f280000300a00 */
[----:B----4-:R0:W-:Y:S04]  /*62430*/  STL.64 [R1+0x3bc8], R14 ;  /* 0x003bc80e01007387 */ /* 0x0101e80000100a00 */
[----:B0-----:R-:W4:Y:S04]  /*62440*/  LDL.LU.64 R14, [R1+0x18] ;  /* 0x00001800010e7983 */ /* 0x001f280000300a00 */
[----:B----4-:R-:W-:Y:S04]  /*62450*/  STL.64 [R1+0x3be0], R14 ;  /* 0x003be00e01007387 */ /* 0x010fe80000100a00 */
        /* <DEDUP_REMOVED lines=8> */
[----:B------:R-:W4:Y:S04]  /*624e0*/  LDL.LU R6, [R1+0x468] ;  /* 0x0004680001067983 */ /* 0x000f280000300800 */
[----:B------:R-:W4:Y:S04]  /*624f0*/  LDL.LU R7, [R1+0x46c] ;  /* 0x00046c0001077983 */ /* 0x000f280000300800 */
[----:B------:R-:W2:Y:S04]  /*62500*/  LDL.LU.64 R14, [R1+0x28] ;  /* 0x00002800010e7983 */ /* 0x000ea80000300a00 */
[----:B--2---:R0:W-:Y:S04]  /*62510*/  STL.64 [R1+0x3bf8], R14 ;  /* 0x003bf80e01007387 */ /* 0x0041e80000100a00 */
[----:B0-----:R-:W4:Y:S04]  /*62520*/  LDL.LU.64 R14, [R1+0x38] ;  /* 0x00003800010e7983 */ /* 0x001f280000300a00 */
[----:B---3--:R-:W-:Y:S04]  /*62530*/  STL.64 [R1+0x3b98], R18 ;  /* 0x003b981201007387 */ /* 0x008fe80000100a00 */
[----:B------:R0:W-:Y:S04]  /*62540*/  STL.64 [R1+0x3b90], R16 ;  /* 0x003b901001007387 */ /* 0x0001e80000100a00 */
        /* <DEDUP_REMOVED lines=29> */
[----:B------:R-:W3:Y:S04]  /*62720*/  LDL.LU.64 R26, [R1+0x1e8] ;  /* 0x0001e800011a7983 */ /* 0x000ee80000300a00 */
[----:B------:R-:W-:Y:S04]  /*62730*/  STL [R1+0x3b50], R3 ;  /* 0x003b500301007387 */ /* 0x000fe80000100800 */
[----:B------:R-:W-:Y:S04]  /*62740*/  STL [R1+0x3b4c], R8 ;  /* 0x003b4c0801007387 */ /* 0x000fe80000100800 */
[----:B------:R0:W-:Y:S04]  /*62750*/  STL.64 [R1+0x480], R4 ;  /* 0x0004800401007387 */ /* 0x0001e80000100a00 */
[----:B------:R1:W-:Y:S01]  /*62760*/  STL.64 [R1+0x488], R6 ;  /* 0x0004880601007387 */ /* 0x0003e20000100a00 */
[----:B0-----:R-:W-:-:S03]  /*62770*/  IMAD.MOV.U32 R4, RZ, RZ, R14 ;  /* 0x000000ffff047224 */ /* 0x001fc600078e000e */
[----:B-1----:R-:W4:Y:S01]  /*62780*/  LDL.LU.64 R6, [R1+0x3c00] ;  /* 0x003c000001067983 */ /* 0x002f220000300a00 */
[----:B------:R-:W-:-:S03]  /*62790*/  IMAD.MOV.U32 R5, RZ, RZ, R15 ;  /* 0x000000ffff057224 */ /* 0x000fc600078e000f */
[----:B------:R-:W2:Y:S02]  /*627a0*/  LDL.LU.64 R14, [R1+0x3bf8] ;  /* 0x003bf800010e7983 */ /* 0x000ea40000300a00 */
[----:B--2---:R-:W-:Y:S06]  /*627b0*/  HMMA.16816.F32 R16, R20, R14, R16 ;  /* 0x0000000e1410723c */ /* 0x004fec0000001810 */
[----:B------:R-:W-:Y:S02]  /*627c0*/  IMAD.MOV.U32 R2, RZ, RZ, R14 ;  /* 0x000000ffff027224 */ /* 0x000fe400078e000e */
        /* <DEDUP_REMOVED lines=22> */
[----:B--2---:R-:W-:-:S15]  /*62930*/  HMMA.16816.F32 R16, R20, R14, R16 ;  /* 0x0000000e1410723c */ /* 0x004fde0000001810 */
[----:B------:R-:W-:-:S08]  /*62940*/  NOP ;  /* 0x0000000000007918 */ /* 0x000fd00000000000 */
[----:B------:R-:W-:Y:S04]  /*62950*/  STL.64 [R1+0x440], R16 ;  /* 0x0004401001007387 */ /* 0x000fe80000100a00 */
[----:B------:R0:W-:Y:S04]  /*62960*/  STL.64 [R1+0x448], R18 ;  /* 0x0004481201007387 */ /* 0x0001e80000100a00 */
[----:B0-----:R-:W2:Y:S04]  /*62970*/  LDL.LU.64 R18, [R1+0x3ba8] ;  /* 0x003ba80001127983 */ /* 0x001ea80000300a00 */
[----:B------:R-:W2:Y:S04]  /*62980*/  LDL.LU.64 R16, [R1+0x3ba0] ;  /* 0x003ba00001107983 */ /* 0x000ea80000300a00 */
[----:B------:R0:W-:Y:S04]  /*62990*/  STL.64 [R1+0x3b68], R14 ;  /* 0x003b680e01007387 */ /* 0x0001e80000100a00 */
[----:B------:R-:W3:Y:S04]  /*629a0*/  LDL.LU R12, [R1+0x3b0] ;  /* 0x0003b000010c7983 */ /* 0x000ee80000300800 */
[----:B------:R-:W3:Y:S04]  /*629b0*/  LDL.LU R13, [R1+0x3b4] ;  /* 0x0003b400010d7983 */ /* 0x000ee80000300800 */
[----:B0-----:R-:W3:Y:S04]  /*629c0*/  LDL.LU R14, [R1+0x3b8] ;  /* 0x0003b800010e7983 */ /* 0x001ee80000300800 */
[----:B------:R-:W3:Y:S01]  /*629d0*/  LDL.LU R15, [R1+0x3bc] ;  /* 0x0003bc00010f7983 */ /* 0x000ee20000300800 */
[----:B--2---:R-:W-:-:S15]  /*629e0*/  HMMA.16816.F32 R16, R20, R10, R16 ;  /* 0x0000000a1410723c */ /* 0x004fde0000001810 */
[----:B------:R-:W-:-:S08]  /*629f0*/  NOP ;  /* 0x0000000000007918 */ /* 0x000fd00000000000 */
[----:B------:R-:W-:Y:S04]  /*62a00*/  STL.64 [R1+0x430], R16 ;  /* 0x0004301001007387 */ /* 0x000fe80000100a00 */
[----:B------:R0:W-:Y:S04]  /*62a10*/  STL.64 [R1+0x438], R18 ;  /* 0x0004381201007387 */ /* 0x0001e80000100a00 */
[----:B0-----:R-:W4:Y:S04]  /*62a20*/  LDL.LU.64 R18, [R1+0x3b98] ;  /* 0x003b980001127983 */ /* 0x001f280000300a00 */
[----:B------:R-:W4:Y:S04]  /*62a30*/  LDL.LU.64 R16, [R1+0x3b90] ;  /* 0x003b900001107983 */ /* 0x000f280000300a00 */
[----:B------:R-:W-:Y:S04]  /*62a40*/  STL.64 [R1+0x3908], R10 ;  /* 0x0039080a01007387 */ /* 0x000fe80000100a00 */
[----:B------:R-:W-:Y:S04]  /*62a50*/  STL [R1+0x3900], R9 ;  /* 0x0039000901007387 */ /* 0x000fe80000100800 */
[----:B------:R0:W-:Y:S04]  /*62a60*/  STL [R1+0x3b54], R8 ;  /* 0x003b540801007387 */ /* 0x0001e80000100800 */
[----:B0-----:R-:W2:Y:S04]  /*62a70*/  LDL.LU R8, [R1+0x3a0] ;  /* 0x0003a00001087983 */ /* 0x001ea80000300800 */
[----:B------:R-:W2:Y:S04]  /*62a80*/  LDL.LU R9, [R1+0x3a4] ;  /* 0x0003a40001097983 */ /* 0x000ea80000300800 */
[----:B------:R-:W2:Y:S04]  /*62a90*/  LDL.LU R10, [R1+0x3a8] ;  /* 0x0003a800010a7983 */ /* 0x000ea80000300800 */
[----:B------:R-:W2:Y:S01]  /*62aa0*/  LDL.LU R11, [R1+0x3ac] ;  /* 0x0003ac00010b7983 */ /* 0x000ea20000300800 */
[----:B----4-:R-:W-:-:S15]  /*62ab0*/  HMMA.16816.F32 R16, R20, R6, R16 ;  /* 0x000000061410723c */ /* 0x010fde0000001810 */
[----:B------:R-:W-:-:S08]  /*62ac0*/  NOP ;  /* 0x0000000000007918 */ /* 0x000fd00000000000 */
[----:B------:R-:W-:Y:S04]  /*62ad0*/  STL.64 [R1+0x420], R16 ;  /* 0x0004201001007387 */ /* 0x000fe80000100a00 */
[----:B------:R0:W-:Y:S04]  /*62ae0*/  STL.64 [R1+0x428], R18 ;  /* 0x0004281201007387 */ /* 0x0001e80000100a00 */
[----:B0-----:R-:W3:Y:S04]  /*62af0*/  LDL.LU.64 R18, [R1+0x3b88] ;  /* 0x003b880001127983 */ /* 0x001ee80000300a00 */
[----:B------:R-:W3:Y:S04]  /*62b00*/  LDL.LU.64 R16, [R1+0x3b80] ;  /* 0x003b800001107983 */ /* 0x000ee80000300a00 */
[----:B------:R-:W-:Y:S01]  /*62b10*/  STL.64 [R1+0x3910], R6 ;  /* 0x0039100601007387 */ /* 0x000fe20000100a00 */
[----:B---3--:R-:W-:-:S15]  /*62b20*/  HMMA.16816.F32 R16, R20, R26, R16 ;  /* 0x0000001a1410723c */ /* 0x008fde0000001810 */
[----:B------:R-:W-:-:S08]  /*62b30*/  NOP ;  /* 0x0000000000007918 */ /* 0x000fd00000000000 */
[----:B------:R0:W-:Y:S04]  /*62b40*/  STL.64 [R1+0x410], R16 ;  /* 0x0004101001007387 */ /* 0x0001e80000100a00 */
[----:B------:R1:W-:Y:S01]  /*62b50*/  STL.64 [R1+0x418], R18 ;  /* 0x0004181201007387 */ /* 0x0003e20000100a00 */
[----:B0-----:R-:W-:-:S03]  /*62b60*/  IMAD.MOV.U32 R17, RZ, RZ, R26 ;  /* 0x000000ffff117224 */ /* 0x001fc600078e001a */
[----:B-1----:R-:W3:Y:S01]  /*62b70*/  LDL.LU.64 R18, [R1+0x3b78] ;  /* 0x003b780001127983 */ /* 0x002ee20000300a00 */
[----:B------:R-:W-:-:S03]  /*62b80*/  IMAD.MOV.U32 R16, RZ, RZ, R27 ;  /* 0x000000ffff107224 */ /* 0x000fc600078e001b */
[----:B------:R-:W4:Y:S04]  /*62b90*/  LDL.LU.64 R26, [R1+0x3b70] ;  /* 0x003b7000011a7983 */ /* 0x000f280000300a00 */
[----:B------:R-:W-:Y:S01]  /*62ba0*/  STL.64 [R1+0x3838], R16 ;  /* 0x0038381001007387 */ /* 0x000fe20000100a00 */
[----:B----4-:R-:W-:Y:S03]  /*62bb0*/  HMMA.16816.F32 R20, R20, R26, R12 ;  /* 0x0000001a1414723c */ /* 0x010fe6000000180c */
[----:B------:R-:W4:Y:S04]  /*62bc0*/  LDL.LU.64 R14, [R1+0x3b68] ;  /* 0x003b6800010e7983 */ /* 0x000f280000300a00 */
[----:B------:R-:W-:-:S02]  /*62bd0*/  IMAD.MOV.U32 R13, RZ, RZ, R26 ;  /* 0x000000ffff0d7224 */ /* 0x000fc400078e001a */
[----:B------:R-:W-:-:S14]  /*62be0*/  IMAD.MOV.U32 R12, RZ, RZ, R27 ;  /* 0x000000ffff0c7224 */ /* 0x000fdc00078e001b */
[----:B------:R0:W-:Y:S04]  /*62bf0*/  STL.64 [R1+0x3d0], R20 ;  /* 0x0003d01401007387 */ /* 0x0001e80000100a00 */
[----:B------:R1:W-:Y:S04]  /*62c00*/  STL.64 [R1+0x3d8], R22 ;  /* 0x0003d81601007387 */ /* 0x0003e80000100a00 */
[----:B------:R-:W2:Y:S04]  /*62c10*/  LDL.LU.64 R26, [R1+0x3b60] ;  /* 0x003b6000011a7983 */ /* 0x000ea80000300a00 */
[----:B------:R-:W2:Y:S04]  /*62c20*/  LDL.LU.64 R24, [R1+0x3b58] ;  /* 0x003b580001187983 */ /* 0x000ea80000300a00 */
[----:B0-----:R-:W3:Y:S04]  /*62c30*/  LDL.LU R20, [R1+0x390] ;  /* 0x0003900001147983 */ /* 0x001ee80000300800 */
[----:B------:R-:W3:Y:S04]  /*62c40*/  LDL.LU R21, [R1+0x394] ;  /* 0x0003940001157983 */ /* 0x000ee80000300800 */
[----:B-1----:R-:W3:Y:S04]  /*62c50*/  LDL.LU R22, [R1+0x398] ;  /* 0x0003980001167983 */ /* 0x002ee80000300800 */
[----:B------:R-:W3:Y:S04]  /*62c60*/  LDL.LU R23, [R1+0x39c] ;  /* 0x00039c0001177983 */ /* 0x000ee80000300800 */
[----:B----4-:R0:W-:Y:S04]  /*62c70*/  STL.64 [R1+0x3858], R14 ;  /* 0x0038580e01007387 */ /* 0x0101e80000100a00 */
[----:B------:R2:W-:Y:S04]  /*62c80*/  STL.64 [R1+0x3850], R12 ;  /* 0x0038500c01007387 */ /* 0x0005e80000100a00 */
[----:B0-----:R-:W2:Y:S04]  /*62c90*/  LDL.LU R14, [R1+0x1a8] ;  /* 0x0001a800010e7983 */ /* 0x001ea80000300800 */
[----:B------:R-:W2:Y:S02]  /*62ca0*/  LDL.LU R15, [R1+0x1ac] ;  /* 0x0001ac00010f7983 */ /* 0x000ea40000300800 */
[----:B--2---:R-:W-:Y:S02]  /*62cb0*/  HMMA.16816.F32 R12, R24, R14, R8 ;  /* 0x0000000e180c723c */ /* 0x004fe40000001808 */
[----:B------:R-:W2:-:S15]  /*62cc0*/  LDL.LU R8, [R1+0x3b54] ;  /* 0x003b540001087983 */ /* 0x000e9e0000300800 */
[----:B------:R-:W-:-:S06]  /*62cd0*/  NOP ;  /* 0x0000000000007918 */ /* 0x000fcc0000000000 */
[----:B------:R-:W-:Y:S04]  /*62ce0*/  STL.64 [R1+0x3c0], R12 ;  /* 0x0003c00c01007387 */ /* 0x000fe80000100a00 */
[----:B------:R3:W-:Y:S04]  /*62cf0*/  STL.64 [R1+0x3c8], R14 ;  /* 0x0003c80e01007387 */ /* 0x0007e80000100a00 */
[----:B------:R-:W4:Y:S01]  /*62d00*/  LDL.LU R16, [R1+0x1c0] ;  /* 0x0001c00001107983 */ /* 0x000f220000300800 */
[----:B---3--:R-:W-:-:S15]  /*62d10*/  HMMA.16816.F32 R12, R24, R18, R20 ;  /* 0x00000012180c723c */ /* 0x008fde0000001814 */
[----:B------:R-:W-:-:S08]  /*62d20*/  NOP ;  /* 0x0000000000007918 */ /* 0x000fd00000000000 */
[----:B------:R-:W-:Y:S04]  /*62d30*/  STL.64 [R1+0x3b0], R12 ;  /* 0x0003b00c01007387 */ /* 0x000fe80000100a00 */
[----:B------:R-:W-:Y:S04]  /*62d40*/  STL.64 [R1+0x3b8], R14 ;  /* 0x0003b80e01007387 */ /* 0x000fe80000100a00 */
[----:B------:R-:W4:Y:S04]  /*62d50*/  LDL.LU R17, [R1+0x1c4] ;  /* 0x0001c40001117983 */ /* 0x000f280000300800 */
[----:B------:R-:W3:Y:S04]  /*62d60*/  LDL.LU R18, [R1+0x1c8] ;  /* 0x0001c80001127983 */ /* 0x000ee80000300800 */
[----:B------:R-:W3:Y:S04]  /*62d70*/  LDL.LU R19, [R1+0x1cc] ;  /* 0x0001cc0001137983 */ /* 0x000ee80000300800 */
[----:B---3--:R-:W-:Y:S04]  /*62d80*/  STL.64 [R1+0x3848], R18 ;  /* 0x0038481201007387 */ /* 0x008fe80000100a00 */
[----:B----4-:R0:W-:Y:S04]  /*62d90*/  STL.64 [R1+0x3840], R16 ;  /* 0x0038401001007387 */ /* 0x0101e80000100a00 */
[----:B0-----:R-:W3:Y:S04]  /*62da0*/  LDL.LU R16, [R1+0x1f0] ;  /* 0x0001f00001107983 */ /* 0x001ee80000300800 */
[----:B------:R-:W3:Y:S04]  /*62db0*/  LDL.LU R17, [R1+0x1f4] ;  /* 0x0001f40001117983 */ /* 0x000ee80000300800 */
[----:B------:R-:W4:Y:S04]  /*62dc0*/  LDL.LU R18, [R1+0x1f8] ;  /* 0x0001f80001127983 */ /* 0x000f280000300800 */
[----:B------:R-:W4:Y:S01]  /*62dd0*/  LDL.LU R19, [R1+0x1fc] ;  /* 0x0001fc0001137983 */ /* 0x000f220000300800 */
[----:B------:R-:W-:-:S02]  /*62de0*/  IMAD.MOV.U32 R14, RZ, RZ, R3 ;  /* 0x000000ffff0e7224 */ /* 0x000fc400078e0003 */
[----:B--2---:R-:W-:Y:S01]  /*62df0*/  IMAD.MOV.U32 R15, RZ, RZ, R8 ;  /* 0x000000ffff0f7224 */ /* 0x004fe200078e0008 */
[----:B----4-:R-:W-:Y:S04]  /*62e00*/  STL.64 [R1+0x3868], R18 ;  /* 0x0038681201007387 */ /* 0x010fe80000100a00 */
[----:B---3--:R0:W-:Y:S04]  /*62e10*/  STL.64 [R1+0x3860], R16 ;  /* 0x0038601001007387 */ /* 0x0081e80000100a00 */
        /* <DEDUP_REMOVED lines=14> */
[----:B0-----:R-:W-:-:S02]  /*62f00*/  IMAD.MOV.U32 R14, RZ, RZ, R2 ;  /* 0x000000ffff0e7224 */ /* 0x001fc400078e0002 */
[----:B------:R-:W-:Y:S01]  /*62f10*/  IMAD.MOV.U32 R15, RZ, RZ, R29 ;  /* 0x000000ffff0f7224 */ /* 0x000fe200078e001d */
[----:B------:R-:W2:Y:S04]  /*62f20*/  LDL.LU R2, [R1+0x3b40] ;  /* 0x003b400001027983 */ /* 0x000ea80000300800 */
[----:B------:R-:W2:Y:S04]  /*62f30*/  LDL.LU R29, [R1+0x3b3c] ;  /* 0x003b3c00011d7983 */ /* 0x000ea80000300800 */
[----:B------:R0:W-:Y:S04]  /*62f40*/  STL.64 [R1+0x38a0], R14 ;  /* 0x0038a00e01007387 */ /* 0x0001e80000100a00 */
[----:B------:R-:W3:Y:S04]  /*62f50*/  LDL.LU R16, [R1+0x210] ;  /* 0x0002100001107983 */ /* 0x000ee80000300800 */
[----:B------:R-:W3:Y:S04]  /*62f60*/  LDL.LU R17, [R1+0x214] ;  /* 0x0002140001117983 */ /* 0x000ee80000300800 */
[----:B------:R-:W4:Y:S04]  /*62f70*/  LDL.LU R18, [R1+0x218] ;  /* 0x0002180001127983 */ /* 0x000f280000300800 */
[----:B------:R-:W4:Y:S01]  /*62f80*/  LDL.LU R19, [R1+0x21c] ;  /* 0x00021c0001137983 */ /* 0x000f220000300800 */
[----:B0-----:R-:W-:-:S02]  /*62f90*/  IMAD.MOV.U32 R14, RZ, RZ, R4 ;  /* 0x000000ffff0e7224 */ /* 0x001fc400078e0004 */
[----:B------:R-:W-:Y:S01]  /*62fa0*/  IMAD.MOV.U32 R15, RZ, RZ, R5 ;  /* 0x000000ffff0f7224 */ /* 0x000fe200078e0005 */
[----:B------:R-:W2:Y:S04]  /*62fb0*/  LDL.LU R4, [R1+0x3b38] ;  /* 0x003b380001047983 */ /* 0x000ea80000300800 */
[----:B------:R-:W2:Y:S04]  /*62fc0*/  LDL.LU R5, [R1+0x3b34] ;  /* 0x003b340001057983 */ /* 0x000ea80000300800 */
[----:B------:R-:W-:Y:S04]  /*62fd0*/  STL.64 [R1+0x38b8], R14 ;  /* 0x0038b80e01007387 */ /* 0x000fe80000100a00 */
[----:B----4-:R-:W-:Y:S04]  /*62fe0*/  STL.64 [R1+0x3898], R18 ;  /* 0x0038981201007387 */ /* 0x010fe80000100a00 */
[----:B---3--:R0:W-:Y:S04]  /*62ff0*/  STL.64 [R1+0x3890], R16 ;  /* 0x0038901001007387 */ /* 0x0081e80000100a00 */
[----:B0-----:R-:W3:Y:S04]  /*63000*/  LDL.LU R16, [R1+0x220] ;  /* 0x0002200001107983 */ /* 0x001ee80000300800 */
[----:B------:R-:W3:Y:S04]  /*63010*/  LDL.LU R17, [R1+0x224] ;  /* 0x0002240001117983 */ /* 0x000ee80000300800 */
[----:B------:R-:W4:Y:S04]  /*63020*/  LDL.LU R18, [R1+0x228] ;  /* 0x0002280001127983 */ /* 0x000f280000300800 */
[----:B------:R-:W4:Y:S01]  /*63030*/  LDL.LU R19, [R1+0x22c] ;  /* 0x00022c0001137983 */ /* 0x000f220000300800 */
[----:B------:R-:W-:-:S02]  /*63040*/  IMAD.MOV.U32 R14, RZ, RZ, R8 ;  /* 0x000000ffff0e7224 */ /* 0x000fc400078e0008 */
        /* <DEDUP_REMOVED lines=11> */
[----:B--2---:R-:W-:Y:S01]  /*63100*/  IMAD.MOV.U32 R15, RZ, RZ, R28 ;  /* 0x000000ffff0f7224 */ /* 0x004fe200078e001c */
[----:B------:R-:W2:Y:S04]  /*63110*/  LDL.LU R0, [R1+0x3b28] ;  /* 0x003b280001007983 */ /* 0x000ea80000300800 */
[----:B------:R-:W2:Y:S04]  /*63120*/  LDL.LU R28, [R1+0x3b24] ;  /* 0x003b2400011c7983 */ /* 0x000ea80000300800 */
[----:B------:R0:W-:Y:S01]  /*63130*/  STL.64 [R1+0x38e8], R14 ;  /* 0x0038e80e01007387 */ /* 0x0001e20000100a00 */
[----:B------:R-:W-:-:S02]  /*63140*/  IMAD.MOV.U32 R10, RZ, RZ, R5 ;  /* 0x000000ffff0a7224 */ /* 0x000fc400078e0005 */
[----:B------:R-:W-:Y:S02]  /*63150*/  IMAD.MOV.U32 R11, RZ, RZ, R4 ;  /* 0x000000ffff0b7224 */ /* 0x000fe400078e0004 */
[----:B0-----:R-:W-:Y:S02]  /*63160*/  IMAD.MOV.U32 R14, RZ, RZ, R29 ;  /* 0x000000ffff0e7224 */ /* 0x001fe400078e001d */
[----:B------:R-:W-:Y:S01]  /*63170*/  IMAD.MOV.U32 R15, RZ, RZ, R2 ;  /* 0x000000ffff0f7224 */ /* 0x000fe200078e0002 */
[----:B----4-:R-:W-:Y:S04]  /*63180*/  STL.64 [R1+0x38c8], R18 ;  /* 0x0038c81201007387 */ /* 0x010fe80000100a00 */
[----:B---3--:R0:W-:Y:S04]  /*63190*/  STL.64 [R1+0x38c0], R16 ;  /* 0x0038c01001007387 */ /* 0x0081e80000100a00 */
[----:B0-----:R-:W3:Y:S04]  /*631a0*/  LDL.LU R16, [R1+0x240] ;  /* 0x0002400001107983 */ /* 0x001ee80000300800 */
[----:B------:R-:W3:Y:S04]  /*631b0*/  LDL.LU R17, [R1+0x244] ;  /* 0x0002440001117983 */ /* 0x000ee80000300800 */
[----:B------:R-:W4:Y:S04]  /*631c0*/  LDL.LU R18, [R1+0x248] ;  /* 0x0002480001127983 */ /* 0x000f280000300800 */
[----:B------:R-:W4:Y:S04]  /*631d0*/  LDL.LU R19, [R1+0x24c] ;  /* 0x00024c0001137983 */ /* 0x000f280000300800 */
[----:B------:R-:W3:Y:S04]  /*631e0*/  LDL.LU R29, [R1+0x3b20] ;  /* 0x003b2000011d7983 */ /* 0x000ee80000300800 */
[----:B------:R-:W4:Y:S04]  /*631f0*/  LDL.LU R2, [R1+0x3b1c] ;  /* 0x003b1c0001027983 */ /* 0x000f280000300800 */
[----:B------:R0:W-:Y:S04]  /*63200*/  STL.64 [R1+0x3918], R14 ;  /* 0x0039180e01007387 */ /* 0x0001e80000100a00 */
[----:B------:R1:W-:Y:S04]  /*63210*/  STL.64 [R1+0x3920], R10 ;  /* 0x0039200a01007387 */ /* 0x0003e80000100a00 */
[----:B------:R-:W2:Y:S04]  /*63220*/  LDL.LU R4, [R1+0x270] ;  /* 0x0002700001047983 */ /* 0x000ea80000300800 */
[----:B------:R-:W2:Y:S04]  /*63230*/  LDL.LU R5, [R1+0x274] ;  /* 0x0002740001057983 */ /* 0x000ea80000300800 */
[----:B------:R-:W3:Y:S04]  /*63240*/  LDL.LU R6, [R1+0x278] ;  /* 0x0002780001067983 */ /* 0x000ee80000300800 */
[----:B------:R-:W3:Y:S01]  /*63250*/  LDL.LU R7, [R1+0x27c] ;  /* 0x00027c0001077983 */ /* 0x000ee20000300800 */
[----:B0-----:R-:W-:-:S02]  /*63260*/  IMAD.MOV.U32 R14, RZ, RZ, R3 ;  /* 0x000000ffff0e7224 */ /* 0x001fc400078e0003 */
[----:B------:R-:W-:Y:S01]  /*63270*/  IMAD.MOV.U32 R15, RZ, RZ, R8 ;  /* 0x000000ffff0f7224 */ /* 0x000fe200078e0008 */
[----:B---3--:R0:W-:Y:S04]  /*63280*/  STL.64 [R1+0x3930], R6 ;  /* 0x0039300601007387 */ /* 0x0081e80000100a00 */
[----:B--2---:R-:W-:Y:S04]  /*63290*/  STL.64 [R1+0x3928], R4 ;  /* 0x0039280401007387 */ /* 0x004fe80000100a00 */
[----:B------:R-:W2:Y:S04]  /*632a0*/  LDL.LU R3, [R1+0x3b18] ;  /* 0x003b180001037983 */ /* 0x000ea80000300800 */
[----:B------:R3:W-:Y:S04]  /*632b0*/  STL.64 [R1+0x3938], R14 ;  /* 0x0039380e01007387 */ /* 0x0007e80000100a00 */
[----:B------:R-:W4:Y:S04]  /*632c0*/  LDL.LU R8, [R1+0x280] ;  /* 0x0002800001087983 */ /* 0x000f280000300800 */
[----:B------:R-:W4:Y:S04]  /*632d0*/  LDL.LU R9, [R1+0x284] ;  /* 0x0002840001097983 */ /* 0x000f280000300800 */
[----:B-1----:R-:W3:Y:S04]  /*632e0*/  LDL.LU R10, [R1+0x288] ;  /* 0x00028800010a7983 */ /* 0x002ee80000300800 */
[----:B------:R-:W3:Y:S01]  /*632f0*/  LDL.LU R11, [R1+0x28c] ;  /* 0x00028c00010b7983 */ /* 0x000ee20000300800 */
[----:B0-----:R-:W-:-:S02]  /*63300*/  IMAD.MOV.U32 R6, RZ, RZ, R28 ;  /* 0x000000ffff067224 */ /* 0x001fc400078e001c */
[----:B------:R-:W-:Y:S01]  /*63310*/  IMAD.MOV.U32 R7, RZ, RZ, R0 ;  /* 0x000000ffff077224 */ /* 0x000fe200078e0000 */
[----:B---3--:R0:W-:Y:S04]  /*63320*/  STL.64 [R1+0x3948], R10 ;  /* 0x0039480a01007387 */ /* 0x0081e80000100a00 */
[----:B----4-:R-:W-:Y:S04]  /*63330*/  STL.64 [R1+0x3940], R8 ;  /* 0x0039400801007387 */ /* 0x010fe80000100a00 */
[----:B------:R-:W3:Y:S04]  /*63340*/  LDL.LU R28, [R1+0x3b14] ;  /* 0x003b1400011c7983 */ /* 0x000ee80000300800 */
[----:B------:R-:W4:Y:S04]  /*63350*/  LDL.LU R0, [R1+0x3b10] ;  /* 0x003b100001007983 */ /* 0x000f280000300800 */
[----:B------:R-:W-:Y:S04]  /*63360*/  STL.64 [R1+0x3950], R6 ;  /* 0x0039500601007387 */ /* 0x000fe80000100a00 */
        /* <DEDUP_REMOVED lines=9> */
[----:B------:R-:W3:Y:S04]  /*63400*/  LDL.LU R29, [R1+0x3b08] ;  /* 0x003b0800011d7983 */ /* 0x000ee80000300800 */
[----:B------:R1:W-:Y:S01]  /*63410*/  STL.64 [R1+0x3968], R10 ;  /* 0x0039680a01007387 */ /* 0x0003e20000100a00 */
[----:B0-----:R-:W-:-:S02]  /*63420*/  IMAD.MOV.U32 R14, RZ, RZ, R28 ;  /* 0x000000ffff0e7224 */ /* 0x001fc400078e001c */
[----:B------:R-:W-:Y:S01]  /*63430*/  IMAD.MOV.U32 R15, RZ, RZ, R3 ;  /* 0x000000ffff0f7224 */ /* 0x000fe200078e0003 */
[----:B------:R-:W3:Y:S04]  /*63440*/  LDL.LU R28, [R1+0x3b04] ;  /* 0x003b0400011c7983 */ /* 0x000ee80000300800 */
[----:B------:R-:W3:Y:S04]  /*63450*/  LDL.LU R3, [R1+0x3b00] ;  /* 0x003b000001037983 */ /* 0x000ee80000300800 */
[----:B------:R4:W-:Y:S04]  /*63460*/  STL.64 [R1+0x3970], R14 ;  /* 0x0039700e01007387 */ /* 0x0009e80000100a00 */
[----:B------:R-:W3:Y:S04]  /*63470*/  LDL.LU R8, [R1+0x2b0] ;  /* 0x0002b00001087983 */ /* 0x000ee80000300800 */
[----:B------:R-:W3:Y:S04]  /*63480*/  LDL.LU R9, [R1+0x2b4] ;  /* 0x0002b40001097983 */ /* 0x000ee80000300800 */
[----:B-1----:R-:W3:Y:S04]  /*63490*/  LDL.LU R10, [R1+0x2b8] ;  /* 0x0002b800010a7983 */ /* 0x002ee80000300800 */
[----:B------:R-:W3:Y:S01]  /*634a0*/  LDL.LU R11, [R1+0x2bc] ;  /* 0x0002bc00010b7983 */ /* 0x000ee20000300800 */
[----:B----4-:R-:W-:-:S02]  /*634b0*/  IMAD.MOV.U32 R15, RZ, RZ, R0 ;  /* 0x000000ffff0f7224 */ /* 0x010fc400078e0000 */
[----:B--2---:R-:W-:Y:S01]  /*634c0*/  IMAD.MOV.U32 R14, RZ, RZ, R2 ;  /* 0x000000ffff0e7224 */ /* 0x004fe200078e0002 */
[----:B---3--:R-:W-:Y:S04]  /*634d0*/  STL.64 [R1+0x3980], R10 ;  /* 0x0039800a01007387 */ /* 0x008fe80000100a00 */
[----:B------:R0:W-:Y:S04]  /*634e0*/  STL.64 [R1+0x3978], R8 ;  /* 0x0039780801007387 */ /* 0x0001e80000100a00 */
        /* <DEDUP_REMOVED lines=10> */
[----:B----4-:R0:W-:Y:S04]  /*63590*/  STL.64 [R1+0x3990], R8 ;  /* 0x0039900801007387 */ /* 0x0101e80000100a00 */
[----:B------:R-:W2:Y:S04]  /*635a0*/  LDL.LU R28, [R1+0x3af4] ;  /* 0x003af400011c7983 */ /* 0x000ea80000300800 */
[----:B------:R-:W4:Y:S04]  /*635b0*/  LDL.LU R29, [R1+0x3af0] ;  /* 0x003af000011d7983 */ /* 0x000f280000300800 */
[----:B------:R1:W-:Y:S04]  /*635c0*/  STL.64 [R1+0x39a0], R14 ;  /* 0x0039a00e01007387 */ /* 0x0003e80000100a00 */
[----:B0-----:R-:W3:Y:S04]  /*635d0*/  LDL.LU R8, [R1+0x2d0] ;  /* 0x0002d00001087983 */ /* 0x001ee80000300800 */
[----:B------:R-:W3:Y:S04]  /*635e0*/  LDL.LU R9, [R1+0x2d4] ;  /* 0x0002d40001097983 */ /* 0x000ee80000300800 */
[----:B------:R-:W2:Y:S04]  /*635f0*/  LDL.LU R10, [R1+0x2d8] ;  /* 0x0002d800010a7983 */ /* 0x000ea80000300800 */
[----:B------:R-:W2:Y:S01]  /*63600*/  LDL.LU R11, [R1+0x2dc] ;  /* 0x0002dc00010b7983 */ /* 0x000ea20000300800 */
[----:B-1----:R-:W-:-:S02]  /*63610*/  IMAD.MOV.U32 R14, RZ, RZ, R2 ;  /* 0x000000ffff0e7224 */ /* 0x002fc400078e0002 */
[----:B------:R-:W-:Y:S01]  /*63620*/  IMAD.MOV.U32 R15, RZ, RZ, R3 ;  /* 0x000000ffff0f7224 */ /* 0x000fe200078e0003 */
[----:B--2---:R-:W-:Y:S04]  /*63630*/  STL.64 [R1+0x39b0], R10 ;  /* 0x0039b00a01007387 */ /* 0x004fe80000100a00 */
[----:B---3--:R-:W-:Y:S04]  /*63640*/  STL.64 [R1+0x39a8], R8 ;  /* 0x0039a80801007387 */ /* 0x008fe80000100a00 */
[----:B------:R-:W2:Y:S04]  /*63650*/  LDL.LU R2, [R1+0x3aec] ;  /* 0x003aec0001027983 */ /* 0x000ea80000300800 */
[----:B------:R-:W3:Y:S04]  /*63660*/  LDL.LU R3, [R1+0x3ae8] ;  /* 0x003ae80001037983 */ /* 0x000ee80000300800 */
[----:B------:R0:W-:Y:S02]  /*63670*/  STL.64 [R1+0x39b8], R14 ;  /* 0x0039b80e01007387 */ /* 0x0001e40000100a00 */
[----:B0-----:R-:W-:-:S02]  /*63680*/  IMAD.MOV.U32 R14, RZ, RZ, R28 ;  /* 0x000000ffff0e7224 */ /* 0x001fc400078e001c */
        /* <DEDUP_REMOVED lines=8> */
[----:B----4-:R-:W-:-:S02]  /*63710*/  IMAD.MOV.U32 R15, RZ, RZ, R29 ;  /* 0x000000ffff0f7224 */ /* 0x010fc400078e001d */
[----:B--2---:R-:W-:Y:S02]  /*63720*/  IMAD.MOV.U32 R14, RZ, RZ, R2 ;  /* 0x000000ffff0e7224 */ /* 0x004fe400078e0002 */
        /* <DEDUP_REMOVED lines=44> */
[----:B------:R-:W2:Y:S04]  /*639f0*/  LDL.LU R2, [R1+0x3abc] ;  /* 0x003abc0001027983 */ /* 0x000ea80000300800 */
[----:B------:R-:W2:Y:S04]  /*63a00*/  LDL.LU R3, [R1+0x3ab8] ;  /* 0x003ab80001037983 */ /* 0x000ea80000300800 */
[----:B------:R4:W-:Y:S02]  /*63a10*/  STL.64 [R1+0x3a48], R14 ;  /* 0x003a480e01007387 */ /* 0x0009e40000100a00 */
        /* <DEDUP_REMOVED lines=23> */
[----:B------:R-:W-:-:S05]  /*63b90*/  IMAD.MOV.U32 R15, RZ, RZ, R3 ;  /* 0x000000ffff0f7224 */ /* 0x000fca00078e0003 */
[----:B------:R-:W-:Y:S04]  /*63ba0*/  STL.64 [R1+0x3a90], R14 ;  /* 0x003a900e01007387 */ /* 0x000fe80000100a00 */
        /* <DEDUP_REMOVED lines=30> */
[----:B------:R-:W-:Y:S04]  /*63d90*/  STL.64 [R1+0x38e0], R18 ;  /* 0x0038e01201007387 */ /* 0x000fe80000100a00 */
[----:B------:R0:W-:Y:S04]  /*63da0*/  STL.64 [R1+0x38d8], R16 ;  /* 0x0038d81001007387 */ /* 0x0001e80000100a00 */
[----:B0-----:R-:W4:Y:S04]  /*63db0*/  LDL.LU R16, [R1+0x250] ;  /* 0x0002500001107983 */ /* 0x001f280000300800 */
[----:B------:R-:W4:Y:S04]  /*63dc0*/  LDL.LU R17, [R1+0x254] ;  /* 0x0002540001117983 */ /* 0x000f280000300800 */
[----:B------:R-:W3:Y:S04]  /*63dd0*/  LDL.LU R18, [R1+0x258] ;  /* 0x0002580001127983 */ /* 0x000ee80000300800 */
[----:B------:R-:W3:Y:S01]  /*63de0*/  LDL.LU R19, [R1+0x25c] ;  /* 0x00025c0001137983 */ /* 0x000ee20000300800 */
[C---:B--2---:R-:W-:Y:S03]  /*63df0*/  HMMA.16816.F32 R12, R24.reuse, R14, R8 ;  /* 0x0000000e180c723c */ /* 0x044fe60000001808 */
[----:B---3--:R-:W-:Y:S04]  /*63e00*/  STL.64 [R1+0x38f8], R18 ;  /* 0x0038f81201007387 */ /* 0x008fe80000100a00 */
[----:B----4-:R0:W-:Y:S04]  /*63e10*/  STL.64 [R1+0x38f0], R16 ;  /* 0x0038f01001007387 */ /* 0x0101e80000100a00 */
        /* <DEDUP_REMOVED lines=102> */
[----:B0-----:R-:W2:Y:S04]  /*64480*/  LDL.LU.64 R14, [R1+0x3960] ;  /* 0x00396000010e7983 */ /* 0x001ea80000300a00 */
[----:B------:R-:W2:Y:S01]  /*64490*/  LDL.LU.64 R12, [R1+0x3958] ;  /* 0x00395800010c7983 */ /* 0x000ea20000300a00 */
[----:B----4-:R-:W-:Y:S03]  /*644a0*/  HMMA.16816.F32 R8, R24, R10, R4 ;  /* 0x0000000a1808723c */ /* 0x010fe60000001804 */
[----:B------:R-:W2:-:S15]  /*644b0*/  LDL.LU.64 R6, [R1+0x3950] ;  /* 0x0039500001067983 */ /* 0x000e9e0000300a00 */
[----:B------:R-:W-:-:S05]  /*644c0*/  NOP ;  /* 0x0000000000007918 */ /* 0x000fca0000000000 */
[----:B------:R-:W-:Y:S04]  /*644d0*/  STL.64 [R1+0x2c0], R8 ;  /* 0x0002c00801007387 */ /* 0x000fe80000100a00 */
[----:B------:R0:W-:Y:S04]  /*644e0*/  STL.64 [R1+0x2c8], R10 ;  /* 0x0002c80a01007387 */ /* 0x0001e80000100a00 */
[----:B0-----:R-:W4:Y:S04]  /*644f0*/  LDL.LU.64 R10, [R1+0x3948] ;  /* 0x00394800010a7983 */ /* 0x001f280000300a00 */
[----:B------:R-:W4:Y:S01]  /*64500*/  LDL.LU.64 R8, [R1+0x3940] ;  /* 0x0039400001087983 */ /* 0x000f220000300a00 */
[----:B--2---:R-:W-:Y:S03]  /*64510*/  HMMA.16816.F32 R4, R24, R6, R12 ;  /* 0x000000061804723c */ /* 0x004fe6000000180c */
[----:B------:R-:W4:-:S15]  /*64520*/  LDL.LU.64 R14, [R1+0x3938] ;  /* 0x00393800010e7983 */ /* 0x000f1e0000300a00 */
[----:B------:R-:W-:-:S05]  /*64530*/  NOP ;  /* 0x0000000000007918 */ /* 0x000fca0000000000 */
        /* <DEDUP_REMOVED lines=9> */
[----:B0-----:R-:W4:Y:S01]  /*645d0*/  LDL.LU.64 R14, [R1+0x3918] ;  /* 0x00391800010e7983 */ /* 0x001f220000300a00 */
[C---:B--2---:R-:W-:Y:S03]  /*645e0*/  HMMA.16816.F32 R8, R24.reuse, R10, R4 ;  /* 0x0000000a1808723c */ /* 0x044fe60000001804 */
[----:B------:R-:W3:Y:S03]  /*645f0*/  LDL.LU.64 R6, [R1+0x3910] ;  /* 0x0039100001067983 */ /* 0x000ee60000300a00 */
[----:B----4-:R-:W-:-:S15]  /*64600*/  HMMA.16816.F32 R12, R24, R14, R16 ;  /* 0x0000000e180c723c */ /* 0x010fde0000001810 */
[----:B------:R-:W-:-:S02]  /*64610*/  NOP ;  /* 0x0000000000007918 */ /* 0x000fc40000000000 */
[----:B------:R-:W-:Y:S04]  /*64620*/  STL.64 [R1+0x290], R8 ;  /* 0x0002900801007387 */ /* 0x000fe80000100a00 */
[----:B------:R0:W-:Y:S04]  /*64630*/  STL.64 [R1+0x298], R10 ;  /* 0x0002980a01007387 */ /* 0x0001e80000100a00 */
[----:B0-----:R-:W2:Y:S04]  /*64640*/  LDL.LU.64 R10, [R1+0x3908] ;  /* 0x00390800010a7983 */ /* 0x001ea80000300a00 */
[----:B------:R-:W4:Y:S04]  /*64650*/  LDL.LU R9, [R1+0x3900] ;  /* 0x0039000001097983 */ /* 0x000f280000300800 */
[----:B------:R-:W4:Y:S04]  /*64660*/  LDL R8, [R1+0x9d4] ;  /* 0x0009d40001087983 */ /* 0x000f280000100800 */
[----:B------:R-:W3:Y:S04]  /*64670*/  LDL.LU.64 R18, [R1+0x38f8] ;  /* 0x0038f80001127983 */ /* 0x000ee80000300a00 */
[----:B------:R-:W3:Y:S04]  /*64680*/  LDL.LU.64 R16, [R1+0x38f0] ;  /* 0x0038f00001107983 */ /* 0x000ee80000300a00 */
[----:B------:R-:W-:Y:S04]  /*64690*/  STL.64 [R1+0x280], R12 ;  /* 0x0002800c01007387 */ /* 0x000fe80000100a00 */
        /* <DEDUP_REMOVED lines=43> */
[----:B0-----:R-:W3:Y:S04]  /*64950*/  LDL.LU.64 R14, [R1+0x3858] ;  /* 0x00385800010e7983 */ /* 0x001ee80000300a00 */
[----:B------:R-:W4:Y:S01]  /*64960*/  LDL.LU.64 R12, [R1+0x3850] ;  /* 0x00385000010c7983 */ /* 0x000f220000300a00 */
[----:B---3--:R-:W-:-:S15]  /*64970*/  HMMA.16816.F32 R16, R24, R14, R16 ;  /* 0x0000000e1810723c */ /* 0x008fde0000001810 */
[----:B------:R-:W-:-:S08]  /*64980*/  NOP ;  /* 0x0000000000007918 */ /* 0x000fd00000000000 */
[----:B------:R-:W-:Y:S04]  /*64990*/  STL.64 [R1+0x210], R16 ;  /* 0x0002101001007387 */ /* 0x000fe80000100a00 */
[----:B------:R0:W-:Y:S04]  /*649a0*/  STL.64 [R1+0x218], R18 ;  /* 0x0002181201007387 */ /* 0x0001e80000100a00 */
[----:B0-----:R-:W2:Y:S04]  /*649b0*/  LDL.LU.64 R18, [R1+0x3848] ;  /* 0x0038480001127983 */ /* 0x001ea80000300a00 */
[----:B------:R-:W2:Y:S01]  /*649c0*/  LDL.LU.64 R16, [R1+0x3840] ;  /* 0x0038400001107983 */ /* 0x000ea20000300a00 */
[----:B------:R-:W0:Y:S01]  /*649d0*/  S2R R5, SR_TID.X ;  /* 0x0000000000057919 */ /* 0x000e220000002100 */
[----:B------:R-:W1:Y:S01]  /*649e0*/  S2R R4, SR_TID.X ;  /* 0x0000000000047919 */ /* 0x000e620000002100 */
[----:B------:R-:W-:Y:S01]  /*649f0*/  HMMA.16816.F32 R20, R24, R6, R20 ;  /* 0x000000061814723c */ /* 0x000fe20000001814 */
[----:B0-----:R-:W-:Y:S01]  /*64a00*/  LOP3.LUT R5, R5, 0x7, RZ, 0xc0, !PT ;  /* 0x0000000705057812 */ /* 0x001fe200078ec0ff */
[----:B-1----:R-:W-:-:S04]  /*64a10*/  IMAD.SHL.U32 R0, R4, 0x2, RZ ;  /* 0x0000000204007824 */ /* 0x002fc800078e00ff */
[----:B------:R-:W-:Y:S02]  /*64a20*/  IMAD R5, R5, 0x90, RZ ;  /* 0x0000009005057824 */ /* 0x000fe400078e02ff */
[----:B------:R-:W-:-:S03]  /*64a30*/  IMAD.SHL.U32 R4, R4, 0x40, RZ ;  /* 0x0000004004047824 */ /* 0x000fc600078e00ff */
[----:B------:R-:W-:-:S04]  /*64a40*/  LOP3.LUT R5, R5, 0x10, R0, 0x78, !PT ;  /* 0x0000001005057812 */ /* 0x000fc800078e7800 */
[----:B------:R-:W-:Y:S01]  /*64a50*/  LOP3.LUT R5, R5, 0x400, R4, 0xf8, !PT ;  /* 0x0000040005057812 */ /* 0x000fe200078ef804 */
[----:B--2---:R-:W-:-:S15]  /*64a60*/  HMMA.16816.F32 R16, R24, R10, R16 ;  /* 0x0000000a1810723c */ /* 0x004fde0000001810 */
[----:B------:R-:W-:-:S08]  /*64a70*/  NOP ;  /* 0x0000000000007918 */ /* 0x000fd00000000000 */
[----:B------:R0:W-:Y:S04]  /*64a80*/  STL.64 [R1+0x200], R16 ;  /* 0x0002001001007387 */ /* 0x0001e80000100a00 */
[----:B------:R-:W-:Y:S04]  /*64a90*/  STL.64 [R1+0x208], R18 ;  /* 0x0002081201007387 */ /* 0x000fe80000100a00 */
[----:B0-----:R-:W2:Y:S04]  /*64aa0*/  LDL.LU.64 R16, [R1+0x3838] ;  /* 0x0038380001107983 */ /* 0x001ea80000300a00 */
[----:B------:R-:W-:Y:S04]  /*64ab0*/  STL.64 [R1+0x1f0], R20 ;  /* 0x0001f01401007387 */ /* 0x000fe80000100a00 */
[----:B------:R-:W-:Y:S04]  /*64ac0*/  STL.64 [R1+0x1f8], R22 ;  /* 0x0001f81601007387 */ /* 0x000fe80000100a00 */
[----:B------:R-:W0:Y:S04]  /*64ad0*/  LDSM.16.MT88.4 R20, [R5+UR4+0x11000] ;  /* 0x011000040514783b */ /* 0x000e280008004200 */
[----:B----4-:R-:W1:Y:S04]  /*64ae0*/  LDSM.16.M88.4 R4, [R8+UR4] ;  /* 0x000000040804783b */ /* 0x010e680008000200 */
[----:B0-----:R-:W-:Y:S04]  /*64af0*/  STL [R1+0x382c], R20 ;  /* 0x00382c1401007387 */ /* 0x001fe80000100800 */
[----:B------:R-:W-:Y:S04]  /*64b00*/  STL [R1+0x3828], R21 ;  /* 0x0038281501007387 */ /* 0x000fe80000100800 */
[----:B------:R-:W-:Y:S04]  /*64b10*/  STL [R1+0x3824], R22 ;  /* 0x0038241601007387 */ /* 0x000fe80000100800 */
[----:B------:R-:W-:Y:S04]  /*64b20*/  STL [R1+0x3820], R23 ;  /* 0x0038201701007387 */ /* 0x000fe80000100800 */
[----:B-1----:R-:W-:Y:S01]  /*64b30*/  STL.64 [R1+0x1c0], R4 ;  /* 0x0001c00401007387 */ /* 0x002fe20000100a00 */
[----:B------:R-:W-:-:S03]  /*64b40*/  IMAD.MOV.U32 R3, RZ, RZ, R4 ;  /* 0x000000ffff037224 */ /* 0x000fc600078e0004 */
[----:B------:R-:W-:Y:S01]  /*64b50*/  STL.64 [R1+0x1c8], R6 ;  /* 0x0001c80601007387 */ /* 0x000fe20000100a00 */
[----:B------:R-:W-:-:S03]  /*64b60*/  IMAD.MOV.U32 R28, RZ, RZ, R5 ;  /* 0x000000ffff1c7224 */ /* 0x000fc600078e0005 */
[----:B------:R-:W-:Y:S04]  /*64b70*/  LDSM.16.M88.4 R20, [R8+UR4+0x1000] ;  /* 0x001000040814783b */ /* 0x000fe80008000200 */
[----:B------:R-:W0:Y:S04]  /*64b80*/  LDSM.16.M88.4 R4, [R8+UR4+0x800] ;  /* 0x000800040804783b */ /* 0x000e280008000200 */
[----:B0-----:R-:W-:Y:S01]  /*64b90*/  STL.64 [R1+0x1b0], R4 ;  /* 0x0001b00401007387 */ /* 0x001fe20000100a00 */
[----:B------:R-:W-:-:S03]  /*64ba0*/  IMAD.MOV.U32 R0, RZ, RZ, R4 ;  /* 0x000000ffff007224 */ /* 0x000fc600078e0004 */
[----:B------:R-:W-:Y:S01]  /*64bb0*/  STL.64 [R1+0x1b8], R6 ;  /* 0x0001b80601007387 */ /* 0x000fe20000100a00 */
[----:B------:R-:W-:-:S03]  /*64bc0*/  IMAD.MOV.U32 R2, RZ, RZ, R5 ;  /* 0x000000ffff027224 */ /* 0x000fc600078e0005 */
[----:B------:R-:W0:Y:S04]  /*64bd0*/  LDSM.16.M88.4 R4, [R8+UR4+0x1800] ;  /* 0x001800040804783b */ /* 0x000e280008000200 */
[----:B------:R-:W-:Y:S04]  /*64be0*/  STL.64 [R1+0x1a0], R20 ;  /* 0x0001a01401007387 */ /* 0x000fe80000100a00 */
[----:B------:R-:W-:Y:S04]  /*64bf0*/  STL.64 [R1+0x1a8], R22 ;  /* 0x0001a81601007387 */ /* 0x000fe80000100a00 */
[----:B------:R-:W1:Y:S04]  /*64c00*/  LDSM.16.M88.4 R20, [R8+UR4+0x2000] ;  /* 0x002000040814783b */ /* 0x000e680008000200 */
[----:B0-----:R-:W-:Y:S04]  /*64c10*/  STL.64 [R1+0x190], R4 ;  /* 0x0001900401007387 */ /* 0x001fe80000100a00 */
[----:B------:R-:W-:Y:S04]  /*64c20*/  STL.64 [R1+0x198], R6 ;  /* 0x0001980601007387 */ /* 0x000fe80000100a00 */
[----:B------:R-:W0:Y:S04]  /*64c30*/  LDSM.16.M88.4 R4, [R8+UR4+0x2800] ;  /* 0x002800040804783b */ /* 0x000e280008000200 */
[----:B-1----:R-:W-:Y:S04]  /*64c40*/  STL.64 [R1+0x180], R20 ;  /* 0x0001801401007387 */ /* 0x002fe80000100a00 */
[----:B------:R1:W-:Y:S04]  /*64c50*/  STL.64 [R1+0x188], R22 ;  /* 0x0001881601007387 */ /* 0x0003e80000100a00 */
[----:B0-----:R-:W-:Y:S01]  /*64c60*/  STL.64 [R1+0x170], R4 ;  /* 0x0001700401007387 */ /* 0x001fe20000100a00 */
[----:B-1----:R-:W-:-:S03]  /*64c70*/  IMAD.MOV.U32 R22, RZ, RZ, R4 ;  /* 0x000000ffff167224 */ /* 0x002fc600078e0004 */
        /* <DEDUP_REMOVED lines=71> */
[----:B0-----:R-:W-:Y:S04]  /*650f0*/  STL.64 [R1], R4 ;  /* 0x0000000401007387 */ /* 0x001fe80000100a00 */
[----:B------:R-:W-:Y:S04]  /*65100*/  STL.64 [R1+0x8], R6 ;  /* 0x0000080601007387 */ /* 0x000fe80000100a00 */
[----:B------:R-:W0:Y:S04]  /*65110*/  LDSM.16.M88.4 R4, [R8+UR4+0xe800] ;  /* 0x00e800040804783b */ /* 0x000e280008000200 */
[----:B0-----:R0:W-:Y:S04]  /*65120*/  STL [R1+0x3328], R7 ;  /* 0x0033280701007387 */ /* 0x0011e80000100800 */
[----:B------:R1:W-:Y:S01]  /*65130*/  STL [R1+0x37d8], R6 ;  /* 0x0037d80601007387 */ /* 0x0003e20000100800 */
[----:B0-----:R-:W-:-:S02]  /*65140*/  IMAD.MOV.U32 R7, RZ, RZ, R12 ;  /* 0x000000ffff077224 */ /* 0x001fc400078e000c */
[----:B-1----:R-:W-:Y:S02]  /*65150*/  IMAD.MOV.U32 R6, RZ, RZ, R13 ;  /* 0x000000ffff067224 */ /* 0x002fe400078e000d */
[----:B------:R-:W0:Y:S04]  /*65160*/  LDSM.16.M88.4 R12, [R8+UR4+0xf000] ;  /* 0x00f00004080c783b */ /* 0x000e280008000200 */
[----:B------:R-:W-:Y:S04]  /*65170*/  STL.64 [R1+0x37d0], R4 ;  /* 0x0037d00401007387 */ /* 0x000fe80000100a00 */
[----:B0-----:R-:W-:Y:S04]  /*65180*/  STL [R1+0x2cb0], R14 ;  /* 0x002cb00e01007387 */ /* 0x001fe80000100800 */
[----:B------:R-:W-:Y:S04]  /*65190*/  STL [R1+0x2c38], R15 ;  /* 0x002c380f01007387 */ /* 0x000fe80000100800 */
[----:B------:R0:W-:Y:S02]  /*651a0*/  STL.64 [R1+0x35e8], R12 ;  /* 0x0035e80c01007387 */ /* 0x0001e40000100a00 */
[----:B0-----:R-:W-:-:S02]  /*651b0*/  IMAD.MOV.U32 R12, RZ, RZ, R29 ;  /* 0x000000ffff0c7224 */ /* 0x001fc400078e001d */
[----:B------:R-:W3:Y:S01]  /*651c0*/  LDL.LU R29, [R1+0x3830] ;  /* 0x00383000011d7983 */ /* 0x000ee20000300800 */
[----:B------:R-:W-:-:S03]  /*651d0*/  IMAD.MOV.U32 R15, RZ, RZ, R9 ;  /* 0x000000ffff0f7224 */ /* 0x000fc600078e0009 */
[----:B------:R-:W0:Y:S04]  /*651e0*/  LDSM.16.M88.4 R8, [R8+UR4+0xf800] ;  /* 0x00f800040808783b */ /* 0x000e280008000200 */
[----:B------:R-:W4:Y:S04]  /*651f0*/  LDL.LU R13, [R1+0xa04] ;  /* 0x000a0400010d7983 */ /* 0x000f280000300800 */
[----:B------:R-:W4:Y:S04]  /*65200*/  LDL.LU R14, [R1+0xa08] ;  /* 0x000a0800010e7983 */ /* 0x000f280000300800 */
[----:B0-----:R2:W-:Y:S04]  /*65210*/  STL [R1+0x2c24], R10 ;  /* 0x002c240a01007387 */ /* 0x0015e80000100800 */
[----:B------:R0:W-:Y:S01]  /*65220*/  STL [R1+0x2c20], R11 ;  /* 0x002c200b01007387 */ /* 0x0001e20000100800 */
[----:B--2---:R-:W-:-:S02]  /*65230*/  IMAD.MOV.U32 R10, RZ, RZ, R17 ;  /* 0x000000ffff0a7224 */ /* 0x004fc400078e0011 */
[----:B0-----:R-:W-:Y:S01]  /*65240*/  IMAD.MOV.U32 R11, RZ, RZ, R16 ;  /* 0x000000ffff0b7224 */ /* 0x001fe200078e0010 */
[----:B------:R-:W-:Y:S04]  /*65250*/  STL.64 [R1+0x35d8], R8 ;  /* 0x0035d80801007387 */ /* 0x000fe80000100a00 */
[----:B---3--:R-:W0:Y:S04]  /*65260*/  LDSM.16.MT88.4 R16, [R29+UR4+0x11000] ;  /* 0x011000041d10783b */ /* 0x008e280008004200 */
[----:B0-----:R-:W-:Y:S04]  /*65270*/  STL.64 [R1+0x35d0], R18 ;  /* 0x0035d01201007387 */ /* 0x001fe80000100a00 */
[----:B------:R0:W-:Y:S04]  /*65280*/  STL.64 [R1+0x35c8], R16 ;  /* 0x0035c81001007387 */ /* 0x0001e80000100a00 */
[----:B0-----:R-:W2:Y:S04]  /*65290*/  LDL.LU R16, [R1+0xa10] ;  /* 0x000a100001107983 */ /* 0x001ea80000300800 */
[----:B------:R-:W2:Y:S04]  /*652a0*/  LDL.LU R17, [R1+0xa14] ;  /* 0x000a140001117983 */ /* 0x000ea80000300800 */
[----:B------:R-:W2:Y:S04]  /*652b0*/  LDL.LU R18, [R1+0xa18] ;  /* 0x000a180001127983 */ /* 0x000ea80000300800 */
[----:B------:R-:W2:Y:S01]  /*652c0*/  LDL.LU R19, [R1+0xa1c] ;  /* 0x000a1c0001137983 */ /* 0x000ea20000300800 */
[----:B----4-:R-:W-:Y:S03]  /*652d0*/  HMMA.16816.F32 R4, R24, R6, R12 ;  /* 0x000000061804723c */ /* 0x010fe6000000180c */
[----:B------:R-:W-:-:S15]  /*652e0*/  STL [R1+0x2f38], R29 ;  /* 0x002f381d01007387 */ /* 0x000fde0000100800 */
[----:B------:R-:W-:-:S05]  /*652f0*/  NOP ;  /* 0x0000000000007918 */ /* 0x000fca0000000000 */
[----:B------:R-:W-:Y:S01]  /*65300*/  STL.64 [R1+0x1d0], R4 ;  /* 0x0001d00401007387 */ /* 0x000fe20000100a00 */
[----:B--2---:R-:W-:-:S15]  /*65310*/  HMMA.16816.F32 R8, R24, R10, R16 ;  /* 0x0000000a1808723c */ /* 0x004fde0000001810 */
[----:B------:R-:W-:-:S08]  /*65320*/  NOP ;  /* 0x0000000000007918 */ /* 0x000fd00000000000 */
[----:B------:R0:W-:Y:S04]  /*65330*/  STL.64 [R1+0x1e0], R8 ;  /* 0x0001e00801007387 */ /* 0x0001e80000100a00 */
[----:B------:R1:W-:Y:S04]  /*65340*/  STL.64 [R1+0x1e8], R10 ;  /* 0x0001e80a01007387 */ /* 0x0003e80000100a00 */
[----:B------:R-:W-:Y:S04]  /*65350*/  STL [R1+0x1d8], R6 ;  /* 0x0001d80601007387 */ /* 0x000fe80000100800 */
[----:B0-----:R-:W2:Y:S04]  /*65360*/  LDL.LU R8, [R1+0x920] ;  /* 0x0009200001087983 */ /* 0x001ea80000300800 */
[----:B------:R-:W2:Y:S04]  /*65370*/  LDL.LU R9, [R1+0x924] ;  /* 0x0009240001097983 */ /* 0x000ea80000300800 */
[----:B-1----:R-:W3:Y:S04]  /*65380*/  LDL.LU R10, [R1+0x928] ;  /* 0x00092800010a7983 */ /* 0x002ee80000300800 */
[----:B------:R-:W3:Y:S01]  /*65390*/  LDL.LU R11, [R1+0x92c] ;  /* 0x00092c00010b7983 */ /* 0x000ee20000300800 */
[----:B------:R-:W-:-:S02]  /*653a0*/  IMAD.MOV.U32 R16, RZ, RZ, R20 ;  /* 0x000000ffff107224 */ /* 0x000fc400078e0014 */
[----:B------:R-:W-:Y:S02]  /*653b0*/  IMAD.MOV.U32 R17, RZ, RZ, R21 ;  /* 0x000000ffff117224 */ /* 0x000fe400078e0015 */
[----:B------:R-:W-:Y:S01]  /*653c0*/  IMAD.MOV.U32 R29, RZ, RZ, R7 ;  /* 0x000000ffff1d7224 */ /* 0x000fe200078e0007 */
[----:B---3--:R-:W-:Y:S04]  /*653d0*/  STL.64 [R1+0x3798], R10 ;  /* 0x0037980a01007387 */ /* 0x008fe80000100a00 */
[----:B--2---:R-:W-:Y:S04]  /*653e0*/  STL.64 [R1+0x3790], R8 ;  /* 0x0037900801007387 */ /* 0x004fe80000100a00 */
[----:B------:R-:W2:Y:S04]  /*653f0*/  LDL.LU R20, [R1+0x382c] ;  /* 0x00382c0001147983 */ /* 0x000ea80000300800 */
[----:B------:R-:W2:Y:S04]  /*65400*/  LDL.LU R21, [R1+0x3828] ;  /* 0x0038280001157983 */ /* 0x000ea80000300800 */
[----:B------:R0:W-:Y:S02]  /*65410*/  STL.64 [R1+0x37a0], R16 ;  /* 0x0037a01001007387 */ /* 0x0001e40000100a00 */
[----:B0-----:R-:W-:-:S02]  /*65420*/  IMAD.MOV.U32 R16, RZ, RZ, R22 ;  /* 0x000000ffff107224 */ /* 0x001fc400078e0016 */
[----:B------:R-:W-:Y:S01]  /*65430*/  IMAD.MOV.U32 R17, RZ, RZ, R23 ;  /* 0x000000ffff117224 */ /* 0x000fe200078e0017 */
[----:B------:R-:W2:Y:S04]  /*65440*/  LDL.LU R22, [R1+0x3824] ;  /* 0x0038240001167983 */ /* 0x000ea80000300800 */
[----:B------:R-:W2:Y:S04]  /*65450*/  LDL.LU R23, [R1+0x3820] ;  /* 0x0038200001177983 */ /* 0x000ea80000300800 */
[----:B------:R-:W3:Y:S04]  /*65460*/  LDL.LU R4, [R1+0x980] ;  /* 0x0009800001047983 */ /* 0x000ee80000300800 */
[----:B------:R-:W3:Y:S04]  /*65470*/  LDL.LU R5, [R1+0x984] ;  /* 0x0009840001057983 */ /* 0x000ee80000300800 */
[----:B------:R-:W4:Y:S04]  /*65480*/  LDL.LU R6, [R1+0x988] ;  /* 0x0009880001067983 */ /* 0x000f280000300800 */
[----:B------:R-:W4:Y:S04]  /*65490*/  LDL.LU R7, [R1+0x98c] ;  /* 0x00098c0001077983 */ /* 0x000f280000300800 */
[----:B----4-:R-:W-:Y:S04]  /*654a0*/  STL.64 [R1+0x37e8], R6 ;  /* 0x0037e80601007387 */ /* 0x010fe80000100a00 */
[----:B---3--:R0:W-:Y:S02]  /*654b0*/  STL.64 [R1+0x37e0], R4 ;  /* 0x0037e00401007387 */ /* 0x0081e40000100a00 */
[----:B0-----:R-:W-:-:S02]  /*654c0*/  IMAD.MOV.U32 R4, RZ, RZ, R0 ;  /* 0x000000ffff047224 */ /* 0x001fc400078e0000 */
[----:B------:R-:W-:Y:S01]  /*654d0*/  IMAD.MOV.U32 R5, RZ, RZ, R2 ;  /* 0x000000ffff057224 */ /* 0x000fe200078e0002 */
[----:B------:R-:W3:Y:S04]  /*654e0*/  LDL.LU R0, [R1+0x381c] ;  /* 0x00381c0001007983 */ /* 0x000ee80000300800 */
[----:B------:R-:W4:Y:S04]  /*654f0*/  LDL.LU R2, [R1+0x3818] ;  /* 0x0038180001027983 */ /* 0x000f280000300800 */
[----:B------:R0:W-:Y:S02]  /*65500*/  STL.64 [R1+0x37f8], R4 ;  /* 0x0037f80401007387 */ /* 0x0001e40000100a00 */
[----:B0-----:R-:W-:-:S02]  /*65510*/  IMAD.MOV.U32 R4, RZ, RZ, R3 ;  /* 0x000000ffff047224 */ /* 0x001fc400078e0003 */
[----:B------:R-:W-:Y:S01]  /*65520*/  IMAD.MOV.U32 R5, RZ, RZ, R28 ;  /* 0x000000ffff057224 */ /* 0x000fe200078e001c */
[----:B------:R-:W3:Y:S04]  /*65530*/  LDL.LU R3, [R1+0x3814] ;  /* 0x0038140001037983 */ /* 0x000ee80000300800 */
[----:B------:R-:W4:Y:S04]  /*65540*/  LDL.LU R28, [R1+0x3810] ;  /* 0x00381000011c7983 */ /* 0x000f280000300800 */
[----:B------:R-:W2:Y:S04]  /*65550*/  LDL.64 R24, [R1+0x190] ;  /* 0x0001900001187983 */ /* 0x000ea80000100a00 */
[----:B--2---:R0:W-:Y:S04]  /*65560*/  STL.64 [R1+0x37c8], R24 ;  /* 0x0037c81801007387 */ /* 0x0041e80000100a00 */
[----:B0-----:R-:W2:Y:S04]  /*65570*/  LDL.64 R24, [R1+0x1a0] ;  /* 0x0001a00001187983 */ /* 0x001ea80000100a00 */
        /* <DEDUP_REMOVED lines=11> */
[----:B------:R0:W-:Y:S04]  /*65630*/  STL.64 [R1+0x37b8], R16 ;  /* 0x0037b81001007387 */ /* 0x0001e80000100a00 */
[----:B------:R-:W3:Y:S04]  /*65640*/  LDL.LU R8, [R1+0x940] ;  /* 0x0009400001087983 */ /* 0x000ee80000300800 */
[----:B------:R-:W3:Y:S04]  /*65650*/  LDL.LU R9, [R1+0x944] ;  /* 0x0009440001097983 */ /* 0x000ee80000300800 */
[----:B------:R-:W4:Y:S04]  /*65660*/  LDL.LU R10, [R1+0x948] ;  /* 0x00094800010a7983 */ /* 0x000f280000300800 */
[----:B------:R-:W4:Y:S04]  /*65670*/  LDL.LU R11, [R1+0x94c] ;  /* 0x00094c00010b7983 */ /* 0x000f280000300800 */
[----:B0-----:R-:W3:Y:S01]  /*65680*/  LDL.64 R16, [R1+0x180] ;  /* 0x0001800001107983 */ /* 0x001ee20000100a00 */
[----:B--2---:R-:W-:Y:S03]  /*65690*/  HMMA.16816.F32 R4, R20, R4, R24 ;  /* 0x000000041404723c */ /* 0x004fe60000001818 */
[----:B---3--:R0:W-:Y:S04]  /*656a0*/  STL.64 [R1+0x37c0], R16 ;  /* 0x0037c01001007387 */ /* 0x0081e80000100a00 */
[----:B0-----:R-:W2:Y:S04]  /*656b0*/  LDL.LU R16, [R1+0x970] ;  /* 0x0009700001107983 */ /* 0x001ea80000300800 */
[----:B------:R-:W2:Y:S04]  /*656c0*/  LDL.LU R17, [R1+0x974] ;  /* 0x0009740001117983 */ /* 0x000ea80000300800 */
[----:B------:R-:W2:Y:S04]  /*656d0*/  LDL.LU R18, [R1+0x978] ;  /* 0x0009780001127983 */ /* 0x000ea80000300800 */
[----:B------:R-:W2:Y:S04]  /*656e0*/  LDL.LU R19, [R1+0x97c] ;  /* 0x00097c0001137983 */ /* 0x000ea80000300800 */
[----:B----4-:R-:W-:Y:S04]  /*656f0*/  STL.64 [R1+0x37b0], R10 ;  /* 0x0037b00a01007387 */ /* 0x010fe80000100a00 */
[----:B------:R0:W-:Y:S04]  /*65700*/  STL.64 [R1+0x37a8], R8 ;  /* 0x0037a80801007387 */ /* 0x0001e80000100a00 */
[----:B------:R-:W3:Y:S04]  /*65710*/  LDL.64 R12, [R1+0x140] ;  /* 0x00014000010c7983 */ /* 0x000ee80000100a00 */
[----:B------:R-:W-:Y:S04]  /*65720*/  STL [R1+0x3040], R29 ;  /* 0x0030401d01007387 */ /* 0x000fe80000100800 */
[----:B------:R-:W4:Y:S04]  /*65730*/  LDL.LU.64 R26, [R1+0x3808] ;  /* 0x00380800011a7983 */ /* 0x000f280000300a00 */
[----:B------:R-:W4:Y:S01]  /*65740*/  LDL.LU.64 R24, [R1+0x3800] ;  /* 0x0038000001187983 */ /* 0x000f220000300a00 */
[----:B0-----:R-:W-:-:S02]  /*65750*/  IMAD.MOV.U32 R8, RZ, RZ, R28 ;  /* 0x000000ffff087224 */ /* 0x001fc400078e001c */
[----:B------:R-:W-:Y:S02]  /*65760*/  IMAD.MOV.U32 R9, RZ, RZ, R3 ;  /* 0x000000ffff097224 */ /* 0x000fe400078e0003 */
[----:B------:R-:W-:Y:S02]  /*65770*/  IMAD.MOV.U32 R28, RZ, RZ, R4 ;  /* 0x000000ffff1c7224 */ /* 0x000fe400078e0004 */
[----:B------:R-:W-:Y:S02]  /*65780*/  IMAD.MOV.U32 R3, RZ, RZ, R5 ;  /* 0x000000ffff037224 */ /* 0x000fe400078e0005 */
[----:B------:R-:W4:Y:S01]  /*65790*/  LDL.LU.64 R4, [R1+0x37f8] ;  /* 0x0037f80001047983 */ /* 0x000f220000300a00 */
[----:B------:R-:W-:Y:S02]  /*657a0*/  IMAD.MOV.U32 R10, RZ, RZ, R2 ;  /* 0x000000ffff0a7224 */ /* 0x000fe400078e0002 */
[----:B------:R-:W-:Y:S02]  /*657b0*/  IMAD.MOV.U32 R11, RZ, RZ, R0 ;  /* 0x000000ffff0b7224 */ /* 0x000fe400078e0000 */
[----:B------:R-:W-:-:S02]  /*657c0*/  IMAD.MOV.U32 R2, RZ, RZ, R6 ;  /* 0x000000ffff027224 */ /* 0x000fc400078e0006 */
[----:B------:R-:W-:-:S05]  /*657d0*/  IMAD.MOV.U32 R0, RZ, RZ, R7 ;  /* 0x000000ffff007224 */ /* 0x000fca00078e0007 */
[----:B------:R-:W-:Y:S04]  /*657e0*/  STL [R1+0x3050], R0 ;  /* 0x0030500001007387 */ /* 0x000fe80000100800 */
[----:B------:R-:W-:Y:S04]  /*657f0*/  STL [R1+0x304c], R2 ;  /* 0x00304c0201007387 */ /* 0x000fe80000100800 */
[----:B------:R-:W-:Y:S04]  /*65800*/  STL [R1+0x3048], R3 ;  /* 0x0030480301007387 */ /* 0x000fe80000100800 */
[----:B------:R-:W-:Y:S01]  /*65810*/  STL [R1+0x3044], R28 ;  /* 0x0030441c01007387 */ /* 0x000fe20000100800 */
[----:B----4-:R-:W-:Y:S03]  /*65820*/  HMMA.16816.F32 R4, R20, R4, R24 ;  /* 0x000000041404723c */ /* 0x010fe60000001818 */
[----:B------:R-:W4:-:S15]  /*65830*/  LDL.LU.64 R24, [R1+0x37f0] ;  /* 0x0037f00001187983 */ /* 0x000f1e0000300a00 */
[----:B------:R-:W-:-:S05]  /*65840*/  NOP ;  /* 0x0000000000007918 */ /* 0x000fca0000000000 */
[----:B------:R-:W-:Y:S04]  /*65850*/  STL.64 [R1+0x990], R4 ;  /* 0x0009900401007387 */ /* 0x000fe80000100a00 */
[----:B------:R0:W-:Y:S04]  /*65860*/  STL.64 [R1+0x998], R6 ;  /* 0x0009980601007387 */ /* 0x0001e80000100a00 */
[----:B0-----:R-:W2:Y:S04]  /*65870*/  LDL.LU.64 R6, [R1+0x37e8] ;  /* 0x0037e80001067983 */ /* 0x001ea80000300a00 */
[----:B------:R-:W2:Y:S01]  /*65880*/  LDL.LU.64 R4, [R1+0x37e0] ;  /* 0x0037e00001047983 */ /* 0x000ea20000300a00 */
[----:B----4-:R-:W-:Y:S01]  /*65890*/  IMAD.MOV.U32 R3, RZ, RZ, R25 ;  /* 0x000000ffff037224 */ /* 0x010fe200078e0019 */
[----:B--2---:R-:W-:-:S15]  /*658a0*/  HMMA.16816.F32 R4, R20, R24, R4 ;  /* 0x000000181404723c */ /* 0x004fde0000001804 */
[----:B------:R-:W-:-:S08]  /*658b0*/  NOP ;  /* 0x0000000000007918 */ /* 0x000fd00000000000 */
[----:B------:R-:W-:Y:S04]  /*658c0*/  STL.64 [R1+0x980], R4 ;  /* 0x0009800401007387 */ /* 0x000fe80000100a00 */
[----:B------:R0:W-:Y:S04]  /*658d0*/  STL.64 [R1+0x988], R6 ;  /* 0x0009880601007387 */ /* 0x0001e80000100a00 */
[----:B0-----:R-:W2:Y:S04]  /*658e0*/  LDL.LU R6, [R1+0x37d8] ;  /* 0x0037d80001067983 */ /* 0x001ea80000300800 */
[----:B------:R-:W4:Y:S01]  /*658f0*/  LDL.LU.64 R4, [R1+0x37d0] ;  /* 0x0037d00001047983 */ /* 0x000f220000300a00 */
[----:B------:R-:W-:-:S03]  /*65900*/  IMAD.MOV.U32 R7, RZ, RZ, R24 ;  /* 0x000000ffff077224 */ /* 0x000fc600078e0018 */
[----:B------:R-:W3:Y:S02]  /*65910*/  LDL.LU.64 R24, [R1+0x37c8] ;  /* 0x0037c80001187983 */ /* 0x000ee40000300a00 */
[----:B---3--:R-:W-:Y:S02]  /*65920*/  HMMA.16816.F32 R16, R20, R24, R16 ;  /* 0x000000181410723c */ /* 0x008fe40000001810 */
[----:B--2---:R-:W-:Y:S04]  /*65930*/  STL.64 [R1+0x35f8], R6 ;  /* 0x0035f80601007387 */ /* 0x004fe80000100a00 */
[----:B----4-:R0:W-:Y:S01]  /*65940*/  STL.64 [R1+0x35f0], R4 ;  /* 0x0035f00401007387 */ /* 0x0101e20000100a00 */
[----:B------:R-:W-:-:S03]  /*65950*/  IMAD.MOV.U32 R24, RZ, RZ, R25 ;  /* 0x000000ffff187224 */ /* 0x000fc600078e0019 */
[----:B0-----:R-:W2:Y:S04]  /*65960*/  LDL.LU R4, [R1+0x930] ;  /* 0x0009300001047983 */ /* 0x001ea80000300800 */
[----:B------:R-:W2:Y:S04]  /*65970*/  LDL.LU R5, [R1+0x934] ;  /* 0x0009340001057983 */ /* 0x000ea80000300800 */
[----:B------:R-:W2:Y:S04]  /*65980*/  LDL.LU R6, [R1+0x938] ;  /* 0x0009380001067983 */ /* 0x000ea80000300800 */
[----:B------:R-:W2:Y:S04]  /*65990*/  LDL.LU R7, [R1+0x93c] ;  /* 0x00093c0001077983 */ /* 0x000ea80000300800 */
[----:B------:R0:W-:Y:S04]  /*659a0*/  STL.64 [R1+0x970], R16 ;  /* 0x0009701001007387 */ /* 0x0001e80000100a00 */
[----:B------:R-:W-:Y:S04]  /*659b0*/  STL.64 [R1+0x978], R18 ;  /* 0x0009781201007387 */ /* 0x000fe80000100a00 */
[----:B0-----:R-:W3:Y:S04]  /*659c0*/  LDL.LU.64 R16, [R1+0x37c0] ;  /* 0x0037c00001107983 */ /* 0x001ee80000300a00 */
[----:B------:R0:W-:Y:S04]  /*659d0*/  STL [R1+0x35b8], R24 ;  /* 0x0035b81801007387 */ /* 0x0001e80000100800 */
[----:B0-----:R-:W3:Y:S04]  /*659e0*/  LDL.LU R24, [R1+0x960] ;  /* 0x0009600001187983 */ /* 0x001ee80000300800 */
[----:B------:R-:W3:Y:S04]  /*659f0*/  LDL.LU R25, [R1+0x964] ;  /* 0x0009640001197983 */ /* 0x000ee80000300800 */
[----:B------:R-:W3:Y:S04]  /*65a00*/  LDL.LU R26, [R1+0x968] ;  /* 0x00096800011a7983 */ /* 0x000ee80000300800 */
[----:B------:R-:W3:Y:S02]  /*65a10*/  LDL.LU R27, [R1+0x96c] ;  /* 0x00096c00011b7983 */ /* 0x000ee40000300800 */
[----:B---3--:R-:W-:-:S15]  /*65a20*/  HMMA.16816.F32 R24, R20, R16, R24 ;  /* 0x000000101418723c */ /* 0x008fde0000001818 */
[----:B------:R-:W-:-:S08]  /*65a30*/  NOP ;  /* 0x0000000000007918 */ /* 0x000fd00000000000 */
[----:B------:R-:W-:Y:S04]  /*65a40*/  STL.64 [R1+0x960], R24 ;  /* 0x0009601801007387 */ /* 0x000fe80000100a00 */
[----:B------:R0:W-:Y:S02]  /*65a50*/  STL.64 [R1+0x968], R26 ;  /* 0x0009681a01007387 */ /* 0x0001e40000100a00 */
[----:B0-----:R-:W-:Y:S02]  /*65a60*/  IMAD.MOV.U32 R27, RZ, RZ, R16 ;  /* 0x000000ffff1b7224 */ /* 0x001fe400078e0010 */
[----:B------:R-:W-:Y:S02]  /*65a70*/  IMAD.MOV.U32 R26, RZ, RZ, R17 ;  /* 0x000000ffff1a7224 */ /* 0x000fe400078e0011 */
[----:B------:R-:W3:Y:S04]  /*65a80*/  LDL.LU.64 R16, [R1+0x37b8] ;  /* 0x0037b80001107983 */ /* 0x000ee80000300a00 */
[----:B------:R-:W-:Y:S04]  /*65a90*/  STL.64 [R1+0x35e0], R26 ;  /* 0x0035e01a01007387 */ /* 0x000fe80000100a00 */
[----:B------:R-:W4:Y:S01]  /*65aa0*/  LDL.64 R24, [R1+0x160] ;  /* 0x0001600001187983 */ /* 0x000f220000100a00 */
[----:B---3--:R-:W-:Y:S03]  /*65ab0*/  HMMA.16816.F32 R16, R20, R16, R8 ;  /* 0x000000101410723c */ /* 0x008fe60000001808 */
[----:B------:R-:W4:Y:S04]  /*65ac0*/  LDL.LU.64 R10, [R1+0x37b0] ;  /* 0x0037b000010a7983 */ /* 0x000f280000300a00 */
[----:B------:R-:W4:-:S15]  /*65ad0*/  LDL.LU.64 R8, [R1+0x37a8] ;  /* 0x0037a80001087983 */ /* 0x000f1e0000300a00 */
[----:B------:R-:W-:-:S01]  /*65ae0*/  NOP ;  /* 0x0000000000007918 */ /* 0x000fc20000000000 */
[----:B------:R0:W-:Y:S04]  /*65af0*/  STL.64 [R1+0x950], R16 ;  /* 0x0009501001007387 */ /* 0x0001e80000100a00 */
[----:B------:R-:W-:Y:S04]  /*65b00*/  STL.64 [R1+0x958], R18 ;  /* 0x0009581201007387 */ /* 0x000fe80000100a00 */
[----:B0-----:R-:W2:Y:S01]  /*65b10*/  LDL.LU.64 R16, [R1+0x37a0] ;  /* 0x0037a00001107983 */ /* 0x001ea20000300a00 */
[----:B----4-:R-:W-:-:S15]  /*65b20*/  HMMA.16816.F32 R8, R20, R24, R8 ;  /* 0x000000181408723c */ /* 0x010fde0000001808 */
[----:B------:R-:W-:-:S08]  /*65b30*/  NOP ;  /* 0x0000000000007918 */ /* 0x000fd00000000000 */
[----:B------:R-:W-:Y:S04]  /*65b40*/  STL.64 [R1+0x940], R8 ;  /* 0x0009400801007387 */ /* 0x000fe80000100a00 */
[----:B------:R0:W-:Y:S04]  /*65b50*/  STL.64 [R1+0x948], R10 ;  /* 0x0009480a01007387 */ /* 0x0001e80000100a00 */
[----:B0-----:R-:W3:Y:S04]  /*65b60*/  LDL.LU.64 R10, [R1+0x3798] ;  /* 0x00379800010a7983 */ /* 0x001ee80000300a00 */
[----:B------:R-:W3:Y:S01]  /*65b70*/  LDL.LU.64 R8, [R1+0x3790] ;  /* 0x0037900001087983 */ /* 0x000ee20000300a00 */
[----:B--2---:R-:W-:Y:S01]  /*65b80*/  HMMA.16816.F32 R16, R20, R16, R4 ;  /* 0x000000101410723c */ /* 0x004fe20000001804 */
[----:B------:R-:W-:-:S02]  /*65b90*/  IMAD.MOV.U32 R0, RZ, RZ, R25 ;  /* 0x000000ffff007224 */ /* 0x000fc400078e0019 */
[----:B------:R-:W-:-:S03]  /*65ba0*/  IMAD.MOV.U32 R2, RZ, RZ, R24 ;  /* 0x000000ffff027224 */ /* 0x000fc600078e0018 */
[----:B------:R0:W-:Y:S04]  /*65bb0*/  STL [R1+0x353c], R0 ;  /* 0x00353c0001007387 */ /* 0x0001e80000100800 */
[----:B------:R1:W-:Y:S01]  /*65bc0*/  STL [R1+0x3538], R2 ;  /* 0x0035380201007387 */ /* 0x0003e20000100800 */
[----:B0-----:R-:W-:Y:S02]  /*65bd0*/  IMAD.MOV.U32 R0, RZ, RZ, R12 ;  /* 0x000000ffff007224 */ /* 0x001fe400078e000c */
[----:B-1----:R-:W-:-:S10]  /*65be0*/  IMAD.MOV.U32 R2, RZ, RZ, R13 ;  /* 0x000000ffff027224 */ /* 0x002fd400078e000d */
[----:B------:R-:W-:Y:S04]  /*65bf0*/  STL.64 [R1+0x930], R16 ;  /* 0x0009301001007387 */ /* 0x000fe80000100a00 */
[----:B------:R-:W-:Y:S01]  /*65c00*/  STL.64 [R1+0x938], R18 ;  /* 0x0009381201007387 */ /* 0x000fe20000100a00 */
[----:B---3--:R-:W-:-:S15]  /*65c10*/  HMMA.16816.F32 R4, R20, R12, R8 ;  /* 0x0000000c1404723c */ /* 0x008fde0000001808 */
[----:B------:R-:W-:-:S08]  /*65c20*/  NOP ;  /* 0x0000000000007918 */ /* 0x000fd00000000000 */
[----:B------:R0:W-:Y:S04]  /*65c30*/  STL.64 [R1+0x920], R4 ;  /* 0x0009200401007387 */ /* 0x0001e80000100a00 */
[----:B------:R1:W-:Y:S04]  /*65c40*/  STL.64 [R1+0x928], R6 ;  /* 0x0009280601007387 */ /* 0x0003e80000100a00 */
[----:B------:R-:W2:Y:S04]  /*65c50*/  LDL R12, [R1+0x90] ;  /* 0x00009000010c7983 */ /* 0x000ea80000100800 */
[----:B------:R-:W2:Y:S04]  /*65c60*/  LDL R13, [R1+0x94] ;  /* 0x00009400010d7983 */ /* 0x000ea80000100800 */
[----:B--2---:R-:W-:Y:S04]  /*65c70*/  STL.64 [R1+0x36c8], R12 ;  /* 0x0036c80c01007387 */ /* 0x004fe80000100a00 */
[----:B0-----:R-:W2:Y:S04]  /*65c80*/  LDL.LU R4, [R1+0x880] ;  /* 0x0008800001047983 */ /* 0x001ea80000300800 */
[----:B------:R-:W2:Y:S04]  /*65c90*/  LDL.LU R5, [R1+0x884] ;  /* 0x0008840001057983 */ /* 0x000ea80000300800 */
[----:B-1----:R-:W3:Y:S04]  /*65ca0*/  LDL.LU R6, [R1+0x888] ;  /* 0x0008880001067983 */ /* 0x002ee80000300800 */
[----:B------:R-:W3:Y:S04]  /*65cb0*/  LDL.LU R7, [R1+0x88c] ;  /* 0x00088c0001077983 */ /* 0x000ee80000300800 */
[----:B---3--:R-:W-:Y:S04]  /*65cc0*/  STL.64 [R1+0x36d8], R6 ;  /* 0x0036d80601007387 */ /* 0x008fe80000100a00 */
[----:B--2---:R-:W-:Y:S04]  /*65cd0*/  STL.64 [R1+0x36d0], R4 ;  /* 0x0036d00401007387 */ /* 0x004fe80000100a00 */
[----:B------:R-:W2:Y:S04]  /*65ce0*/  LDL R24, [R1+0xb0] ;  /* 0x0000b00001187983 */ /* 0x000ea80000100800 */
[----:B------:R-:W2:Y:S04]  /*65cf0*/  LDL R25, [R1+0xb4] ;  /* 0x0000b40001197983 */ /* 0x000ea80000100800 */
[----:B--2---:R0:W-:Y:S04]  /*65d00*/  STL.64 [R1+0x36e0], R24 ;  /* 0x0036e01801007387 */ /* 0x0041e80000100a00 */
[----:B0-----:R-:W2:Y:S04]  /*65d10*/  LDL.LU R24, [R1+0x8a0] ;  /* 0x0008a00001187983 */ /* 0x001ea80000300800 */
[----:B------:R-:W2:Y:S04]  /*65d20*/  LDL.LU R25, [R1+0x8a4] ;  /* 0x0008a40001197983 */ /* 0x000ea80000300800 */
[----:B------:R-:W3:Y:S04]  /*65d30*/  LDL.LU R26, [R1+0x8a8] ;  /* 0x0008a800011a7983 */ /* 0x000ee80000300800 */
[----:B------:R-:W3:Y:S04]  /*65d40*/  LDL.LU R27, [R1+0x8ac] ;  /* 0x0008ac00011b7983 */ /* 0x000ee80000300800 */
[----:B---3--:R-:W-:Y:S04]  /*65d50*/  STL.64 [R1+0x36f0], R26 ;  /* 0x0036f01a01007387 */ /* 0x008fe80000100a00 */
[----:B--2---:R0:W-:Y:S04]  /*65d60*/  STL.64 [R1+0x36e8], R24 ;  /* 0x0036e81801007387 */ /* 0x0041e80000100a00 */
[----:B0-----:R-:W2:Y:S04]  /*65d70*/  LDL R24, [R1+0xd0] ;  /* 0x0000d00001187983 */ /* 0x001ea80000100800 */
[----:B------:R-:W2:Y:S04]  /*65d80*/  LDL R25, [R1+0xd4] ;  /* 0x0000d40001197983 */ /* 0x000ea80000100800 */
[----:B--2---:R0:W-:Y:S04]  /*65d90*/  STL.64 [R1+0x3700], R24 ;  /* 0x0037001801007387 */ /* 0x0041e80000100a00 */
[----:B0-----:R-:W2:Y:S04]  /*65da0*/  LDL.64 R24, [R1+0xe0] ;  /* 0x0000e00001187983 */ /* 0x001ea80000100a00 */
[----:B--2---:R0:W-:Y:S04]  /*65db0*/  STL.64 [R1+0x3718], R24 ;  /* 0x0037181801007387 */ /* 0x0041e80000100a00 */
[----:B0-----:R-:W2:Y:S04]  /*65dc0*/  LDL R24, [R1+0xf0] ;  /* 0x0000f00001187983 */ /* 0x001ea80000100800 */
[----:B------:R-:W2:Y:S04]  /*65dd0*/  LDL R25, [R1+0xf4] ;  /* 0x0000f40001197983 */ /* 0x000ea80000100800 */
[----:B--2---:R-:W-:Y:S04]  /*65de0*/  STL.64 [R1+0x3730], R24 ;  /* 0x0037301801007387 */ /* 0x004fe80000100a00 */
[----:B------:R-:W2:Y:S04]  /*65df0*/  LDL.64 R4, [R1+0xc0] ;  /* 0x0000c00001047983 */ /* 0x000ea80000100a00 */
[----:B--2---:R0:W-:Y:S04]  /*65e00*/  STL.64 [R1+0x36f8], R4 ;  /* 0x0036f80401007387 */ /* 0x0041e80000100a00 */
[----:B0-----:R-:W2:Y:S04]  /*65e10*/  LDL.LU R4, [R1+0x8b0] ;  /* 0x0008b00001047983 */ /* 0x001ea80000300800 */
[----:B------:R-:W2:Y:S04]  /*65e20*/  LDL.LU R5, [R1+0x8b4] ;  /* 0x0008b40001057983 */ /* 0x000ea80000300800 */
[----:B------:R-:W3:Y:S04]  /*65e30*/  LDL.LU R6, [R1+0x8b8] ;  /* 0x0008b80001067983 */ /* 0x000ee80000300800 */
[----:B------:R-:W3:Y:S04]  /*65e40*/  LDL.LU R7, [R1+0x8bc] ;  /* 0x0008bc0001077983 */ /* 0x000ee80000300800 */
[----:B------:R-:W4:Y:S04]  /*65e50*/  LDL.64 R24, [R1+0x100] ;  /* 0x0001000001187983 */ /* 0x000f280000100a00 */
[----:B----4-:R0:W-:Y:S04]  /*65e60*/  STL.64 [R1+0x3748], R24 ;  /* 0x0037481801007387 */ /* 0x0101e80000100a00 */
[----:B0-----:R-:W4:Y:S04]  /*65e70*/  LDL R24, [R1+0x110] ;  /* 0x0001100001187983 */ /* 0x001f280000100800 */
[----:B------:R-:W4:Y:S04]  /*65e80*/  LDL R25, [R1+0x114] ;  /* 0x0001140001197983 */ /* 0x000f280000100800 */
[----:B----4-:R-:W-:Y:S04]  /*65e90*/  STL.64 [R1+0x3760], R24 ;  /* 0x0037601801007387 */ /* 0x010fe80000100a00 */
[----:B---3--:R-:W-:Y:S04]  /*65ea0*/  STL.64 [R1+0x3710], R6 ;  /* 0x0037100601007387 */ /* 0x008fe80000100a00 */
        /* <DEDUP_REMOVED lines=39> */
[----:B------:R-:W2:Y:S04]  /*66120*/  LDL.LU R12, [R1+0x890] ;  /* 0x00089000010c7983 */ /* 0x000ea80000300800 */
[----:B------:R-:W2:Y:S04]  /*66130*/  LDL.LU R13, [R1+0x894] ;  /* 0x00089400010d7983 */ /* 0x000ea80000300800 */
[----:B------:R-:W2:Y:S04]  /*66140*/  LDL.LU R14, [R1+0x898] ;  /* 0x00089800010e7983 */ /* 0x000ea80000300800 */
[----:B------:R-:W2:Y:S04]  /*66150*/  LDL.LU R15, [R1+0x89c] ;  /* 0x00089c00010f7983 */ /* 0x000ea80000300800 */
[----:B------:R-:W3:Y:S04]  /*66160*/  LDL.64 R16, [R1+0xa0] ;  /* 0x0000a00001107983 */ /* 0x000ee80000100a00 */
[----:B------:R-:W3:Y:S04]  /*66170*/  LDL.LU R8, [R1+0x870] ;  /* 0x0008700001087983 */ /* 0x000ee80000300800 */
[----:B------:R-:W3:Y:S04]  /*66180*/  LDL.LU R9, [R1+0x874] ;  /* 0x0008740001097983 */ /* 0x000ee80000300800 */
[----:B------:R-:W3:Y:S04]  /*66190*/  LDL.LU R10, [R1+0x878] ;  /* 0x00087800010a7983 */ /* 0x000ee80000300800 */
[----:B------:R-:W3:Y:S04]  /*661a0*/  LDL.LU R11, [R1+0x87c] ;  /* 0x00087c00010b7983 */ /* 0x000ee80000300800 */
[----:B------:R-:W-:Y:S04]  /*661b0*/  STL [R1+0x3544], R2 ;  /* 0x0035440201007387 */ /* 0x000fe80000100800 */
[----:B------:R-:W-:Y:S01]  /*661c0*/  STL [R1+0x3540], R0 ;  /* 0x0035400001007387 */ /* 0x000fe20000100800 */
[----:B----4-:R-:W-:Y:S03]  /*661d0*/  HMMA.16816.F32 R24, R20, R24, R4 ;  /* 0x000000181418723c */ /* 0x010fe60000001804 */
[----:B------:R-:W4:Y:S04]  /*661e0*/  LDL.LU.64 R6, [R1+0x3788] ;  /* 0x0037880001067983 */ /* 0x000f280000300a00 */
[----:B------:R-:W4:-:S15]  /*661f0*/  LDL.LU.64 R4, [R1+0x3780] ;  /* 0x0037800001047983 */ /* 0x000f1e0000300a00 */
[----:B------:R-:W-:-:S01]  /*66200*/  NOP ;  /* 0x0000000000007918 */ /* 0x000fc20000000000 */
[----:B------:R0:W-:Y:S04]  /*66210*/  STL.64 [R1+0x910], R24 ;  /* 0x0009101801007387 */ /* 0x0001e80000100a00 */
[----:B------:R-:W-:Y:S04]  /*66220*/  STL.64 [R1+0x918], R26 ;  /* 0x0009181a01007387 */ /* 0x000fe80000100a00 */
[----:B0-----:R-:W4:Y:S02]  /*66230*/  LDL.LU.64 R24, [R1+0x3778] ;  /* 0x0037780001187983 */ /* 0x001f240000300a00 */
[----:B----4-:R-:W-:Y:S06]  /*66240*/  HMMA.16816.F32 R4, R20, R24, R4 ;  /* 0x000000181404723c */ /* 0x010fec0000001804 */
[----:B------:R-:W-:-:S02]  /*66250*/  IMAD.MOV.U32 R2, RZ, RZ, R24 ;  /* 0x000000ffff027224 */ /* 0x000fc400078e0018 */
[----:B------:R-:W-:-:S15]  /*66260*/  IMAD.MOV.U32 R0, RZ, RZ, R25 ;  /* 0x000000ffff007224 */ /* 0x000fde00078e0019 */
        /* <DEDUP_REMOVED lines=42> */
[----:B------:R-:W4:-:S15]  /*66510*/  LDL.LU.64 R4, [R1+0x36f8] ;  /* 0x0036f80001047983 */ /* 0x000f1e0000300a00 */
[----:B------:R-:W-:-:S05]  /*66520*/  NOP ;  /* 0x0000000000007918 */ /* 0x000fca0000000000 */
[----:B------:R-:W-:Y:S04]  /*66530*/  STL.64 [R1+0x8b0], R24 ;  /* 0x0008b01801007387 */ /* 0x000fe80000100a00 */
[----:B------:R0:W-:Y:S04]  /*66540*/  STL.64 [R1+0x8b8], R26 ;  /* 0x0008b81a01007387 */ /* 0x0001e80000100a00 */
[----:B0-----:R-:W4:Y:S04]  /*66550*/  LDL.LU.64 R26, [R1+0x36f0] ;  /* 0x0036f000011a7983 */ /* 0x001f280000300a00 */
[----:B------:R-:W4:Y:S02]  /*66560*/  LDL.LU.64 R24, [R1+0x36e8] ;  /* 0x0036e80001187983 */ /* 0x000f240000300a00 */
[----:B----4-:R-:W-:-:S15]  /*66570*/  HMMA.16816.F32 R24, R20, R4, R24 ;  /* 0x000000041418723c */ /* 0x010fde0000001818 */
[----:B------:R-:W-:-:S08]  /*66580*/  NOP ;  /* 0x0000000000007918 */ /* 0x000fd00000000000 */
[----:B------:R0:W-:Y:S04]  /*66590*/  STL.64 [R1+0x8a0], R24 ;  /* 0x0008a01801007387 */ /* 0x0001e80000100a00 */
[----:B------:R2:W-:Y:S04]  /*665a0*/  STL.64 [R1+0x8a8], R26 ;  /* 0x0008a81a01007387 */ /* 0x0005e80000100a00 */
[----:B0-----:R-:W2:Y:S01]  /*665b0*/  LDL.LU.64 R24, [R1+0x36e0] ;  /* 0x0036e00001187983 */ /* 0x001ea20000300a00 */
[----:B------:R-:W-:Y:S02]  /*665c0*/  IMAD.MOV.U32 R0, RZ, RZ, R4 ;  /* 0x000000ffff007224 */ /* 0x000fe400078e0004 */
[----:B------:R-:W-:Y:S01]  /*665d0*/  IMAD.MOV.U32 R2, RZ, RZ, R5 ;  /* 0x000000ffff027224 */ /* 0x000fe200078e0005 */
[----:B------:R-:W3:Y:S04]  /*665e0*/  LDL.LU.64 R6, [R1+0x36d8] ;  /* 0x0036d80001067983 */ /* 0x000ee80000300a00 */
[----:B------:R-:W3:Y:S04]  /*665f0*/  LDL.LU.64 R4, [R1+0x36d0] ;  /* 0x0036d00001047983 */ /* 0x000ee80000300a00 */
[----:B------:R-:W-:Y:S04]  /*66600*/  STL [R1+0x3564], R2 ;  /* 0x0035640201007387 */ /* 0x000fe80000100800 */
[----:B------:R0:W-:Y:S01]  /*66610*/  STL [R1+0x3560], R0 ;  /* 0x0035600001007387 */ /* 0x0001e20000100800 */
[C---:B--2---:R-:W-:Y:S03]  /*66620*/  HMMA.16816.F32 R24, R20.reuse, R24, R12 ;  /* 0x000000181418723c */ /* 0x044fe6000000180c */
[----:B------:R-:W2:Y:S03]  /*66630*/  LDL.LU.64 R12, [R1+0x36c8] ;  /* 0x0036c800010c7983 */ /* 0x000ea60000300a00 */
[----:B---3--:R-:W-:Y:S06]  /*66640*/  HMMA.16816.F32 R4, R20, R16, R4 ;  /* 0x000000101404723c */ /* 0x008fec0000001804 */
[----:B0-----:R-:W-:-:S11]  /*66650*/  IMAD.MOV.U32 R0, RZ, RZ, R17 ;  /* 0x000000ffff007224 */ /* 0x001fd600078e0011 */
[----:B------:R-:W-:Y:S04]  /*66660*/  STL.64 [R1+0x890], R24 ;  /* 0x0008901801007387 */ /* 0x000fe80000100a00 */
[----:B------:R-:W-:Y:S04]  /*66670*/  STL.64 [R1+0x898], R26 ;  /* 0x0008981a01007387 */ /* 0x000fe80000100a00 */
[----:B------:R-:W-:Y:S04]  /*66680*/  STL.64 [R1+0x880], R4 ;  /* 0x0008800401007387 */ /* 0x000fe80000100a00 */
[----:B------:R2:W-:Y:S01]  /*66690*/  STL.64 [R1+0x888], R6 ;  /* 0x0008880601007387 */ /* 0x0005e20000100a00 */
[----:B------:R-:W-:-:S03]  /*666a0*/  IMAD.MOV.U32 R2, RZ, RZ, R16 ;  /* 0x000000ffff027224 */ /* 0x000fc600078e0010 */
[----:B------:R-:W-:Y:S04]  /*666b0*/  STL [R1+0x356c], R0 ;  /* 0x00356c0001007387 */ /* 0x000fe80000100800 */
[----:B------:R-:W-:Y:S01]  /*666c0*/  STL [R1+0x3568], R2 ;  /* 0x0035680201007387 */ /* 0x000fe20000100800 */
[----:B--2---:R-:W-:Y:S03]  /*666d0*/  HMMA.16816.F32 R4, R20, R12, R8 ;  /* 0x0000000c1404723c */ /* 0x004fe60000001808 */
[----:B------:R-:W2:-:S15]  /*666e0*/  LDL.LU R8, [R1+0x7c0] ;  /* 0x0007c00001087983 */ /* 0x000e9e0000300800 */
[----:B------:R-:W-:-:S05]  /*666f0*/  NOP ;  /* 0x0000000000007918 */ /* 0x000fca0000000000 */
[----:B------:R-:W-:Y:S04]  /*66700*/  STL.64 [R1+0x870], R4 ;  /* 0x0008700401007387 */ /* 0x000fe80000100a00 */
[----:B------:R-:W-:Y:S04]  /*66710*/  STL.64 [R1+0x878], R6 ;  /* 0x0008780601007387 */ /* 0x000fe80000100a00 */
[----:B------:R-:W2:Y:S04]  /*66720*/  LDL.LU R9, [R1+0x7c4] ;  /* 0x0007c40001097983 */ /* 0x000ea80000300800 */
[----:B------:R-:W3:Y:S04]  /*66730*/  LDL.LU R10, [R1+0x7c8] ;  /* 0x0007c800010a7983 */ /* 0x000ee80000300800 */
[----:B------:R-:W3:Y:S04]  /*66740*/  LDL.LU R11, [R1+0x7cc] ;  /* 0x0007cc00010b7983 */ /* 0x000ee80000300800 */
[----:B---3--:R-:W-:Y:S04]  /*66750*/  STL.64 [R1+0x3608], R10 ;  /* 0x0036080a01007387 */ /* 0x008fe80000100a00 */
[----:B--2---:R-:W-:Y:S04]  /*66760*/  STL.64 [R1+0x3600], R8 ;  /* 0x0036000801007387 */ /* 0x004fe80000100a00 */
[----:B------:R-:W2:Y:S04]  /*66770*/  LDL.LU R12, [R1+0x7e0] ;  /* 0x0007e000010c7983 */ /* 0x000ea80000300800 */
        /* <DEDUP_REMOVED lines=11> */
[----:B0-----:R-:W2:Y:S04]  /*66830*/  LDL.64 R12, [R1+0x20] ;  /* 0x00002000010c7983 */ /* 0x001ea80000100a00 */
[----:B--2---:R0:W-:Y:S04]  /*66840*/  STL.64 [R1+0x3638], R12 ;  /* 0x0036380c01007387 */ /* 0x0041e80000100a00 */
[----:B0-----:R-:W2:Y:S04]  /*66850*/  LDL R12, [R1+0x30] ;  /* 0x00003000010c7983 */ /* 0x001ea80000100800 */
[----:B------:R-:W2:Y:S04]  /*66860*/  LDL R13, [R1+0x34] ;  /* 0x00003400010d7983 */ /* 0x000ea80000100800 */
[----:B--2---:R0:W-:Y:S04]  /*66870*/  STL.64 [R1+0x3650], R12 ;  /* 0x0036500c01007387 */ /* 0x0041e80000100a00 */
[----:B0-----:R-:W2:Y:S04]  /*66880*/  LDL.64 R12, [R1+0x40] ;  /* 0x00004000010c7983 */ /* 0x001ea80000100a00 */
[----:B--2---:R-:W-:Y:S04]  /*66890*/  STL.64 [R1+0x3668], R12 ;  /* 0x0036680c01007387 */ /* 0x004fe80000100a00 */
[----:B------:R-:W2:Y:S04]  /*668a0*/  LDL.64 R8, [R1+0x10] ;  /* 0x0000100001087983 */ /* 0x000ea80000100a00 */
[----:B--2---:R0:W-:Y:S04]  /*668b0*/  STL.64 [R1+0x3630], R8 ;  /* 0x0036300801007387 */ /* 0x0041e80000100a00 */
[----:B0-----:R-:W2:Y:S04]  /*668c0*/  LDL.LU R8, [R1+0x800] ;  /* 0x0008000001087983 */ /* 0x001ea80000300800 */
[----:B------:R-:W2:Y:S04]  /*668d0*/  LDL.LU R9, [R1+0x804] ;  /* 0x0008040001097983 */ /* 0x000ea80000300800 */
[----:B------:R-:W3:Y:S04]  /*668e0*/  LDL.LU R10, [R1+0x808] ;  /* 0x00080800010a7983 */ /* 0x000ee80000300800 */
[----:B------:R-:W3:Y:S04]  /*668f0*/  LDL.LU R11, [R1+0x80c] ;  /* 0x00080c00010b7983 */ /* 0x000ee80000300800 */
[----:B------:R-:W4:Y:S04]  /*66900*/  LDL R12, [R1+0x50] ;  /* 0x00005000010c7983 */ /* 0x000f280000100800 */
[----:B------:R-:W4:Y:S04]  /*66910*/  LDL R13, [R1+0x54] ;  /* 0x00005400010d7983 */ /* 0x000f280000100800 */
[----:B----4-:R0:W-:Y:S04]  /*66920*/  STL.64 [R1+0x3680], R12 ;  /* 0x0036800c01007387 */ /* 0x0101e80000100a00 */
[----:B0-----:R-:W4:Y:S04]  /*66930*/  LDL.64 R12, [R1+0x60] ;  /* 0x00006000010c7983 */ /* 0x001f280000100a00 */
[----:B----4-:R-:W-:Y:S04]  /*66940*/  STL.64 [R1+0x3698], R12 ;  /* 0x0036980c01007387 */ /* 0x010fe80000100a00 */
[----:B---3--:R-:W-:Y:S04]  /*66950*/  STL.64 [R1+0x3648], R10 ;  /* 0x0036480a01007387 */ /* 0x008fe80000100a00 */
        /* <DEDUP_REMOVED lines=39> */
[----:B------:R-:W3:Y:S04]  /*66bd0*/  LDL.64 R4, [R1] ;  /* 0x0000000001047983 */ /* 0x000ee80000100a00 */
        /* <DEDUP_REMOVED lines=25> */
[----:B0-----:R-:W2:Y:S02]  /*66d70*/  LDL.LU.64 R12, [R1+0x3698] ;  /* 0x00369800010c7983 */ /* 0x001ea40000300a00 */
        /* <DEDUP_REMOVED lines=35> */
[----:B------:R-:W-:-:S15]  /*66fb0*/  IMAD.MOV.U32 R2, RZ, RZ, R12 ;  /* 0x000000ffff027224 */ /* 0x000fde00078e000c */
[----:B------:R-:W-:-:S02]  /*66fc0*/  NOP ;  /* 0x0000000000007918 */ /* 0x000fc40000000000 */
[----:B------:R0:W-:Y:S04]  /*66fd0*/  STL.64 [R1+0x800], R8 ;  /* 0x0008000801007387 */ /* 0x0001e80000100a00 */
[----:B------:R-:W-:Y:S04]  /*66fe0*/  STL.64 [R1+0x808], R10 ;  /* 0x0008080a01007387 */ /* 0x000fe80000100a00 */
[----:B0-----:R-:W2:Y:S04]  /*66ff0*/  LDL.LU.64 R8, [R1+0x3630] ;  /* 0x0036300001087983 */ /* 0x001ea80000300a00 */
[----:B------:R-:W2:Y:S04]  /*67000*/  LDL.LU.64 R14, [R1+0x3628] ;  /* 0x00362800010e7983 */ /* 0x000ea80000300a00 */
[----:B------:R-:W2:Y:S04]  /*67010*/  LDL.LU.64 R12, [R1+0x3620] ;  /* 0x00362000010c7983 */ /* 0x000ea80000300a00 */
[----:B------:R-:W-:Y:S01]  /*67020*/  STL [R1+0x3588], R2 ;  /* 0x0035880201007387 */ /* 0x000fe20000100800 */
[----:B--2---:R-:W-:-:S15]  /*67030*/  HMMA.16816.F32 R12, R20, R8, R12 ;  /* 0x00000008140c723c */ /* 0x004fde000000180c */
[----:B------:R-:W-:-:S08]  /*67040*/  NOP ;  /* 0x0000000000007918 */ /* 0x000fd00000000000 */
[----:B------:R-:W-:Y:S04]  /*67050*/  STL.64 [R1+0x7f0], R12 ;  /* 0x0007f00c01007387 */ /* 0x000fe80000100a00 */
[----:B------:R0:W-:Y:S04]  /*67060*/  STL.64 [R1+0x7f8], R14 ;  /* 0x0007f80e01007387 */ /* 0x0001e80000100a00 */
[----:B0-----:R-:W2:Y:S04]  /*67070*/  LDL.LU.64 R14, [R1+0x3618] ;  /* 0x00361800010e7983 */ /* 0x001ea80000300a00 */
[----:B------:R-:W2:Y:S01]  /*67080*/  LDL.LU.64 R12, [R1+0x3610] ;  /* 0x00361000010c7983 */ /* 0x000ea20000300a00 */
[----:B------:R-:W-:-:S03]  /*67090*/  IMAD.MOV.U32 R0, RZ, RZ, R9 ;  /* 0x000000ffff007224 */ /* 0x000fc600078e0009 */
[----:B------:R-:W4:Y:S04]  /*670a0*/  LDL.LU.64 R10, [R1+0x3608] ;  /* 0x00360800010a7983 */ /* 0x000f280000300a00 */
[----:B------:R-:W4:Y:S01]  /*670b0*/  LDL.LU.64 R8, [R1+0x3600] ;  /* 0x0036000001087983 */ /* 0x000f220000300a00 */
[----:B---3--:R-:W-:-:S03]  /*670c0*/  IMAD.MOV.U32 R2, RZ, RZ, R5 ;  /* 0x000000ffff027224 */ /* 0x008fc600078e0005 */
[----:B------:R-:W3:Y:S01]  /*670d0*/  LDL.LU.64 R6, [R1+0x35f8] ;  /* 0x0035f80001067983 */ /* 0x000ee20000300a00 */
[----:B--2---:R-:W-:Y:S03]  /*670e0*/  HMMA.16816.F32 R12, R20, R4, R12 ;  /* 0x00000004140c723c */ /* 0x004fe6000000180c */
[----:B------:R-:W2:-:S15]  /*670f0*/  LDL.LU.64 R4, [R1+0x35f0] ;  /* 0x0035f00001047983 */ /* 0x000e9e0000300a00 */
[----:B------:R-:W-:-:S05]  /*67100*/  NOP ;  /* 0x0000000000007918 */ /* 0x000fca0000000000 */
[----:B------:R0:W-:Y:S04]  /*67110*/  STL.64 [R1+0x7e0], R12 ;  /* 0x0007e00c01007387 */ /* 0x0001e80000100a00 */
[----:B------:R1:W-:Y:S04]  /*67120*/  STL [R1+0x7e8], R14 ;  /* 0x0007e80e01007387 */ /* 0x0003e80000100800 */
[----:B0-----:R-:W4:Y:S01]  /*67130*/  LDL.LU.64 R12, [R1+0x35e8] ;  /* 0x0035e800010c7983 */ /* 0x001f220000300a00 */
[----:B-1----:R-:W-:-:S05]  /*67140*/  IMAD.MOV.U32 R14, RZ, RZ, R15 ;  /* 0x000000ffff0e7224 */ /* 0x002fca00078e000f */
[----:B------:R-:W-:Y:S01]  /*67150*/  STL [R1+0x2cb4], R14 ;  /* 0x002cb40e01007387 */ /* 0x000fe20000100800 */
[C---:B--2---:R-:W-:Y:S06]  /*67160*/  HMMA.16816.F32 R24, R20.reuse, R4, R24 ;  /* 0x000000041418723c */ /* 0x044fec0000001818 */
[----:B----4-:R-:W-:-:S15]  /*67170*/  HMMA.16816.F32 R8, R20, R12, R8 ;  /* 0x0000000c1408723c */ /* 0x010fde0000001808 */
[----:B------:R-:W-:-:S02]  /*67180*/  NOP ;  /* 0x0000000000007918 */ /* 0x000fc40000000000 */
[----:B------:R-:W-:Y:S04]  /*67190*/  STL.64 [R1+0x7d0], R24 ;  /* 0x0007d01801007387 */ /* 0x000fe80000100a00 */
[----:B------:R0:W-:Y:S04]  /*671a0*/  STL.64 [R1+0x7d8], R26 ;  /* 0x0007d81a01007387 */ /* 0x0001e80000100a00 */
[----:B0-----:R-:W2:Y:S04]  /*671b0*/  LDL.LU.64 R26, [R1+0x35e0] ;  /* 0x0035e000011a7983 */ /* 0x001ea80000300a00 */
[----:B------:R-:W4:Y:S04]  /*671c0*/  LDL.64 R24, [R1+0x1c0] ;  /* 0x0001c00001187983 */ /* 0x000f280000100a00 */
[----:B------:R0:W-:Y:S04]  /*671d0*/  STL.64 [R1+0x7c0], R8 ;  /* 0x0007c00801007387 */ /* 0x0001e80000100a00 */
[----:B------:R-:W-:Y:S04]  /*671e0*/  STL [R1+0x7cc], R11 ;  /* 0x0007cc0b01007387 */ /* 0x000fe80000100800 */
[----:B0-----:R-:W3:Y:S01]  /*671f0*/  LDL.LU.64 R8, [R1+0x35d8] ;  /* 0x0035d80001087983 */ /* 0x001ee20000300a00 */
[----:B------:R-:W-:-:S05]  /*67200*/  IMAD.MOV.U32 R14, RZ, RZ, R10 ;  /* 0x000000ffff0e7224 */ /* 0x000fca00078e000a */
[----:B------:R-:W-:Y:S01]  /*67210*/  STL [R1+0x3180], R14 ;  /* 0x0031800e01007387 */ /* 0x000fe20000100800 */
[----:B---3--:R-:W-:Y:S03]  /*67220*/  HMMA.16816.F32 R20, R20, R8, R16 ;  /* 0x000000081414723c */ /* 0x008fe60000001810 */
[----:B------:R-:W3:Y:S04]  /*67230*/  LDL.LU.64 R18, [R1+0x35d0] ;  /* 0x0035d00001127983 */ /* 0x000ee80000300a00 */
[----:B------:R-:W3:-:S15]  /*67240*/  LDL.LU.64 R16, [R1+0x35c8] ;  /* 0x0035c80001107983 */ /* 0x000ede0000300a00 */
[----:B------:R-:W-:-:S01]  /*67250*/  NOP ;  /* 0x0000000000007918 */ /* 0x000fc20000000000 */
[----:B------:R-:W-:Y:S04]  /*67260*/  STL [R1+0x404], R21 ;  /* 0x0004041501007387 */ /* 0x000fe80000100800 */
[----:B------:R-:W-:Y:S04]  /*67270*/  STL.64 [R1+0x408], R22 ;  /* 0x0004081601007387 */ /* 0x000fe80000100a00 */
[----:B------:R0:W-:Y:S04]  /*67280*/  STL.64 [R1+0x35b0], R8 ;  /* 0x0035b00801007387 */ /* 0x0001e80000100a00 */
[----:B0-----:R-:W4:Y:S01]  /*67290*/  LDL.64 R8, [R1+0x1b0] ;  /* 0x0001b00001087983 */ /* 0x001f220000100a00 */
[----:B------:R-:W-:-:S02]  /*672a0*/  IMAD.MOV.U32 R15, RZ, RZ, R20 ;  /* 0x000000ffff0f7224 */ /* 0x000fc400078e0014 */
[----:B--2---:R-:W-:Y:S02]  /*672b0*/  IMAD.MOV.U32 R20, RZ, RZ, R27 ;  /* 0x000000ffff147224 */ /* 0x004fe400078e001b */
[----:B------:R-:W-:Y:S01]  /*672c0*/  IMAD.MOV.U32 R21, RZ, RZ, R26 ;  /* 0x000000ffff157224 */ /* 0x000fe200078e001a */
[----:B----4-:R0:W-:Y:S04]  /*672d0*/  STL.64 [R1+0x35c0], R8 ;  /* 0x0035c00801007387 */ /* 0x0101e80000100a00 */
[----:B0-----:R-:W3:Y:S04]  /*672e0*/  LDL.LU R8, [R1+0x7a0] ;  /* 0x0007a00001087983 */ /* 0x001ee80000300800 */
[----:B------:R-:W3:Y:S04]  /*672f0*/  LDL.LU R9, [R1+0x7a4] ;  /* 0x0007a40001097983 */ /* 0x000ee80000300800 */
[----:B------:R-:W3:Y:S04]  /*67300*/  LDL.LU R10, [R1+0x7a8] ;  /* 0x0007a800010a7983 */ /* 0x000ee80000300800 */
[----:B------:R-:W3:Y:S04]  /*67310*/  LDL.LU R11, [R1+0x7ac] ;  /* 0x0007ac00010b7983 */ /* 0x000ee80000300800 */
[----:B------:R0:W-:Y:S02]  /*67320*/  STL.64 [R1+0x3590], R20 ;  /* 0x0035901401007387 */ /* 0x0001e40000100a00 */
[----:B0-----:R-:W-:-:S02]  /*67330*/  IMAD.MOV.U32 R20, RZ, RZ, R7 ;  /* 0x000000ffff147224 */ /* 0x001fc400078e0007 */
[----:B------:R-:W-:-:S05]  /*67340*/  IMAD.MOV.U32 R21, RZ, RZ, R3 ;  /* 0x000000ffff157224 */ /* 0x000fca00078e0003 */
[----:B------:R0:W-:Y:S04]  /*67350*/  STL.64 [R1+0x35a8], R20 ;  /* 0x0035a81401007387 */ /* 0x0001e80000100a00 */
[----:B0-----:R-:W2:Y:S04]  /*67360*/  LDL.LU R20, [R1+0x3e0] ;  /* 0x0003e00001147983 */ /* 0x001ea80000300800 */
[----:B------:R-:W2:Y:S04]  /*67370*/  LDL.LU R21, [R1+0x3e4] ;  /* 0x0003e40001157983 */ /* 0x000ea80000300800 */
[----:B------:R-:W2:Y:S04]  /*67380*/  LDL.LU R22, [R1+0x3e8] ;  /* 0x0003e80001167983 */ /* 0x000ea80000300800 */
[----:B------:R-:W2:Y:S04]  /*67390*/  LDL.LU R23, [R1+0x3ec] ;  /* 0x0003ec0001177983 */ /* 0x000ea80000300800 */
[----:B------:R-:W-:Y:S04]  /*673a0*/  STL [R1+0x3184], R15 ;  /* 0x0031840f01007387 */ /* 0x000fe80000100800 */
[----:B------:R0:W-:Y:S04]  /*673b0*/  STL.64 [R1+0x3320], R12 ;  /* 0x0033200c01007387 */ /* 0x0001e80000100a00 */
[----:B0-----:R-:W4:Y:S04]  /*673c0*/  LDL.LU R12, [R1+0x790] ;  /* 0x00079000010c7983 */ /* 0x001f280000300800 */
[----:B------:R-:W4:Y:S04]  /*673d0*/  LDL.LU R13, [R1+0x794] ;  /* 0x00079400010d7983 */ /* 0x000f280000300800 */
[----:B------:R-:W2:Y:S04]  /*673e0*/  LDL.LU R14, [R1+0x798] ;  /* 0x00079800010e7983 */ /* 0x000ea80000300800 */
[----:B------:R-:W2:Y:S01]  /*673f0*/  LDL.LU R15, [R1+0x79c] ;  /* 0x00079c00010f7983 */ /* 0x000ea20000300800 */
[----:B------:R-:W-:Y:S01]  /*67400*/  IMAD.MOV.U32 R28, RZ, RZ, R24 ;  /* 0x000000ffff1c7224 */ /* 0x000fe200078e0018 */
[----:B---3--:R-:W-:Y:S02]  /*67410*/  HMMA.16816.F32 R8, R16, R24, R8 ;  /* 0x000000181008723c */ /* 0x008fe40000001808 */
[----:B--2---:R-:W-:Y:S04]  /*67420*/  STL.64 [R1+0x35a0], R14 ;  /* 0x0035a00e01007387 */ /* 0x004fe80000100a00 */
[----:B----4-:R0:W-:Y:S04]  /*67430*/  STL.64 [R1+0x3598], R12 ;  /* 0x0035980c01007387 */ /* 0x0101e80000100a00 */
[----:B0-----:R-:W2:Y:S04]  /*67440*/  LDL.LU R12, [R1+0x9c0] ;  /* 0x0009c000010c7983 */ /* 0x001ea80000300800 */
[----:B------:R-:W2:Y:S04]  /*67450*/  LDL.LU R13, [R1+0x9c4] ;  /* 0x0009c400010d7983 */ /* 0x000ea80000300800 */
[----:B------:R-:W2:Y:S04]  /*67460*/  LDL.LU R14, [R1+0x9c8] ;  /* 0x0009c800010e7983 */ /* 0x000ea80000300800 */
[----:B------:R-:W2:Y:S04]  /*67470*/  LDL.LU R15, [R1+0x9cc] ;  /* 0x0009cc00010f7983 */ /* 0x000ea80000300800 */
[----:B------:R0:W-:Y:S04]  /*67480*/  STL.64 [R1+0x3f0], R8 ;  /* 0x0003f00801007387 */ /* 0x0001e80000100a00 */
[----:B------:R-:W-:Y:S04]  /*67490*/  STL.64 [R1+0x3f8], R10 ;  /* 0x0003f80a01007387 */ /* 0x000fe80000100a00 */
[----:B0-----:R-:W3:Y:S04]  /*674a0*/  LDL.LU.64 R8, [R1+0x35c0] ;  /* 0x0035c00001087983 */ /* 0x001ee80000300a00 */
[----:B------:R-:W4:Y:S01]  /*674b0*/  LDL.LU R24, [R1+0x35b8] ;  /* 0x0035b80001187983 */ /* 0x000f220000300800 */
[----:B------:R-:W0:Y:S01]  /*674c0*/  S2R R7, SR_TID.X ;  /* 0x0000000000077919 */ /* 0x000e220000002100 */
[----:B------:R-:W1:Y:S01]  /*674d0*/  S2R R26, SR_TID.X ;  /* 0x00000000001a7919 */ /* 0x000e620000002100 */
[----:B------:R-:W-:Y:S01]  /*674e0*/  IMAD.MOV.U32 R3, RZ, RZ, R25 ;  /* 0x000000ffff037224 */ /* 0x000fe200078e0019 */
[----:B0-----:R-:W-:Y:S01]  /*674f0*/  LOP3.LUT R27, R7, 0x7, RZ, 0xc0, !PT ;  /* 0x00000007071b7812 */ /* 0x001fe200078ec0ff */
[----:B-1----:R-:W-:-:S04]  /*67500*/  IMAD.SHL.U32 R25, R26, 0x2, RZ ;  /* 0x000000021a197824 */ /* 0x002fc800078e00ff */
[----:B------:R-:W-:Y:S02]  /*67510*/  IMAD R27, R27, 0x90, RZ ;  /* 0x000000901b1b7824 */ /* 0x000fe400078e02ff */
[----:B------:R-:W-:-:S03]  /*67520*/  IMAD.SHL.U32 R26, R26, 0x40, RZ ;  /* 0x000000401a1a7824 */ /* 0x000fc600078e00ff */
[----:B------:R-:W-:-:S04]  /*67530*/  LOP3.LUT R27, R27, 0x10, R25, 0x78, !PT ;  /* 0x000000101b1b7812 */ /* 0x000fc800078e7819 */
[----:B------:R-:W-:-:S04]  /*67540*/  LOP3.LUT R27, R27, 0x400, R26, 0xf8, !PT ;  /* 0x000004001b1b7812 */ /* 0x000fc800078ef81a */
[----:B------:R-:W-:Y:S01]  /*67550*/  LOP3.LUT R27, R27, 0x40, RZ, 0x3c, !PT ;  /* 0x000000401b1b7812 */ /* 0x000fe200078e3cff */
[----:B---3--:R-:W-:Y:S06]  /*67560*/  HMMA.16816.F32 R20, R16, R8, R20 ;  /* 0x000000081014723c */ /* 0x008fec0000001814 */
[----:B------:R-:W-:Y:S02]  /*67570*/  IMAD.MOV.U32 R7, RZ, RZ, R8 ;  /* 0x000000ffff077224 */ /* 0x000fe400078e0008 */
[----:B------:R-:W-:Y:S02]  /*67580*/  IMAD.MOV.U32 R29, RZ, RZ, R9 ;  /* 0x000000ffff1d7224 */ /* 0x000fe400078e0009 */
[----:B------:R-:W3:-:S13]  /*67590*/  LDL.LU.64 R8, [R1+0x35b0] ;  /* 0x0035b00001087983 */ /* 0x000eda0000300a00 */
[----:B------:R0:W-:Y:S04]  /*675a0*/  STL.64 [R1+0x3e0], R20 ;  /* 0x0003e01401007387 */ /* 0x0001e80000100a00 */
[----:B0-----:R-:W2:Y:S04]  /*675b0*/  LDL.LU.64 R20, [R1+0x35a8] ;  /* 0x0035a80001147983 */ /* 0x001ea80000300a00 */
[----:B------:R-:W-:Y:S04]  /*675c0*/  STL.64 [R1+0x3338], R6 ;  /* 0x0033380601007387 */ /* 0x000fe80000100a00 */
[----:B------:R4:W-:Y:S02]  /*675d0*/  STL.64 [R1+0x3330], R4 ;  /* 0x0033300401007387 */ /* 0x0009e40000100a00 */
[----:B----4-:R-:W-:-:S02]  /*675e0*/  IMAD.MOV.U32 R5, RZ, RZ, R24 ;  /* 0x000000ffff057224 */ /* 0x010fc400078e0018 */
[----:B------:R-:W-:Y:S01]  /*675f0*/  IMAD.MOV.U32 R11, RZ, RZ, R23 ;  /* 0x000000ffff0b7224 */ /* 0x000fe200078e0017 */
[----:B------:R-:W0:Y:S01]  /*67600*/  LDSM.16.MT88.4 R24, [R27+UR4+0x11000] ;  /* 0x011000041b18783b */ /* 0x000e220008004200 */
[----:B------:R-:W-:-:S03]  /*67610*/  IMAD.MOV.U32 R10, RZ, RZ, R22 ;  /* 0x000000ffff0a7224 */ /* 0x000fc600078e0016 */
[----:B------:R-:W4:Y:S04]  /*67620*/  LDL R4, [R1+0x190] ;  /* 0x0001900001047983 */ /* 0x000f280000100800 */
[----:B------:R-:W-:Y:S04]  /*67630*/  STL [R1+0x2c2c], R11 ;  /* 0x002c2c0b01007387 */ /* 0x000fe80000100800 */
[----:B------:R-:W-:Y:S04]  /*67640*/  STL [R1+0x2c28], R10 ;  /* 0x002c280a01007387 */ /* 0x000fe80000100800 */
        /* <DEDUP_REMOVED lines=10> */
[----:B------:R0:W-:Y:S04]  /*676f0*/  STL.64 [R1+0x7b0], R20 ;  /* 0x0007b01401007387 */ /* 0x0001e80000100a00 */
[----:B------:R-:W-:Y:S04]  /*67700*/  STL.64 [R1+0x7b8], R22 ;  /* 0x0007b81601007387 */ /* 0x000fe80000100a00 */
[----:B0-----:R-:W2:Y:S01]  /*67710*/  LDL.LU.64 R20, [R1+0x3590] ;  /* 0x0035900001147983 */ /* 0x001ea20000300a00 */
[----:B----4-:R-:W-:-:S15]  /*67720*/  HMMA.16816.F32 R4, R16, R4, R24 ;  /* 0x000000041004723c */ /* 0x010fde0000001818 */
[----:B------:R-:W-:-:S09]  /*67730*/  NOP ;  /* 0x0000000000007918 */ /* 0x000fd20000000000 */
[----:B------:R-:W-:Y:S02]  /*67740*/  IMAD.MOV.U32 R10, RZ, RZ, R7 ;  /* 0x000000ffff0a7224 */ /* 0x000fe400078e0007 */
[----:B------:R-:W-:Y:S01]  /*67750*/  IMAD.MOV.U32 R11, RZ, RZ, R6 ;  /* 0x000000ffff0b7224 */ /* 0x000fe200078e0006 */
[----:B------:R2:W-:Y:S04]  /*67760*/  STL.64 [R1+0x7a0], R4 ;  /* 0x0007a00401007387 */ /* 0x0005e80000100a00 */
[----:B------:R-:W-:Y:S04]  /*67770*/  STL [R1+0x315c], R10 ;  /* 0x00315c0a01007387 */ /* 0x000fe80000100800 */
[----:B------:R-:W-:Y:S04]  /*67780*/  STL [R1+0x3158], R11 ;  /* 0x0031580b01007387 */ /* 0x000fe80000100800 */
[----:B---3--:R0:W-:Y:S04]  /*67790*/  STL.64 [R1+0x3318], R8 ;  /* 0x0033180801007387 */ /* 0x0081e80000100a00 */
[----:B------:R-:W3:Y:S01]  /*677a0*/  LDL R24, [R1] ;  /* 0x0000000001187983 */ /* 0x000ee20000100800 */
[----:B------:R-:W-:Y:S01]  /*677b0*/  IMAD.MOV.U32 R25, RZ, RZ, R2 ;  /* 0x000000ffff197224 */ /* 0x000fe200078e0002 */
[----:B--2---:R-:W-:-:S15]  /*677c0*/  HMMA.16816.F32 R4, R16, R20, R12 ;  /* 0x000000141004723c */ /* 0x004fde000000180c */
[----:B------:R-:W-:-:S08]  /*677d0*/  NOP ;  /* 0x0000000000007918 */ /* 0x000fd00000000000 */
[----:B------:R1:W-:Y:S04]  /*677e0*/  STL.64 [R1+0x790], R4 ;  /* 0x0007900401007387 */ /* 0x0003e80000100a00 */
[----:B------:R-:W-:Y:S04]  /*677f0*/  STL.64 [R1+0x798], R6 ;  /* 0x0007980601007387 */ /* 0x000fe80000100a00 */
[----:B------:R-:W2:Y:S04]  /*67800*/  LDL.LU R2, [R1+0x3588] ;  /* 0x0035880001027983 */ /* 0x000ea80000300800 */
[----:B---3--:R3:W-:Y:S04]  /*67810*/  STL.64 [R1+0x3340], R24 ;  /* 0x0033401801007387 */ /* 0x0087e80000100a00 */
[----:B0-----:R-:W4:Y:S04]  /*67820*/  LDL.LU R8, [R1+0x610] ;  /* 0x0006100001087983 */ /* 0x001f280000300800 */
[----:B------:R-:W4:Y:S04]  /*67830*/  LDL.LU R9, [R1+0x614] ;  /* 0x0006140001097983 */ /* 0x000f280000300800 */
[----:B------:R-:W3:Y:S04]  /*67840*/  LDL.LU R10, [R1+0x618] ;  /* 0x00061800010a7983 */ /* 0x000ee80000300800 */
[----:B------:R-:W3:Y:S01]  /*67850*/  LDL.LU R11, [R1+0x61c] ;  /* 0x00061c00010b7983 */ /* 0x000ee20000300800 */
[----:B-1----:R-:W-:-:S03]  /*67860*/  IMAD.MOV.U32 R5, RZ, RZ, R0 ;  /* 0x000000ffff057224 */ /* 0x002fc600078e0000 */
[----:B---3--:R-:W-:Y:S04]  /*67870*/  STL.64 [R1+0x3350], R10 ;  /* 0x0033500a01007387 */ /* 0x008fe80000100a00 */
[----:B----4-:R2:W-:Y:S04]  /*67880*/  STL.64 [R1+0x3348], R8 ;  /* 0x0033480801007387 */ /* 0x0105e80000100a00 */
[----:B------:R-:W3:Y:S04]  /*67890*/  LDL R4, [R1+0x10] ;  /* 0x0000100001047983 */ /* 0x000ee80000100800 */
[----:B------:R-:W4:Y:S04]  /*678a0*/  LDL.LU R0, [R1+0x3584] ;  /* 0x0035840001007983 */ /* 0x000f280000300800 */
[----:B---3--:R-:W-:Y:S04]  /*678b0*/  STL.64 [R1+0x3358], R4 ;  /* 0x0033580401007387 */ /* 0x008fe80000100a00 */
[----:B------:R-:W3:Y:S04]  /*678c0*/  LDL.LU R24, [R1+0x620] ;  /* 0x0006200001187983 */ /* 0x000ee80000300800 */
[----:B------:R-:W3:Y:S04]  /*678d0*/  LDL.LU R25, [R1+0x624] ;  /* 0x0006240001197983 */ /* 0x000ee80000300800 */
[----:B------:R-:W4:Y:S04]  /*678e0*/  LDL.LU R26, [R1+0x628] ;  /* 0x00062800011a7983 */ /* 0x000f280000300800 */
[----:B------:R-:W4:Y:S01]  /*678f0*/  LDL.LU R27, [R1+0x62c] ;  /* 0x00062c00011b7983 */ /* 0x000f220000300800 */
[----:B--2---:R-:W-:-:S03]  /*67900*/  IMAD.MOV.U32 R8, RZ, RZ, R2 ;  /* 0x000000ffff087224 */ /* 0x004fc600078e0002 */
[----:B----4-:R-:W-:Y:S04]  /*67910*/  STL.64 [R1+0x3368], R26 ;  /* 0x0033681a01007387 */ /* 0x010fe80000100a00 */
[----:B---3--:R0:W-:Y:S04]  /*67920*/  STL.64 [R1+0x3360], R24 ;  /* 0x0033601801007387 */ /* 0x0081e80000100a00 */
[----:B------:R-:W2:Y:S04]  /*67930*/  LDL.LU R2, [R1+0x3580] ;  /* 0x0035800001027983 */ /* 0x000ea80000300800 */
[----:B------:R-:W3:Y:S01]  /*67940*/  LDL R9, [R1+0x24] ;  /* 0x0000240001097983 */ /* 0x000ee20000100800 */
[----:B------:R-:W-:-:S03]  /*67950*/  IMAD.MOV.U32 R20, RZ, RZ, R0 ;  /* 0x000000ffff147224 */ /* 0x000fc600078e0000 */
[----:B---3--:R-:W-:Y:S04]  /*67960*/  STL.64 [R1+0x3370], R8 ;  /* 0x0033700801007387 */ /* 0x008fe80000100a00 */
[----:B0-----:R-:W3:Y:S04]  /*67970*/  LDL R24, [R1+0x30] ;  /* 0x0000300001187983 */ /* 0x001ee80000100800 */
[----:B------:R-:W3:Y:S01]  /*67980*/  LDL R25, [R1+0x34] ;  /* 0x0000340001197983 */ /* 0x000ee20000100800 */
[----:B--2---:R-:W-:-:S03]  /*67990*/  IMAD.MOV.U32 R21, RZ, RZ, R2 ;  /* 0x000000ffff157224 */ /* 0x004fc600078e0002 */
[----:B---3--:R-:W-:Y:S04]  /*679a0*/  STL.64 [R1+0x3378], R24 ;  /* 0x0033781801007387 */ /* 0x008fe80000100a00 */
[----:B------:R-:W2:Y:S04]  /*679b0*/  LDL.LU R0, [R1+0x357c] ;  /* 0x00357c0001007983 */ /* 0x000ea80000300800 */
[----:B------:R-:W3:Y:S04]  /*679c0*/  LDL.LU R2, [R1+0x3578] ;  /* 0x0035780001027983 */ /* 0x000ee80000300800 */
[----:B------:R0:W-:Y:S04]  /*679d0*/  STL.64 [R1+0x3380], R20 ;  /* 0x0033801401007387 */ /* 0x0001e80000100a00 */
[----:B0-----:R-:W4:Y:S04]  /*679e0*/  LDL R20, [R1+0x50] ;  /* 0x0000500001147983 */ /* 0x001f280000100800 */
[----:B------:R-:W4:Y:S01]  /*679f0*/  LDL R21, [R1+0x54] ;  /* 0x0000540001157983 */ /* 0x000f220000100800 */
[----:B--2---:R-:W-:-:S02]  /*67a00*/  IMAD.MOV.U32 R13, RZ, RZ, R0 ;  /* 0x000000ffff0d7224 */ /* 0x004fc400078e0000 */
[----:B---3--:R-:W-:Y:S01]  /*67a10*/  IMAD.MOV.U32 R12, RZ, RZ, R2 ;  /* 0x000000ffff0c7224 */ /* 0x008fe200078e0002 */
[----:B----4-:R0:W-:Y:S04]  /*67a20*/  STL.64 [R1+0x3398], R20 ;  /* 0x0033981401007387 */ /* 0x0101e80000100a00 */
[----:B------:R-:W2:Y:S04]  /*67a30*/  LDL.LU R24, [R1+0x650] ;  /* 0x0006500001187983 */ /* 0x000ea80000300800 */
[----:B------:R-:W2:Y:S04]  /*67a40*/  LDL.LU R25, [R1+0x654] ;  /* 0x0006540001197983 */ /* 0x000ea80000300800 */
[----:B------:R-:W3:Y:S04]  /*67a50*/  LDL.LU R26, [R1+0x658] ;  /* 0x00065800011a7983 */ /* 0x000ee80000300800 */
[----:B------:R-:W3:Y:S04]  /*67a60*/  LDL.LU R27, [R1+0x65c] ;  /* 0x00065c00011b7983 */ /* 0x000ee80000300800 */
[----:B------:R-:W4:Y:S04]  /*67a70*/  LDL.LU R2, [R1+0x3574] ;  /* 0x0035740001027983 */ /* 0x000f280000300800 */
[----:B------:R-:W2:Y:S04]  /*67a80*/  LDL.LU R0, [R1+0x3570] ;  /* 0x0035700001007983 */ /* 0x000ea80000300800 */
[----:B------:R1:W-:Y:S04]  /*67a90*/  STL.64 [R1+0x33a0], R12 ;  /* 0x0033a00c01007387 */ /* 0x0003e80000100a00 */
[----:B0-----:R-:W3:Y:S04]  /*67aa0*/  LDL.LU R20, [R1+0x670] ;  /* 0x0006700001147983 */ /* 0x001ee80000300800 */
[----:B------:R-:W3:Y:S04]  /*67ab0*/  LDL.LU R21, [R1+0x674] ;  /* 0x0006740001157983 */ /* 0x000ee80000300800 */
[----:B------:R-:W4:Y:S04]  /*67ac0*/  LDL.LU R22, [R1+0x678] ;  /* 0x0006780001167983 */ /* 0x000f280000300800 */
[----:B------:R-:W4:Y:S04]  /*67ad0*/  LDL.LU R23, [R1+0x67c] ;  /* 0x00067c0001177983 */ /* 0x000f280000300800 */
[----:B----4-:R-:W-:Y:S04]  /*67ae0*/  STL.64 [R1+0x33b0], R22 ;  /* 0x0033b01601007387 */ /* 0x010fe80000100a00 */
[----:B---3--:R0:W-:Y:S04]  /*67af0*/  STL.64 [R1+0x33a8], R20 ;  /* 0x0033a81401007387 */ /* 0x0081e80000100a00 */
[----:B-1----:R-:W3:Y:S04]  /*67b00*/  LDL R12, [R1+0x70] ;  /* 0x00007000010c7983 */ /* 0x002ee80000100800 */
[----:B------:R-:W3:Y:S04]  /*67b10*/  LDL R13, [R1+0x74] ;  /* 0x00007400010d7983 */ /* 0x000ee80000100800 */
[----:B---3--:R2:W-:Y:S04]  /*67b20*/  STL.64 [R1+0x33b8], R12 ;  /* 0x0033b80c01007387 */ /* 0x0085e80000100a00 */
[----:B0-----:R-:W3:Y:S04]  /*67b30*/  LDL.LU R20, [R1+0x680] ;  /* 0x0006800001147983 */ /* 0x001ee80000300800 */
[----:B------:R-:W3:Y:S04]  /*67b40*/  LDL.LU R21, [R1+0x684] ;  /* 0x0006840001157983 */ /* 0x000ee80000300800 */
[----:B------:R-:W4:Y:S04]  /*67b50*/  LDL.LU R22, [R1+0x688] ;  /* 0x0006880001167983 */ /* 0x000f280000300800 */
[----:B------:R-:W4:Y:S01]  /*67b60*/  LDL.LU R23, [R1+0x68c] ;  /* 0x00068c0001177983 */ /* 0x000f220000300800 */
[----:B--2---:R-:W-:-:S02]  /*67b70*/  IMAD.MOV.U32 R12, RZ, RZ, R0 ;  /* 0x000000ffff0c7224 */ /* 0x004fc400078e0000 */
[----:B------:R-:W-:Y:S01]  /*67b80*/  IMAD.MOV.U32 R13, RZ, RZ, R2 ;  /* 0x000000ffff0d7224 */ /* 0x000fe200078e0002 */
        /* <DEDUP_REMOVED lines=8> */
[----:B------:R-:W2:Y:S04]  /*67c10*/  LDL.LU R23, [R1+0x69c] ;  /* 0x00069c0001177983 */ /* 0x000ea80000300800 */
[----:B--2---:R-:W-:Y:S04]  /*67c20*/  STL.64 [R1+0x33e0], R22 ;  /* 0x0033e01601007387 */ /* 0x004fe80000100a00 */
[----:B----4-:R-:W-:Y:S04]  /*67c30*/  STL.64 [R1+0x33d8], R20 ;  /* 0x0033d81401007387 */ /* 0x010fe80000100a00 */
[----:B-1----:R-:W2:Y:S04]  /*67c40*/  LDL R12, [R1+0x90] ;  /* 0x00009000010c7983 */ /* 0x002ea80000100800 */
[----:B------:R-:W2:Y:S04]  /*67c50*/  LDL R13, [R1+0x94] ;  /* 0x00009400010d7983 */ /* 0x000ea80000100800 */
[----:B--2---:R3:W-:Y:S02]  /*67c60*/  STL.64 [R1+0x33e8], R12 ;  /* 0x0033e80c01007387 */ /* 0x0047e40000100a00 */
[----:B---3--:R-:W-:-:S02]  /*67c70*/  IMAD.MOV.U32 R12, RZ, RZ, R2 ;  /* 0x000000ffff0c7224 */ /* 0x008fc400078e0002 */
[----:B------:R-:W-:Y:S01]  /*67c80*/  IMAD.MOV.U32 R13, RZ, RZ, R0 ;  /* 0x000000ffff0d7224 */ /* 0x000fe200078e0000 */
[----:B------:R-:W2:Y:S04]  /*67c90*/  LDL.LU R2, [R1+0x3564] ;  /* 0x0035640001027983 */ /* 0x000ea80000300800 */
[----:B------:R-:W3:Y:S04]  /*67ca0*/  LDL.LU R0, [R1+0x3560] ;  /* 0x0035600001007983 */ /* 0x000ee80000300800 */
[----:B------:R0:W-:Y:S04]  /*67cb0*/  STL.64 [R1+0x3400], R12 ;  /* 0x0034000c01007387 */ /* 0x0001e80000100a00 */
[----:B------:R-:W4:Y:S04]  /*67cc0*/  LDL.LU R20, [R1+0x6a0] ;  /* 0x0006a00001147983 */ /* 0x000f280000300800 */
[----:B------:R-:W4:Y:S04]  /*67cd0*/  LDL.LU R21, [R1+0x6a4] ;  /* 0x0006a40001157983 */ /* 0x000f280000300800 */
[----:B------:R-:W2:Y:S04]  /*67ce0*/  LDL.LU R22, [R1+0x6a8] ;  /* 0x0006a80001167983 */ /* 0x000ea80000300800 */
[----:B------:R-:W2:Y:S04]  /*67cf0*/  LDL.LU R23, [R1+0x6ac] ;  /* 0x0006ac0001177983 */ /* 0x000ea80000300800 */
[----:B0-----:R-:W3:Y:S04]  /*67d00*/  LDL R12, [R1+0xb0] ;  /* 0x0000b000010c7983 */ /* 0x001ee80000100800 */
[----:B------:R-:W3:Y:S04]  /*67d10*/  LDL R13, [R1+0xb4] ;  /* 0x0000b400010d7983 */ /* 0x000ee80000100800 */
[----:B---3--:R-:W-:Y:S04]  /*67d20*/  STL.64 [R1+0x3418], R12 ;  /* 0x0034180c01007387 */ /* 0x008fe80000100a00 */
[----:B--2---:R-:W-:Y:S04]  /*67d30*/  STL.64 [R1+0x33f8], R22 ;  /* 0x0033f81601007387 */ /* 0x004fe80000100a00 */
[----:B----4-:R0:W-:Y:S04]  /*67d40*/  STL.64 [R1+0x33f0], R20 ;  /* 0x0033f01401007387 */ /* 0x0101e80000100a00 */
        /* <DEDUP_REMOVED lines=17> */
[----:B----4-:R-:W-:Y:S04]  /*67e60*/  STL.64 [R1+0x3448], R12 ;  /* 0x0034480c01007387 */ /* 0x010fe80000100a00 */
        /* <DEDUP_REMOVED lines=19> */
[----:B----4-:R0:W-:Y:S02]  /*67fa0*/  STL.64 [R1+0x3478], R12 ;  /* 0x0034780c01007387 */ /* 0x0101e40000100a00 */
        /* <DEDUP_REMOVED lines=88> */
[----:B------:R-:W-:Y:S04]  /*68530*/  STL.64 [R1+0x3390], R26 ;  /* 0x0033901a01007387 */ /* 0x000fe80000100a00 */
[----:B------:R0:W-:Y:S04]  /*68540*/  STL.64 [R1+0x3388], R24 ;  /* 0x0033881801007387 */ /* 0x0001e80000100a00 */
[----:B0-----:R-:W3:Y:S04]  /*68550*/  LDL.LU R24, [R1+0x660] ;  /* 0x0006600001187983 */ /* 0x001ee80000300800 */
        /* <DEDUP_REMOVED lines=133> */
[----:B------:R-:W3:-:S15]  /*68db0*/  LDL.LU.64 R20, [R1+0x3398] ;  /* 0x0033980001147983 */ /* 0x000ede0000300a00 */
[----:B------:R-:W-:-:S06]  /*68dc0*/  NOP ;  /* 0x0000000000007918 */ /* 0x000fcc0000000000 */
[----:B------:R-:W-:Y:S04]  /*68dd0*/  STL.64 [R1+0x670], R12 ;  /* 0x0006700c01007387 */ /* 0x000fe80000100a00 */
[----:B------:R-:W-:Y:S01]  /*68de0*/  STL.64 [R1+0x678], R14 ;  /* 0x0006780e01007387 */ /* 0x000fe20000100a00 */
[----:B---3--:R-:W-:Y:S03]  /*68df0*/  HMMA.16816.F32 R20, R16, R20, R24 ;  /* 0x000000141014723c */ /* 0x008fe60000001818 */
[----:B------:R-:W2:Y:S04]  /*68e00*/  LDL.LU.64 R26, [R1+0x3390] ;  /* 0x00339000011a7983 */ /* 0x000ea80000300a00 */
[----:B------:R-:W2:-:S15]  /*68e10*/  LDL.LU.64 R24, [R1+0x3388] ;  /* 0x0033880001187983 */ /* 0x000e9e0000300a00 */
[----:B------:R-:W-:-:S01]  /*68e20*/  NOP ;  /* 0x0000000000007918 */ /* 0x000fc20000000000 */
[----:B------:R0:W-:Y:S04]  /*68e30*/  STL.64 [R1+0x660], R20 ;  /* 0x0006601401007387 */ /* 0x0001e80000100a00 */
[----:B------:R2:W-:Y:S04]  /*68e40*/  STL.64 [R1+0x668], R22 ;  /* 0x0006681601007387 */ /* 0x0005e80000100a00 */
[----:B0-----:R-:W2:Y:S01]  /*68e50*/  LDL.LU.64 R20, [R1+0x3380] ;  /* 0x0033800001147983 */ /* 0x001ea20000300a00 */
[----:B------:R-:W0:Y:S01]  /*68e60*/  S2R R14, SR_TID.X ;  /* 0x00000000000e7919 */ /* 0x000e220000002100 */
[----:B--2---:R-:W-:Y:S02]  /*68e70*/  HMMA.16816.F32 R20, R16, R20, R24 ;  /* 0x000000141014723c */ /* 0x004fe40000001818 */
[----:B------:R-:W2:Y:S04]  /*68e80*/  LDL.LU.64 R24, [R1+0x3378] ;  /* 0x0033780001187983 */ /* 0x000ea80000300a00 */
[----:B------:R-:W3:-:S15]  /*68e90*/  LDL.LU R12, [R1+0xa30] ;  /* 0x000a3000010c7983 */ /* 0x000ede0000300800 */
[----:B------:R-:W-:-:S02]  /*68ea0*/  NOP ;  /* 0x0000000000007918 */ /* 0x000fc40000000000 */
[----:B------:R-:W-:Y:S04]  /*68eb0*/  STL.64 [R1+0x650], R20 ;  /* 0x0006501401007387 */ /* 0x000fe80000100a00 */
[----:B------:R0:W-:Y:S04]  /*68ec0*/  STL.64 [R1+0x658], R22 ;  /* 0x0006581601007387 */ /* 0x0001e80000100a00 */
[----:B------:R-:W3:Y:S01]  /*68ed0*/  LDL.LU R13, [R1+0xa34] ;  /* 0x000a3400010d7983 */ /* 0x000ee20000300800 */
[----:B0-----:R-:W-:-:S03]  /*68ee0*/  LOP3.LUT R23, R14, 0x7, RZ, 0xc0, !PT ;  /* 0x000000070e177812 */ /* 0x001fc600078ec0ff */
[----:B------:R-:W3:Y:S04]  /*68ef0*/  LDL.LU R14, [R1+0xa38] ;  /* 0x000a3800010e7983 */ /* 0x000ee80000300800 */
[----:B------:R-:W3:Y:S01]  /*68f00*/  LDL.LU R15, [R1+0xa3c] ;  /* 0x000a3c00010f7983 */ /* 0x000ee20000300800 */
[----:B--2---:R-:W-:Y:S03]  /*68f10*/  HMMA.16816.F32 R24, R16, R24, R8 ;  /* 0x000000181018723c */ /* 0x004fe60000001808 */
        /* <DEDUP_REMOVED lines=13> */
[----:B------:R-:W0:Y:S01]  /*68ff0*/  S2R R22, SR_TID.X ;  /* 0x0000000000167919 */ /* 0x000e220000002100 */
[----:B----4-:R-:W-:Y:S02]  /*69000*/  HMMA.16816.F32 R4, R16, R4, R24 ;  /* 0x000000041004723c */ /* 0x010fe40000001818 */
[----:B------:R-:W2:Y:S01]  /*69010*/  LDL.LU.64 R24, [R1+0x3340] ;  /* 0x0033400001187983 */ /* 0x000ea20000300a00 */
[----:B------:R-:W-:-:S02]  /*69020*/  IMAD R23, R23, 0x90, RZ ;  /* 0x0000009017177824 */ /* 0x000fc400078e02ff */
[C---:B0-----:R-:W-:Y:S02]  /*69030*/  IMAD.SHL.U32 R21, R22.reuse, 0x2, RZ ;  /* 0x0000000216157824 */ /* 0x041fe400078e00ff */
[----:B------:R-:W-:-:S03]  /*69040*/  IMAD.SHL.U32 R22, R22, 0x40, RZ ;  /* 0x0000004016167824 */ /* 0x000fc600078e00ff */
[----:B------:R-:W-:-:S04]  /*69050*/  LOP3.LUT R23, R23, 0x10, R21, 0x78, !PT ;  /* 0x0000001017177812 */ /* 0x000fc800078e7815 */
[----:B------:R-:W-:-:S04]  /*69060*/  LOP3.LUT R23, R23, 0x400, R22, 0xf8, !PT ;  /* 0x0000040017177812 */ /* 0x000fc800078ef816 */
[----:B------:R-:W-:-:S06]  /*69070*/  LOP3.LUT R23, R23, 0x60, RZ, 0x3c, !PT ;  /* 0x0000006017177812 */ /* 0x000fcc00078e3cff */
[----:B------:R-:W0:Y:S04]  /*69080*/  LDSM.16.MT88.4 R20, [R23+UR4+0x11000] ;  /* 0x011000041714783b */ /* 0x000e280008004200 */
[----:B------:R-:W-:Y:S04]  /*69090*/  STL.64 [R1+0x620], R4 ;  /* 0x0006200401007387 */ /* 0x000fe80000100a00 */
[----:B------:R1:W-:Y:S04]  /*690a0*/  STL.64 [R1+0x628], R6 ;  /* 0x0006280601007387 */ /* 0x0003e80000100a00 */
[----:B-1----:R-:W4:Y:S04]  /*690b0*/  LDL.LU.64 R6, [R1+0x3338] ;  /* 0x0033380001067983 */ /* 0x002f280000300a00 */
[----:B------:R-:W3:Y:S04]  /*690c0*/  LDL.LU.64 R4, [R1+0x3330] ;  /* 0x0033300001047983 */ /* 0x000ee80000300a00 */
[----:B0-----:R-:W-:Y:S01]  /*690d0*/  STL.64 [R1+0x3168], R22 ;  /* 0x0031681601007387 */ /* 0x001fe20000100a00 */
[----:B--2---:R-:W-:-:S15]  /*690e0*/  HMMA.16816.F32 R8, R16, R24, R8 ;  /* 0x000000181008723c */ /* 0x004fde0000001808 */
[----:B------:R-:W-:-:S08]  /*690f0*/  NOP ;  /* 0x0000000000007918 */ /* 0x000fd00000000000 */
[----:B------:R-:W-:Y:S04]  /*69100*/  STL.64 [R1+0x610], R8 ;  /* 0x0006100801007387 */ /* 0x000fe80000100a00 */
[----:B------:R-:W-:Y:S04]  /*69110*/  STL.64 [R1+0x618], R10 ;  /* 0x0006180a01007387 */ /* 0x000fe80000100a00 */
[----:B------:R0:W-:Y:S04]  /*69120*/  STL.64 [R1+0x3160], R20 ;  /* 0x0031601401007387 */ /* 0x0001e80000100a00 */
[----:B0-----:R-:W2:Y:S04]  /*69130*/  LDL.LU R20, [R1+0x5b0] ;  /* 0x0005b00001147983 */ /* 0x001ea80000300800 */
[----:B------:R-:W2:Y:S04]  /*69140*/  LDL.LU R21, [R1+0x5b4] ;  /* 0x0005b40001157983 */ /* 0x000ea80000300800 */
[----:B------:R-:W4:Y:S04]  /*69150*/  LDL.LU R22, [R1+0x5b8] ;  /* 0x0005b80001167983 */ /* 0x000f280000300800 */
[----:B------:R-:W4:Y:S04]  /*69160*/  LDL.LU R23, [R1+0x5bc] ;  /* 0x0005bc0001177983 */ /* 0x000f280000300800 */
[----:B----4-:R-:W-:Y:S04]  /*69170*/  STL.64 [R1+0x32b0], R22 ;  /* 0x0032b01601007387 */ /* 0x010fe80000100a00 */
[----:B--2---:R0:W-:Y:S04]  /*69180*/  STL.64 [R1+0x32a8], R20 ;  /* 0x0032a81401007387 */ /* 0x0041e80000100a00 */
[----:B0-----:R-:W2:Y:S04]  /*69190*/  LDL.LU.64 R20, [R1+0x190] ;  /* 0x0001900001147983 */ /* 0x001ea80000300a00 */
[----:B--2---:R0:W-:Y:S04]  /*691a0*/  STL.64 [R1+0x32c0], R20 ;  /* 0x0032c01401007387 */ /* 0x0041e80000100a00 */
[----:B0-----:R-:W2:Y:S01]  /*691b0*/  LDL.LU.64 R20, [R1+0x1a0] ;  /* 0x0001a00001147983 */ /* 0x001ea20000300a00 */
[----:B---3--:R-:W-:Y:S03]  /*691c0*/  HMMA.16816.F32 R12, R16, R4, R12 ;  /* 0x00000004100c723c */ /* 0x008fe6000000180c */
[----:B--2---:R0:W-:Y:S02]  /*691d0*/  STL.64 [R1+0x32d8], R20 ;  /* 0x0032d81401007387 */ /* 0x0041e40000100a00 */
[----:B0-----:R-:W-:-:S02]  /*691e0*/  IMAD.MOV.U32 R20, RZ, RZ, R7 ;  /* 0x000000ffff147224 */ /* 0x001fc400078e0007 */
[----:B------:R-:W2:Y:S01]  /*691f0*/  LDL.LU R7, [R1+0x3328] ;  /* 0x0033280001077983 */ /* 0x000ea20000300800 */
[----:B------:R-:W-:-:S05]  /*69200*/  IMAD.MOV.U32 R21, RZ, RZ, R29 ;  /* 0x000000ffff157224 */ /* 0x000fca00078e001d */
[----:B------:R-:W-:Y:S04]  /*69210*/  STL.64 [R1+0x32f0], R20 ;  /* 0x0032f01401007387 */ /* 0x000fe80000100a00 */
[----:B------:R-:W3:Y:S04]  /*69220*/  LDL.LU R8, [R1+0xa20] ;  /* 0x000a200001087983 */ /* 0x000ee80000300800 */
[----:B------:R-:W3:Y:S04]  /*69230*/  LDL.LU R9, [R1+0xa24] ;  /* 0x000a240001097983 */ /* 0x000ee80000300800 */
[----:B------:R-:W3:Y:S04]  /*69240*/  LDL.LU R10, [R1+0xa28] ;  /* 0x000a2800010a7983 */ /* 0x000ee80000300800 */
[----:B------:R-:W3:Y:S04]  /*69250*/  LDL.LU R11, [R1+0xa2c] ;  /* 0x000a2c00010b7983 */ /* 0x000ee80000300800 */
[----:B------:R-:W4:Y:S04]  /*69260*/  LDL.LU R24, [R1+0x600] ;  /* 0x0006000001187983 */ /* 0x000f280000300800 */
[----:B------:R-:W4:Y:S04]  /*69270*/  LDL.LU R25, [R1+0x604] ;  /* 0x0006040001197983 */ /* 0x000f280000300800 */
[----:B------:R-:W4:Y:S04]  /*69280*/  LDL.LU R26, [R1+0x608] ;  /* 0x00060800011a7983 */ /* 0x000f280000300800 */
[----:B------:R-:W4:Y:S04]  /*69290*/  LDL.LU R27, [R1+0x60c] ;  /* 0x00060c00011b7983 */ /* 0x000f280000300800 */
[----:B------:R0:W-:Y:S04]  /*692a0*/  STL.64 [R1+0x9c0], R12 ;  /* 0x0009c00c01007387 */ /* 0x0001e80000100a00 */
[----:B------:R-:W-:Y:S04]  /*692b0*/  STL.64 [R1+0x9c8], R14 ;  /* 0x0009c80e01007387 */ /* 0x000fe80000100a00 */
[----:B0-----:R-:W3:Y:S04]  /*692c0*/  LDL.LU.64 R12, [R1+0x3320] ;  /* 0x00332000010c7983 */ /* 0x001ee80000300a00 */
[----:B--2---:R-:W-:Y:S04]  /*692d0*/  STL.64 [R1+0x31a0], R6 ;  /* 0x0031a00601007387 */ /* 0x004fe80000100a00 */
[----:B------:R0:W-:Y:S04]  /*692e0*/  STL.64 [R1+0x3198], R4 ;  /* 0x0031980401007387 */ /* 0x0001e80000100a00 */
[----:B0-----:R-:W2:Y:S04]  /*692f0*/  LDL.LU.64 R4, [R1+0x160] ;  /* 0x0001600001047983 */ /* 0x001ea80000300a00 */
[----:B--2---:R0:W-:Y:S04]  /*69300*/  STL.64 [R1+0x32a0], R4 ;  /* 0x0032a00401007387 */ /* 0x0041e80000100a00 */
[----:B0-----:R-:W2:Y:S04]  /*69310*/  LDL.LU.64 R4, [R1+0x180] ;  /* 0x0001800001047983 */ /* 0x001ea80000300a00 */
        /* <DEDUP_REMOVED lines=9> */
[----:B------:R-:W4:Y:S04]  /*693b0*/  LDL.LU R6, [R1+0x5d8] ;  /* 0x0005d80001067983 */ /* 0x000f280000300800 */
[----:B------:R-:W4:Y:S01]  /*693c0*/  LDL.LU R7, [R1+0x5dc] ;  /* 0x0005dc0001077983 */ /* 0x000f220000300800 */
[----:B---3--:R-:W-:Y:S03]  /*693d0*/  HMMA.16816.F32 R8, R16, R12, R8 ;  /* 0x0000000c1008723c */ /* 0x008fe60000001808 */
[----:B----4-:R-:W-:Y:S04]  /*693e0*/  STL.64 [R1+0x32e8], R6 ;  /* 0x0032e80601007387 */ /* 0x010fe80000100a00 */
        /* <DEDUP_REMOVED lines=12> */
[----:B------:R-:W-:Y:S04]  /*694b0*/  STL.64 [R1+0x9b8], R10 ;  /* 0x0009b80a01007387 */ /* 0x000fe80000100a00 */
[----:B0-----:R-:W3:Y:S01]  /*694c0*/  LDL.LU.64 R8, [R1+0x3318] ;  /* 0x0033180001087983 */ /* 0x001ee20000300a00 */
[----:B------:R-:W-:-:S02]  /*694d0*/  IMAD.MOV.U32 R20, RZ, RZ, R28 ;  /* 0x000000ffff147224 */ /* 0x000fc400078e001c */
[----:B------:R-:W-:Y:S01]  /*694e0*/  IMAD.MOV.U32 R21, RZ, RZ, R3 ;  /* 0x000000ffff157224 */ /* 0x000fe200078e0003 */
[----:B---3--:R-:W-:Y:S01]  /*694f0*/  HMMA.16816.F32 R16, R16, R8, R24 ;  /* 0x000000081010723c */ /* 0x008fe20000001818 */
[----:B------:R-:W2:Y:S04]  /*69500*/  LDL.LU.64 R26, [R1+0x3310] ;  /* 0x00331000011a7983 */ /* 0x000ea80000300a00 */
[----:B------:R-:W2:-:S15]  /*69510*/  LDL.LU.64 R24, [R1+0x3308] ;  /* 0x0033080001187983 */ /* 0x000e9e0000300a00 */
[----:B------:R-:W-:-:S03]  /*69520*/  NOP ;  /* 0x0000000000007918 */ /* 0x000fc60000000000 */
[----:B------:R0:W-:Y:S04]  /*69530*/  STL.64 [R1+0x600], R16 ;  /* 0x0006001001007387 */ /* 0x0001e80000100a00 */
[----:B------:R1:W-:Y:S04]  /*69540*/  STL.64 [R1+0x608], R18 ;  /* 0x0006081201007387 */ /* 0x0003e80000100a00 */
[----:B0-----:R-:W3:Y:S04]  /*69550*/  LDL.LU R16, [R1+0x590] ;  /* 0x0005900001107983 */ /* 0x001ee80000300800 */
[----:B------:R-:W3:Y:S04]  /*69560*/  LDL.LU R17, [R1+0x594] ;  /* 0x0005940001117983 */ /* 0x000ee80000300800 */
[----:B-1----:R-:W3:Y:S04]  /*69570*/  LDL.LU R18, [R1+0x598] ;  /* 0x0005980001127983 */ /* 0x002ee80000300800 */
        /* <DEDUP_REMOVED lines=23> */
[----:B------:R-:W-:Y:S04]  /*696f0*/  STL.64 [R1+0x3190], R14 ;  /* 0x0031900e01007387 */ /* 0x000fe80000100a00 */
[----:B------:R-:W-:Y:S01]  /*69700*/  STL.64 [R1+0x3188], R12 ;  /* 0x0031880c01007387 */ /* 0x000fe20000100a00 */
[----:B--2---:R-:W-:Y:S06]  /*69710*/  HMMA.16816.F32 R4, R24, R20, R4 ;  /* 0x000000141804723c */ /* 0x004fec0000001804 */
[----:B------:R-:W-:-:S02]  /*69720*/  IMAD.MOV.U32 R10, RZ, RZ, R20 ;  /* 0x000000ffff0a7224 */ /* 0x000fc400078e0014 */
[----:B------:R-:W-:-:S15]  /*69730*/  IMAD.MOV.U32 R11, RZ, RZ, R21 ;  /* 0x000000ffff0b7224 */ /* 0x000fde00078e0015 */
[----:B------:R0:W-:Y:S04]  /*69740*/  STL.64 [R1+0x5c0], R4 ;  /* 0x0005c00401007387 */ /* 0x0001e80000100a00 */
[----:B------:R-:W-:Y:S04]  /*69750*/  STL.64 [R1+0x5c8], R6 ;  /* 0x0005c80601007387 */ /* 0x000fe80000100a00 */
[----:B0-----:R-:W2:Y:S04]  /*69760*/  LDL.LU.64 R4, [R1+0x32b8] ;  /* 0x0032b80001047983 */ /* 0x001ea80000300a00 */
[----:B------:R-:W2:Y:S04]  /*69770*/  LDL.LU.64 R22, [R1+0x32b0] ;  /* 0x0032b00001167983 */ /* 0x000ea80000300a00 */
[----:B------:R-:W2:Y:S04]  /*69780*/  LDL.LU.64 R20, [R1+0x32a8] ;  /* 0x0032a80001147983 */ /* 0x000ea80000300a00 */
[----:B------:R-:W-:Y:S04]  /*69790*/  STL.64 [R1+0x3178], R10 ;  /* 0x0031780a01007387 */ /* 0x000fe80000100a00 */
[----:B------:R0:W-:Y:S04]  /*697a0*/  STL.64 [R1+0x3170], R8 ;  /* 0x0031700801007387 */ /* 0x0001e80000100a00 */
[----:B0-----:R-:W4:Y:S04]  /*697b0*/  LDL.LU R8, [R1+0x5a0] ;  /* 0x0005a00001087983 */ /* 0x001f280000300800 */
[----:B------:R-:W4:Y:S04]  /*697c0*/  LDL.LU R9, [R1+0x5a4] ;  /* 0x0005a40001097983 */ /* 0x000f280000300800 */
[----:B------:R-:W4:Y:S04]  /*697d0*/  LDL.LU R10, [R1+0x5a8] ;  /* 0x0005a800010a7983 */ /* 0x000f280000300800 */
[----:B------:R-:W4:Y:S01]  /*697e0*/  LDL.LU R11, [R1+0x5ac] ;  /* 0x0005ac00010b7983 */ /* 0x000f220000300800 */
[----:B--2---:R-:W-:-:S15]  /*697f0*/  HMMA.16816.F32 R20, R24, R4, R20 ;  /* 0x000000041814723c */ /* 0x004fde0000001814 */
[----:B------:R-:W-:-:S08]  /*69800*/  NOP ;  /* 0x0000000000007918 */ /* 0x000fd00000000000 */
[----:B------:R-:W-:Y:S04]  /*69810*/  STL.64 [R1+0x5b0], R20 ;  /* 0x0005b01401007387 */ /* 0x000fe80000100a00 */
[----:B------:R0:W-:Y:S02]  /*69820*/  STL.64 [R1+0x5b8], R22 ;  /* 0x0005b81601007387 */ /* 0x0001e40000100a00 */
[----:B0-----:R-:W-:Y:S02]  /*69830*/  IMAD.MOV.U32 R23, RZ, RZ, R4 ;  /* 0x000000ffff177224 */ /* 0x001fe400078e0004 */
[----:B------:R-:W-:Y:S02]  /*69840*/  IMAD.MOV.U32 R22, RZ, RZ, R5 ;  /* 0x000000ffff167224 */ /* 0x000fe400078e0005 */
[----:B------:R-:W3:Y:S01]  /*69850*/  LDL.LU.64 R4, [R1+0x32a0] ;  /* 0x0032a00001047983 */ /* 0x000ee20000300a00 */
[----:B------:R-:W-:-:S02]  /*69860*/  IMAD.MOV.U32 R12, RZ, RZ, R2 ;  /* 0x000000ffff0c7224 */ /* 0x000fc400078e0002 */
[----:B------:R-:W-:-:S07]  /*69870*/  IMAD.MOV.U32 R13, RZ, RZ, R0 ;  /* 0x000000ffff0d7224 */ /* 0x000fce00078e0000 */
[----:B----4-:R-:W-:-:S15]  /*69880*/  HMMA.16816.F32 R12, R24, R12, R8 ;  /* 0x0000000c180c723c */ /* 0x010fde0000001808 */
[----:B------:R-:W-:-:S08]  /*69890*/  NOP ;  /* 0x0000000000007918 */ /* 0x000fd00000000000 */
[----:B------:R-:W-:Y:S04]  /*698a0*/  STL.64 [R1+0x5a0], R12 ;  /* 0x0005a00c01007387 */ /* 0x000fe80000100a00 */
[----:B------:R-:W-:Y:S01]  /*698b0*/  STL.64 [R1+0x5a8], R14 ;  /* 0x0005a80e01007387 */ /* 0x000fe20000100a00 */
[----:B---3--:R-:W-:-:S15]  /*698c0*/  HMMA.16816.F32 R8, R24, R4, R16 ;  /* 0x000000041808723c */ /* 0x008fde0000001810 */
[----:B------:R-:W-:-:S08]  /*698d0*/  NOP ;  /* 0x0000000000007918 */ /* 0x000fd00000000000 */
[----:B------:R0:W-:Y:S04]  /*698e0*/  STL.64 [R1+0x590], R8 ;  /* 0x0005900801007387 */ /* 0x0001e80000100a00 */
[----:B------:R-:W-:Y:S04]  /*698f0*/  STL.64 [R1+0x598], R10 ;  /* 0x0005980a01007387 */ /* 0x000fe80000100a00 */
[----:B------:R-:W2:Y:S04]  /*69900*/  LDL.LU R16, [R1+0x580] ;  /* 0x0005800001107983 */ /* 0x000ea80000300800 */
[----:B------:R-:W2:Y:S04]  /*69910*/  LDL.LU R17, [R1+0x584] ;  /* 0x0005840001117983 */ /* 0x000ea80000300800 */
[----:B------:R-:W2:Y:S04]  /*69920*/  LDL.LU R18, [R1+0x588] ;  /* 0x0005880001127983 */ /* 0x000ea80000300800 */
[----:B------:R-:W2:Y:S04]  /*69930*/  LDL.LU R19, [R1+0x58c] ;  /* 0x00058c0001137983 */ /* 0x000ea80000300800 */
[----:B0-----:R-:W3:Y:S04]  /*69940*/  LDL.LU.64 R8, [R1+0x100] ;  /* 0x0001000001087983 */ /* 0x001ee80000300a00 */
[----:B---3--:R0:W-:Y:S04]  /*69950*/  STL.64 [R1+0x3258], R8 ;  /* 0x0032580801007387 */ /* 0x0081e80000100a00 */
        /* <DEDUP_REMOVED lines=8> */
[----:B0-----:R-:W2:Y:S04]  /*699e0*/  LDL.LU.64 R8, [R1+0x150] ;  /* 0x0001500001087983 */ /* 0x001ea80000300a00 */
[----:B------:R-:W3:Y:S04]  /*699f0*/  LDL.LU R12, [R1+0x520] ;  /* 0x00052000010c7983 */ /* 0x000ee80000300800 */
        /* <DEDUP_REMOVED lines=9> */
[----:B--2---:R-:W-:Y:S01]  /*69a90*/  HMMA.16816.F32 R16, R24, R8, R16 ;  /* 0x000000081810723c */ /* 0x004fe20000001810 */
[----:B------:R-:W-:-:S02]  /*69aa0*/  IMAD.MOV.U32 R21, RZ, RZ, R4 ;  /* 0x000000ffff157224 */ /* 0x000fc400078e0004 */
[----:B------:R-:W-:Y:S01]  /*69ab0*/  IMAD.MOV.U32 R20, RZ, RZ, R5 ;  /* 0x000000ffff147224 */ /* 0x000fe200078e0005 */
[----:B----4-:R-:W-:Y:S04]  /*69ac0*/  STL.64 [R1+0x3288], R14 ;  /* 0x0032880e01007387 */ /* 0x010fe80000100a00 */
[----:B---3--:R0:W-:Y:S04]  /*69ad0*/  STL.64 [R1+0x3280], R12 ;  /* 0x0032800c01007387 */ /* 0x0081e80000100a00 */
[----:B0-----:R-:W2:Y:S04]  /*69ae0*/  LDL.LU R12, [R1+0x560] ;  /* 0x00056000010c7983 */ /* 0x001ea80000300800 */
[----:B------:R-:W2:Y:S04]  /*69af0*/  LDL.LU R13, [R1+0x564] ;  /* 0x00056400010d7983 */ /* 0x000ea80000300800 */
[----:B------:R-:W2:Y:S04]  /*69b00*/  LDL.LU R14, [R1+0x568] ;  /* 0x00056800010e7983 */ /* 0x000ea80000300800 */
[----:B------:R-:W2:Y:S04]  /*69b10*/  LDL.LU R15, [R1+0x56c] ;  /* 0x00056c00010f7983 */ /* 0x000ea80000300800 */
[----:B------:R-:W3:Y:S04]  /*69b20*/  LDL.LU.64 R4, [R1+0xf0] ;  /* 0x0000f00001047983 */ /* 0x000ee80000300a00 */
[----:B------:R-:W-:Y:S04]  /*69b30*/  STL.64 [R1+0x31b0], R22 ;  /* 0x0031b01601007387 */ /* 0x000fe80000100a00 */
[----:B------:R0:W-:Y:S04]  /*69b40*/  STL.64 [R1+0x31a8], R20 ;  /* 0x0031a81401007387 */ /* 0x0001e80000100a00 */
[----:B0-----:R-:W4:Y:S04]  /*69b50*/  LDL.LU R20, [R1+0x530] ;  /* 0x0005300001147983 */ /* 0x001f280000300800 */
[----:B------:R-:W4:Y:S04]  /*69b60*/  LDL.LU R21, [R1+0x534] ;  /* 0x0005340001157983 */ /* 0x000f280000300800 */
[----:B------:R-:W4:Y:S04]  /*69b70*/  LDL.LU R22, [R1+0x538] ;  /* 0x0005380001167983 */ /* 0x000f280000300800 */
[----:B------:R-:W4:Y:S04]  /*69b80*/  LDL.LU R23, [R1+0x53c] ;  /* 0x00053c0001177983 */ /* 0x000f280000300800 */
[----:B------:R0:W-:Y:S04]  /*69b90*/  STL.64 [R1+0x580], R16 ;  /* 0x0005801001007387 */ /* 0x0001e80000100a00 */
[----:B------:R-:W-:Y:S01]  /*69ba0*/  STL.64 [R1+0x588], R18 ;  /* 0x0005881201007387 */ /* 0x000fe20000100a00 */
[----:B0-----:R-:W-:-:S02]  /*69bb0*/  IMAD.MOV.U32 R16, RZ, RZ, R9 ;  /* 0x000000ffff107224 */ /* 0x001fc400078e0009 */
[----:B------:R-:W-:Y:S02]  /*69bc0*/  IMAD.MOV.U32 R17, RZ, RZ, R8 ;  /* 0x000000ffff117224 */ /* 0x000fe400078e0008 */
[----:B------:R-:W2:Y:S04]  /*69bd0*/  LDL.LU.64 R8, [R1+0x3298] ;  /* 0x0032980001087983 */ /* 0x000ea80000300a00 */
[----:B------:R0:W-:Y:S04]  /*69be0*/  STL [R1+0x3058], R16 ;  /* 0x0030581001007387 */ /* 0x0001e80000100800 */
[----:B------:R1:W-:Y:S04]  /*69bf0*/  STL [R1+0x3054], R17 ;  /* 0x0030541101007387 */ /* 0x0003e80000100800 */
[----:B0-----:R-:W2:Y:S04]  /*69c00*/  LDL.LU R16, [R1+0x570] ;  /* 0x0005700001107983 */ /* 0x001ea80000300800 */
[----:B-1----:R-:W2:Y:S04]  /*69c10*/  LDL.LU R17, [R1+0x574] ;  /* 0x0005740001117983 */ /* 0x002ea80000300800 */
[----:B------:R-:W2:Y:S04]  /*69c20*/  LDL.LU R18, [R1+0x578] ;  /* 0x0005780001127983 */ /* 0x000ea80000300800 */
[----:B------:R-:W2:Y:S02]  /*69c30*/  LDL.LU R19, [R1+0x57c] ;  /* 0x00057c0001137983 */ /* 0x000ea40000300800 */
[----:B--2---:R-:W-:-:S15]  /*69c40*/  HMMA.16816.F32 R16, R24, R8, R16 ;  /* 0x000000081810723c */ /* 0x004fde0000001810 */
[----:B------:R-:W-:-:S08]  /*69c50*/  NOP ;  /* 0x0000000000007918 */ /* 0x000fd00000000000 */
[----:B------:R-:W-:Y:S04]  /*69c60*/  STL.64 [R1+0x570], R16 ;  /* 0x0005701001007387 */ /* 0x000fe80000100a00 */
[----:B------:R0:W-:Y:S02]  /*69c70*/  STL.64 [R1+0x578], R18 ;  /* 0x0005781201007387 */ /* 0x0001e40000100a00 */
[----:B0-----:R-:W-:Y:S02]  /*69c80*/  IMAD.MOV.U32 R19, RZ, RZ, R8 ;  /* 0x000000ffff137224 */ /* 0x001fe400078e0008 */
[----:B------:R-:W-:Y:S02]  /*69c90*/  IMAD.MOV.U32 R18, RZ, RZ, R9 ;  /* 0x000000ffff127224 */ /* 0x000fe400078e0009 */
[----:B------:R-:W2:Y:S04]  /*69ca0*/  LDL.LU.64 R8, [R1+0x3290] ;  /* 0x0032900001087983 */ /* 0x000ea80000300a00 */
[----:B------:R0:W-:Y:S04]  /*69cb0*/  STL [R1+0x3060], R18 ;  /* 0x0030601201007387 */ /* 0x0001e80000100800 */
[----:B------:R1:W-:Y:S04]  /*69cc0*/  STL [R1+0x305c], R19 ;  /* 0x00305c1301007387 */ /* 0x0003e80000100800 */
[----:B------:R-:W3:Y:S04]  /*69cd0*/  LDL.LU R16, [R1+0x540] ;  /* 0x0005400001107983 */ /* 0x000ee80000300800 */
[----:B------:R-:W3:Y:S04]  /*69ce0*/  LDL.LU R17, [R1+0x544] ;  /* 0x0005440001117983 */ /* 0x000ee80000300800 */
[----:B0-----:R-:W3:Y:S04]  /*69cf0*/  LDL.LU R18, [R1+0x548] ;  /* 0x0005480001127983 */ /* 0x001ee80000300800 */
[----:B-1----:R-:W3:Y:S01]  /*69d00*/  LDL.LU R19, [R1+0x54c] ;  /* 0x00054c0001137983 */ /* 0x002ee20000300800 */
        /* <DEDUP_REMOVED lines=18> */
[----:B------:R-:W-:Y:S04]  /*69e30*/  STL [R1+0x3070], R3 ;  /* 0x0030700301007387 */ /* 0x000fe80000100800 */
[----:B------:R-:W-:Y:S01]  /*69e40*/  STL [R1+0x306c], R2 ;  /* 0x00306c0201007387 */ /* 0x000fe20000100800 */
[----:B---3--:R-:W-:Y:S06]  /*69e50*/  HMMA.16816.F32 R16, R24, R8, R16 ;  /* 0x000000081810723c */ /* 0x008fec0000001810 */
[----:B------:R-:W-:-:S15]  /*69e60*/  IMAD.MOV.U32 R0, RZ, RZ, R9 ;  /* 0x000000ffff007224 */ /* 0x000fde00078e0009 */
[----:B------:R-:W-:-:S02]  /*69e70*/  NOP ;  /* 0x0000000000007918 */ /* 0x000fc40000000000 */
[----:B------:R0:W-:Y:S04]  /*69e80*/  STL.64 [R1+0x540], R16 ;  /* 0x0005401001007387 */ /* 0x0001e80000100a00 */
[----:B------:R1:W-:Y:S01]  /*69e90*/  STL.64 [R1+0x548], R18 ;  /* 0x0005481201007387 */ /* 0x0003e20000100a00 */
[----:B0-----:R-:W-:-:S03]  /*69ea0*/  IMAD.MOV.U32 R17, RZ, RZ, R8 ;  /* 0x000000ffff117224 */ /* 0x001fc600078e0008 */
[----:B------:R-:W4:Y:S04]  /*69eb0*/  LDL.LU.64 R8, [R1+0x3258] ;  /* 0x0032580001087983 */ /* 0x000f280000300a00 */
[----:B------:R-:W-:Y:S04]  /*69ec0*/  STL [R1+0x3078], R0 ;  /* 0x0030780001007387 */ /* 0x000fe80000100800 */
[----:B------:R-:W-:Y:S01]  /*69ed0*/  STL [R1+0x3074], R17 ;  /* 0x0030741101007387 */ /* 0x000fe20000100800 */
[----:B----4-:R-:W-:Y:S06]  /*69ee0*/  HMMA.16816.F32 R20, R24, R8, R20 ;  /* 0x000000081814723c */ /* 0x010fec0000001814 */
[----:B-1----:R-:W-:-:S02]  /*69ef0*/  IMAD.MOV.U32 R19, RZ, RZ, R8 ;  /* 0x000000ffff137224 */ /* 0x002fc400078e0008 */
[----:B------:R-:W-:Y:S02]  /*69f00*/  IMAD.MOV.U32 R16, RZ, RZ, R9 ;  /* 0x000000ffff107224 */ /* 0x000fe400078e0009 */
[----:B--2---:R-:W-:-:S13]  /*69f10*/  HMMA.16816.F32 R8, R24, R4, R12 ;  /* 0x000000041808723c */ /* 0x004fda000000180c */
[----:B------:R0:W-:Y:S04]  /*69f20*/  STL.64 [R1+0x530], R20 ;  /* 0x0005301401007387 */ /* 0x0001e80000100a00 */
[----:B------:R1:W-:Y:S04]  /*69f30*/  STL.64 [R1+0x538], R22 ;  /* 0x0005381601007387 */ /* 0x0003e80000100a00 */
[----:B------:R-:W-:Y:S04]  /*69f40*/  STL [R1+0x3080], R16 ;  /* 0x0030801001007387 */ /* 0x000fe80000100800 */
[----:B------:R-:W-:Y:S04]  /*69f50*/  STL [R1+0x307c], R19 ;  /* 0x00307c1301007387 */ /* 0x000fe80000100800 */
        /* <DEDUP_REMOVED lines=27> */
[----:B0-----:R-:W3:Y:S04]  /*6a110*/  LDL.LU R8, [R1+0x510] ;  /* 0x0005100001087983 */ /* 0x001ee80000300800 */
[----:B------:R-:W3:Y:S04]  /*6a120*/  LDL.LU R9, [R1+0x514] ;  /* 0x0005140001097983 */ /* 0x000ee80000300800 */
[----:B------:R-:W3:Y:S04]  /*6a130*/  LDL.LU R10, [R1+0x518] ;  /* 0x00051800010a7983 */ /* 0x000ee80000300800 */
[----:B------:R-:W3:Y:S01]  /*6a140*/  LDL.LU R11, [R1+0x51c] ;  /* 0x00051c00010b7983 */ /* 0x000ee20000300800 */
[----:B------:R-:W-:-:S03]  /*6a150*/  IMAD.MOV.U32 R18, RZ, RZ, R5 ;  /* 0x000000ffff127224 */ /* 0x000fc600078e0005 */
[----:B------:R-:W4:Y:S04]  /*6a160*/  LDL.LU R12, [R1+0x4b0] ;  /* 0x0004b000010c7983 */ /* 0x000f280000300800 */
[----:B------:R-:W4:Y:S04]  /*6a170*/  LDL.LU R13, [R1+0x4b4] ;  /* 0x0004b400010d7983 */ /* 0x000f280000300800 */
[----:B------:R-:W4:Y:S01]  /*6a180*/  LDL.LU R14, [R1+0x4b8] ;  /* 0x0004b800010e7983 */ /* 0x000f220000300800 */
[----:B------:R-:W-:-:S03]  /*6a190*/  IMAD.MOV.U32 R28, RZ, RZ, R4 ;  /* 0x000000ffff1c7224 */ /* 0x000fc600078e0004 */
[----:B------:R-:W4:Y:S04]  /*6a1a0*/  LDL.LU R15, [R1+0x4bc] ;  /* 0x0004bc00010f7983 */ /* 0x000f280000300800 */
[----:B------:R-:W4:Y:S04]  /*6a1b0*/  LDL.LU.64 R4, [R1+0x80] ;  /* 0x0000800001047983 */ /* 0x000f280000300a00 */
[----:B------:R0:W-:Y:S04]  /*6a1c0*/  STL [R1+0x3088], R18 ;  /* 0x0030881201007387 */ /* 0x0001e80000100800 */
[----:B------:R-:W4:Y:S04]  /*6a1d0*/  LDL.LU R16, [R1+0x500] ;  /* 0x0005000001107983 */ /* 0x000f280000300800 */
[----:B------:R-:W4:Y:S01]  /*6a1e0*/  LDL.LU R17, [R1+0x504] ;  /* 0x0005040001117983 */ /* 0x000f220000300800 */
[----:B--2---:R-:W-:-:S02]  /*6a1f0*/  IMAD.MOV.U32 R2, RZ, RZ, R20 ;  /* 0x000000ffff027224 */ /* 0x004fc400078e0014 */
[----:B------:R-:W-:Y:S01]  /*6a200*/  IMAD.MOV.U32 R29, RZ, RZ, R21 ;  /* 0x000000ffff1d7224 */ /* 0x000fe200078e0015 */
[----:B0-----:R-:W4:Y:S04]  /*6a210*/  LDL.LU R18, [R1+0x508] ;  /* 0x0005080001127983 */ /* 0x001f280000300800 */
[----:B------:R-:W4:Y:S04]  /*6a220*/  LDL.LU R19, [R1+0x50c] ;  /* 0x00050c0001137983 */ /* 0x000f280000300800 */
[----:B------:R-:W-:Y:S01]  /*6a230*/  STL [R1+0x3084], R28 ;  /* 0x0030841c01007387 */ /* 0x000fe20000100800 */
[----:B---3--:R-:W-:-:S15]  /*6a240*/  HMMA.16816.F32 R8, R24, R20, R8 ;  /* 0x000000141808723c */ /* 0x008fde0000001808 */
[----:B------:R-:W-:-:S08]  /*6a250*/  NOP ;  /* 0x0000000000007918 */ /* 0x000fd00000000000 */
[----:B------:R0:W-:Y:S04]  /*6a260*/  STL.64 [R1+0x510], R8 ;  /* 0x0005100801007387 */ /* 0x0001e80000100a00 */
[----:B------:R-:W-:Y:S04]  /*6a270*/  STL.64 [R1+0x518], R10 ;  /* 0x0005180a01007387 */ /* 0x000fe80000100a00 */
[----:B0-----:R-:W2:Y:S04]  /*6a280*/  LDL.LU.64 R8, [R1+0x3250] ;  /* 0x0032500001087983 */ /* 0x001ea80000300a00 */
[----:B------:R-:W4:Y:S04]  /*6a290*/  LDL.LU.64 R20, [R1+0x3248] ;  /* 0x0032480001147983 */ /* 0x000f280000300a00 */
[----:B------:R-:W-:Y:S04]  /*6a2a0*/  STL [R1+0x3090], R29 ;  /* 0x0030901d01007387 */ /* 0x000fe80000100800 */
[----:B------:R-:W-:Y:S01]  /*6a2b0*/  STL [R1+0x308c], R2 ;  /* 0x00308c0201007387 */ /* 0x000fe20000100800 */
[----:B----4-:R-:W-:Y:S06]  /*6a2c0*/  HMMA.16816.F32 R16, R24, R20, R16 ;  /* 0x000000141810723c */ /* 0x010fec0000001810 */
[----:B------:R-:W-:-:S15]  /*6a2d0*/  IMAD.MOV.U32 R3, RZ, RZ, R21 ;  /* 0x000000ffff037224 */ /* 0x000fde00078e0015 */
[----:B------:R-:W-:-:S02]  /*6a2e0*/  NOP ;  /* 0x0000000000007918 */ /* 0x000fc40000000000 */
[----:B------:R0:W-:Y:S04]  /*6a2f0*/  STL.64 [R1+0x500], R16 ;  /* 0x0005001001007387 */ /* 0x0001e80000100a00 */
[----:B------:R-:W-:Y:S01]  /*6a300*/  STL.64 [R1+0x508], R18 ;  /* 0x0005081201007387 */ /* 0x000fe20000100a00 */
[----:B0-----:R-:W-:-:S03]  /*6a310*/  IMAD.MOV.U32 R17, RZ, RZ, R20 ;  /* 0x000000ffff117224 */ /* 0x001fc600078e0014 */
[----:B------:R-:W3:Y:S04]  /*6a320*/  LDL.LU.64 R20, [R1+0x3240] ;  /* 0x0032400001147983 */ /* 0x000ee80000300a00 */
[----:B------:R-:W-:Y:S04]  /*6a330*/  STL [R1+0x3098], R3 ;  /* 0x0030980301007387 */ /* 0x000fe80000100800 */
[----:B------:R0:W-:Y:S04]  /*6a340*/  STL [R1+0x3094], R17 ;  /* 0x0030941101007387 */ /* 0x0001e80000100800 */
[----:B------:R-:W3:Y:S04]  /*6a350*/  LDL.LU R16, [R1+0x4f0] ;  /* 0x0004f00001107983 */ /* 0x000ee80000300800 */
[----:B0-----:R-:W3:Y:S04]  /*6a360*/  LDL.LU R17, [R1+0x4f4] ;  /* 0x0004f40001117983 */ /* 0x001ee80000300800 */
[----:B------:R-:W3:Y:S04]  /*6a370*/  LDL.LU R18, [R1+0x4f8] ;  /* 0x0004f80001127983 */ /* 0x000ee80000300800 */
[----:B------:R-:W3:Y:S02]  /*6a380*/  LDL.LU R19, [R1+0x4fc] ;  /* 0x0004fc0001137983 */ /* 0x000ee40000300800 */
[----:B---3--:R-:W-:Y:S06]  /*6a390*/  HMMA.16816.F32 R16, R24, R20, R16 ;  /* 0x000000141810723c */ /* 0x008fec0000001810 */
[----:B------:R-:W-:-:S15]  /*6a3a0*/  IMAD.MOV.U32 R0, RZ, RZ, R21 ;  /* 0x000000ffff007224 */ /* 0x000fde00078e0015 */
[----:B------:R-:W-:-:S02]  /*6a3b0*/  NOP ;  /* 0x0000000000007918 */ /* 0x000fc40000000000 */
[----:B------:R-:W-:Y:S04]  /*6a3c0*/  STL.64 [R1+0x4f0], R16 ;  /* 0x0004f01001007387 */ /* 0x000fe80000100a00 */
[----:B------:R0:W-:Y:S04]  /*6a3d0*/  STL.64 [R1+0x4f8], R18 ;  /* 0x0004f81201007387 */ /* 0x0001e80000100a00 */
[----:B------:R-:W3:Y:S01]  /*6a3e0*/  LDL.LU.64 R22, [R1+0x3238] ;  /* 0x0032380001167983 */ /* 0x000ee20000300a00 */
[----:B0-----:R-:W-:-:S03]  /*6a3f0*/  IMAD.MOV.U32 R19, RZ, RZ, R20 ;  /* 0x000000ffff137224 */ /* 0x001fc600078e0014 */
[----:B------:R-:W3:Y:S04]  /*6a400*/  LDL.LU.64 R20, [R1+0x3230] ;  /* 0x0032300001147983 */ /* 0x000ee80000300a00 */
[----:B------:R-:W-:Y:S04]  /*6a410*/  STL [R1+0x30a0], R0 ;  /* 0x0030a00001007387 */ /* 0x000fe80000100800 */
[----:B------:R-:W-:Y:S04]  /*6a420*/  STL [R1+0x309c], R19 ;  /* 0x00309c1301007387 */ /* 0x000fe80000100800 */
[----:B------:R-:W3:Y:S02]  /*6a430*/  LDL.LU.64 R16, [R1+0xb0] ;  /* 0x0000b00001107983 */ /* 0x000ee40000300a00 */
[----:B---3--:R-:W-:Y:S06]  /*6a440*/  HMMA.16816.F32 R20, R24, R16, R20 ;  /* 0x000000101814723c */ /* 0x008fec0000001814 */
[----:B------:R-:W-:-:S02]  /*6a450*/  IMAD.MOV.U32 R28, RZ, RZ, R16 ;  /* 0x000000ffff1c7224 */ /* 0x000fc400078e0010 */
[----:B------:R-:W-:-:S15]  /*6a460*/  IMAD.MOV.U32 R16, RZ, RZ, R17 ;  /* 0x000000ffff107224 */ /* 0x000fde00078e0011 */
[----:B------:R-:W-:Y:S04]  /*6a470*/  STL.64 [R1+0x4e0], R20 ;  /* 0x0004e01401007387 */ /* 0x000fe80000100a00 */
[----:B------:R0:W-:Y:S04]  /*6a480*/  STL.64 [R1+0x4e8], R22 ;  /* 0x0004e81601007387 */ /* 0x0001e80000100a00 */
[----:B0-----:R-:W3:Y:S04]  /*6a490*/  LDL.LU.64 R22, [R1+0x3228] ;  /* 0x0032280001167983 */ /* 0x001ee80000300a00 */
[----:B------:R-:W3:Y:S04]  /*6a4a0*/  LDL.LU.64 R20, [R1+0x3220] ;  /* 0x0032200001147983 */ /* 0x000ee80000300a00 */
[----:B------:R0:W-:Y:S04]  /*6a4b0*/  STL [R1+0x30a8], R16 ;  /* 0x0030a81001007387 */ /* 0x0001e80000100800 */
[----:B0-----:R-:W3:Y:S04]  /*6a4c0*/  LDL.LU.64 R16, [R1+0xa0] ;  /* 0x0000a00001107983 */ /* 0x001ee80000300a00 */
[----:B------:R-:W-:Y:S01]  /*6a4d0*/  STL [R1+0x30a4], R28 ;  /* 0x0030a41c01007387 */ /* 0x000fe20000100800 */
[----:B---3--:R-:W-:-:S15]  /*6a4e0*/  HMMA.16816.F32 R20, R24, R16, R20 ;  /* 0x000000101814723c */ /* 0x008fde0000001814 */
[----:B------:R-:W-:-:S08]  /*6a4f0*/  NOP ;  /* 0x0000000000007918 */ /* 0x000fd00000000000 */
[----:B------:R-:W-:Y:S04]  /*6a500*/  STL.64 [R1+0x4d0], R20 ;  /* 0x0004d01401007387 */ /* 0x000fe80000100a00 */
[----:B------:R0:W-:Y:S04]  /*6a510*/  STL.64 [R1+0x4d8], R22 ;  /* 0x0004d81601007387 */ /* 0x0001e80000100a00 */
[----:B0-----:R-:W3:Y:S04]  /*6a520*/  LDL.LU.64 R22, [R1+0x3218] ;  /* 0x0032180001167983 */ /* 0x001ee80000300a00 */
[----:B------:R-:W3:Y:S01]  /*6a530*/  LDL.LU.64 R20, [R1+0x3210] ;  /* 0x0032100001147983 */ /* 0x000ee20000300a00 */
[----:B------:R-:W-:-:S02]  /*6a540*/  IMAD.MOV.U32 R18, RZ, RZ, R17 ;  /* 0x000000ffff127224 */ /* 0x000fc400078e0011 */
[----:B--2---:R-:W-:Y:S02]  /*6a550*/  IMAD.MOV.U32 R17, RZ, RZ, R8 ;  /* 0x000000ffff117224 */ /* 0x004fe400078e0008 */
[----:B------:R-:W-:Y:S02]  /*6a560*/  IMAD.MOV.U32 R29, RZ, RZ, R9 ;  /* 0x000000ffff1d7224 */ /* 0x000fe400078e0009 */
[----:B------:R-:W-:Y:S01]  /*6a570*/  IMAD.MOV.U32 R2, RZ, RZ, R16 ;  /* 0x000000ffff027224 */ /* 0x000fe200078e0010 */
[----:B------:R-:W-:Y:S04]  /*6a580*/  STL [R1+0x30b0], R18 ;  /* 0x0030b01201007387 */ /* 0x000fe80000100800 */
[----:B------:R-:W-:Y:S01]  /*6a590*/  STL [R1+0x30ac], R2 ;  /* 0x0030ac0201007387 */ /* 0x000fe20000100800 */
[----:B------:R-:W-:-:S02]  /*6a5a0*/  IMAD.MOV.U32 R19, RZ, RZ, R4 ;  /* 0x000000ffff137224 */ /* 0x000fc400078e0004 */
[----:B------:R-:W-:Y:S01]  /*6a5b0*/  IMAD.MOV.U32 R3, RZ, RZ, R5 ;  /* 0x000000ffff037224 */ /* 0x000fe200078e0005 */
[C---:B---3--:R-:W-:Y:S06]  /*6a5c0*/  HMMA.16816.F32 R20, R24.reuse, R8, R20 ;  /* 0x000000081814723c */ /* 0x048fec0000001814 */
        /* <DEDUP_REMOVED lines=15> */
[----:B---3--:R-:W-:Y:S04]  /*6a6c0*/  STL.64 [R1+0x31c0], R6 ;  /* 0x0031c00601007387 */ /* 0x008fe80000100a00 */
[----:B--2---:R0:W-:Y:S04]  /*6a6d0*/  STL.64 [R1+0x31b8], R4 ;  /* 0x0031b80401007387 */ /* 0x0041e80000100a00 */
[----:B0-----:R-:W2:Y:S04]  /*6a6e0*/  LDL.LU.64 R4, [R1+0x20] ;  /* 0x0000200001047983 */ /* 0x001ea80000300a00 */
[----:B--2---:R-:W-:Y:S04]  /*6a6f0*/  STL.64 [R1+0x31d0], R4 ;  /* 0x0031d00401007387 */ /* 0x004fe80000100a00 */
[----:B------:R-:W2:Y:S04]  /*6a700*/  LDL.LU.64 R20, [R1+0x10] ;  /* 0x0000100001147983 */ /* 0x000ea80000300a00 */
        /* <DEDUP_REMOVED lines=17> */
[----:B0-----:R-:W2:Y:S04]  /*6a820*/  LDL.LU R20, [R1+0x4a0] ;  /* 0x0004a00001147983 */ /* 0x001ea80000300800 */
[----:B------:R-:W2:Y:S04]  /*6a830*/  LDL.LU R21, [R1+0x4a4] ;  /* 0x0004a40001157983 */ /* 0x000ea80000300800 */
[----:B------:R-:W2:Y:S04]  /*6a840*/  LDL.LU R22, [R1+0x4a8] ;  /* 0x0004a80001167983 */ /* 0x000ea80000300800 */
[----:B------:R-:W2:Y:S04]  /*6a850*/  LDL.LU R23, [R1+0x4ac] ;  /* 0x0004ac0001177983 */ /* 0x000ea80000300800 */
[----:B------:R-:W3:Y:S04]  /*6a860*/  LDL.LU.64 R4, [R1+0x30] ;  /* 0x0000300001047983 */ /* 0x000ee80000300a00 */
[----:B------:R-:W3:Y:S04]  /*6a870*/  LDL.LU.64 R8, [R1] ;  /* 0x0000000001087983 */ /* 0x000ee80000300a00 */
[----:B------:R-:W-:Y:S04]  /*6a880*/  STL [R1+0x30c0], R3 ;  /* 0x0030c00301007387 */ /* 0x000fe80000100800 */
[----:B------:R0:W-:Y:S04]  /*6a890*/  STL [R1+0x30bc], R19 ;  /* 0x0030bc1301007387 */ /* 0x0001e80000100800 */
[----:B------:R-:W3:Y:S04]  /*6a8a0*/  LDL.LU R16, [R1+0x490] ;  /* 0x0004900001107983 */ /* 0x000ee80000300800 */
[----:B------:R-:W3:Y:S04]  /*6a8b0*/  LDL.LU R17, [R1+0x494] ;  /* 0x0004940001117983 */ /* 0x000ee80000300800 */
[----:B------:R-:W3:Y:S01]  /*6a8c0*/  LDL.LU R18, [R1+0x498] ;  /* 0x0004980001127983 */ /* 0x000ee20000300800 */
[----:B----4-:R-:W-:-:S02]  /*6a8d0*/  IMAD.MOV.U32 R28, RZ, RZ, R12 ;  /* 0x000000ffff1c7224 */ /* 0x010fc400078e000c */
[----:B------:R-:W-:Y:S01]  /*6a8e0*/  IMAD.MOV.U32 R0, RZ, RZ, R13 ;  /* 0x000000ffff007224 */ /* 0x000fe200078e000d */
[----:B0-----:R-:W3:Y:S01]  /*6a8f0*/  LDL.LU R19, [R1+0x49c] ;  /* 0x00049c0001137983 */ /* 0x001ee20000300800 */
[----:B--2---:R-:W-:-:S15]  /*6a900*/  HMMA.16816.F32 R20, R24, R12, R20 ;  /* 0x0000000c1814723c */ /* 0x004fde0000001814 */
[----:B------:R-:W-:-:S08]  /*6a910*/  NOP ;  /* 0x0000000000007918 */ /* 0x000fd00000000000 */
[----:B------:R0:W-:Y:S04]  /*6a920*/  STL.64 [R1+0x4a0], R20 ;  /* 0x0004a01401007387 */ /* 0x0001e80000100a00 */
[----:B------:R-:W-:Y:S04]  /*6a930*/  STL.64 [R1+0x4a8], R22 ;  /* 0x0004a81601007387 */ /* 0x000fe80000100a00 */
[----:B0-----:R-:W2:Y:S04]  /*6a940*/  LDL.LU.64 R20, [R1+0x3208] ;  /* 0x0032080001147983 */ /* 0x001ea80000300a00 */
[----:B------:R-:W3:Y:S04]  /*6a950*/  LDL.LU.64 R12, [R1+0x3200] ;  /* 0x00320000010c7983 */ /* 0x000ee80000300a00 */
[----:B------:R-:W-:Y:S04]  /*6a960*/  STL [R1+0x30c8], R0 ;  /* 0x0030c80001007387 */ /* 0x000fe80000100800 */
[----:B------:R-:W-:Y:S01]  /*6a970*/  STL [R1+0x30c4], R28 ;  /* 0x0030c41c01007387 */ /* 0x000fe20000100800 */
[----:B---3--:R-:W-:Y:S06]  /*6a980*/  HMMA.16816.F32 R16, R24, R12, R16 ;  /* 0x0000000c1810723c */ /* 0x008fec0000001810 */
[----:B------:R-:W-:-:S15]  /*6a990*/  IMAD.MOV.U32 R2, RZ, RZ, R12 ;  /* 0x000000ffff027224 */ /* 0x000fde00078e000c */
[----:B------:R-:W-:-:S02]  /*6a9a0*/  NOP ;  /* 0x0000000000007918 */ /* 0x000fc40000000000 */
[----:B------:R0:W-:Y:S04]  /*6a9b0*/  STL.64 [R1+0x490], R16 ;  /* 0x0004901001007387 */ /* 0x0001e80000100a00 */
[----:B------:R-:W-:Y:S04]  /*6a9c0*/  STL.64 [R1+0x498], R18 ;  /* 0x0004981201007387 */ /* 0x000fe80000100a00 */
[----:B------:R-:W3:Y:S01]  /*6a9d0*/  LDL.LU R12, [R1+0x420] ;  /* 0x00042000010c7983 */ /* 0x000ee20000300800 */
[----:B0-----:R-:W-:-:S03]  /*6a9e0*/  IMAD.MOV.U32 R16, RZ, RZ, R13 ;  /* 0x000000ffff107224 */ /* 0x001fc600078e000d */
[----:B------:R-:W3:Y:S04]  /*6a9f0*/  LDL.LU R13, [R1+0x424] ;  /* 0x00042400010d7983 */ /* 0x000ee80000300800 */
[----:B------:R-:W3:Y:S04]  /*6aa00*/  LDL.LU R14, [R1+0x428] ;  /* 0x00042800010e7983 */ /* 0x000ee80000300800 */
[----:B------:R-:W3:Y:S04]  /*6aa10*/  LDL.LU R15, [R1+0x42c] ;  /* 0x00042c00010f7983 */ /* 0x000ee80000300800 */
[----:B------:R0:W-:Y:S04]  /*6aa20*/  STL [R1+0x30d0], R16 ;  /* 0x0030d01001007387 */ /* 0x0001e80000100800 */
[----:B0-----:R-:W2:Y:S04]  /*6aa30*/  LDL.LU R16, [R1+0x480] ;  /* 0x0004800001107983 */ /* 0x001ea80000300800 */
[----:B------:R-:W2:Y:S04]  /*6aa40*/  LDL.LU R17, [R1+0x484] ;  /* 0x0004840001117983 */ /* 0x000ea80000300800 */
[----:B------:R-:W2:Y:S04]  /*6aa50*/  LDL.LU R18, [R1+0x488] ;  /* 0x0004880001127983 */ /* 0x000ea80000300800 */
[----:B------:R-:W2:Y:S04]  /*6aa60*/  LDL.LU R19, [R1+0x48c] ;  /* 0x00048c0001137983 */ /* 0x000ea80000300800 */
[----:B------:R-:W-:Y:S01]  /*6aa70*/  STL [R1+0x30cc], R2 ;  /* 0x0030cc0201007387 */ /* 0x000fe20000100800 */
[----:B--2---:R-:W-:-:S15]  /*6aa80*/  HMMA.16816.F32 R16, R24, R20, R16 ;  /* 0x000000141810723c */ /* 0x004fde0000001810 */
[----:B------:R-:W-:-:S08]  /*6aa90*/  NOP ;  /* 0x0000000000007918 */ /* 0x000fd00000000000 */
[----:B------:R0:W-:Y:S04]  /*6aaa0*/  STL.64 [R1+0x480], R16 ;  /* 0x0004801001007387 */ /* 0x0001e80000100a00 */
[----:B------:R1:W-:Y:S01]  /*6aab0*/  STL.64 [R1+0x488], R18 ;  /* 0x0004881201007387 */ /* 0x0003e20000100a00 */
[----:B0-----:R-:W-:Y:S02]  /*6aac0*/  IMAD.MOV.U32 R17, RZ, RZ, R20 ;  /* 0x000000ffff117224 */ /* 0x001fe400078e0014 */
[----:B-1----:R-:W-:Y:S02]  /*6aad0*/  IMAD.MOV.U32 R18, RZ, RZ, R21 ;  /* 0x000000ffff127224 */ /* 0x002fe400078e0015 */
[----:B------:R-:W2:Y:S04]  /*6aae0*/  LDL.LU.64 R20, [R1+0x31f8] ;  /* 0x0031f80001147983 */ /* 0x000ea80000300a00 */
[----:B------:R-:W-:Y:S04]  /*6aaf0*/  STL [R1+0x30d8], R18 ;  /* 0x0030d81201007387 */ /* 0x000fe80000100800 */
[----:B------:R0:W-:Y:S04]  /*6ab00*/  STL [R1+0x30d4], R17 ;  /* 0x0030d41101007387 */ /* 0x0001e80000100800 */
[----:B------:R-:W2:Y:S04]  /*6ab10*/  LDL.LU R16, [R1+0x470] ;  /* 0x0004700001107983 */ /* 0x000ea80000300800 */
[----:B0-----:R-:W2:Y:S04]  /*6ab20*/  LDL.LU R17, [R1+0x474] ;  /* 0x0004740001117983 */ /* 0x001ea80000300800 */
[----:B------:R-:W2:Y:S04]  /*6ab30*/  LDL.LU R18, [R1+0x478] ;  /* 0x0004780001127983 */ /* 0x000ea80000300800 */
[----:B------:R-:W2:Y:S02]  /*6ab40*/  LDL.LU R19, [R1+0x47c] ;  /* 0x00047c0001137983 */ /* 0x000ea40000300800 */
[----:B--2---:R-:W-:Y:S06]  /*6ab50*/  HMMA.16816.F32 R16, R24, R20, R16 ;  /* 0x000000141810723c */ /* 0x004fec0000001810 */
[----:B------:R-:W-:-:S15]  /*6ab60*/  IMAD.MOV.U32 R29, RZ, RZ, R21 ;  /* 0x000000ffff1d7224 */ /* 0x000fde00078e0015 */
[----:B------:R-:W-:-:S02]  /*6ab70*/  NOP ;  /* 0x0000000000007918 */ /* 0x000fc40000000000 */
[----:B------:R-:W-:Y:S04]  /*6ab80*/  STL.64 [R1+0x470], R16 ;  /* 0x0004701001007387 */ /* 0x000fe80000100a00 */
[----:B------:R0:W-:Y:S04]  /*6ab90*/  STL.64 [R1+0x478], R18 ;  /* 0x0004781201007387 */ /* 0x0001e80000100a00 */
[----:B------:R-:W2:Y:S01]  /*6aba0*/  LDL.LU.64 R22, [R1+0x31f0] ;  /* 0x0031f00001167983 */ /* 0x000ea20000300a00 */
[----:B0-----:R-:W-:-:S03]  /*6abb0*/  IMAD.MOV.U32 R19, RZ, RZ, R20 ;  /* 0x000000ffff137224 */ /* 0x001fc600078e0014 */
[----:B------:R-:W2:Y:S04]  /*6abc0*/  LDL.LU.64 R20, [R1+0x31e8] ;  /* 0x0031e80001147983 */ /* 0x000ea80000300a00 */
[----:B------:R0:W-:Y:S04]  /*6abd0*/  STL [R1+0x30dc], R19 ;  /* 0x0030dc1301007387 */ /* 0x0001e80000100800 */
[----:B------:R-:W4:Y:S04]  /*6abe0*/  LDL.LU R16, [R1+0x440] ;  /* 0x0004400001107983 */ /* 0x000f280000300800 */
[----:B------:R-:W4:Y:S04]  /*6abf0*/  LDL.LU R17, [R1+0x444] ;  /* 0x0004440001117983 */ /* 0x000f280000300800 */
[----:B------:R-:W4:Y:S01]  /*6ac00*/  LDL.LU R18, [R1+0x448] ;  /* 0x0004480001127983 */ /* 0x000f220000300800 */
[----:B------:R-:W-:-:S02]  /*6ac10*/  IMAD.MOV.U32 R28, RZ, RZ, R4 ;  /* 0x000000ffff1c7224 */ /* 0x000fc400078e0004 */
[----:B------:R-:W-:Y:S01]  /*6ac20*/  IMAD.MOV.U32 R3, RZ, RZ, R5 ;  /* 0x000000ffff037224 */ /* 0x000fe200078e0005 */
[----:B0-----:R-:W4:Y:S01]  /*6ac30*/  LDL.LU R19, [R1+0x44c] ;  /* 0x00044c0001137983 */ /* 0x001f220000300800 */
[----:B--2---:R-:W-:-:S15]  /*6ac40*/  HMMA.16816.F32 R20, R24, R4, R20 ;  /* 0x000000041814723c */ /* 0x004fde0000001814 */
[----:B------:R-:W-:-:S08]  /*6ac50*/  NOP ;  /* 0x0000000000007918 */ /* 0x000fd00000000000 */
        /* <DEDUP_REMOVED lines=8> */
[----:B------:R0:W-:Y:S04]  /*6ace0*/  STL.64 [R1+0x450], R20 ;  /* 0x0004501401007387 */ /* 0x0001e80000100a00 */
[----:B------:R1:W-:Y:S04]  /*6acf0*/  STL.64 [R1+0x458], R22 ;  /* 0x0004581601007387 */ /* 0x0003e80000100a00 */
[----:B0-----:R-:W4:Y:S04]  /*6ad00*/  LDL.LU.64 R20, [R1+0x31c8] ;  /* 0x0031c80001147983 */ /* 0x001f280000300a00 */
[----:B------:R-:W2:Y:S04]  /*6ad10*/  LDL.LU.64 R6, [R1+0x31c0] ;  /* 0x0031c00001067983 */ /* 0x000ea80000300a00 */
[----:B------:R-:W2:Y:S01]  /*6ad20*/  LDL.LU.64 R4, [R1+0x31b8] ;  /* 0x0031b80001047983 */ /* 0x000ea20000300a00 */
[C---:B----4-:R-:W-:Y:S06]  /*6ad30*/  HMMA.16816.F32 R16, R24.reuse, R20, R16 ;  /* 0x000000141810723c */ /* 0x050fec0000001810 */
[----:B--2---:R-:W-:-:S15]  /*6ad40*/  HMMA.16816.F32 R4, R24, R8, R4 ;  /* 0x000000081804723c */ /* 0x004fde0000001804 */
[----:B------:R-:W-:-:S02]  /*6ad50*/  NOP ;  /* 0x0000000000007918 */ /* 0x000fc40000000000 */
[----:B------:R0:W-:Y:S04]  /*6ad60*/  STL.64 [R1+0x440], R16 ;  /* 0x0004401001007387 */ /* 0x0001e80000100a00 */
[----:B------:R-:W-:Y:S04]  /*6ad70*/  STL.64 [R1+0x448], R18 ;  /* 0x0004481201007387 */ /* 0x000fe80000100a00 */
[----:B-1----:R-:W2:Y:S01]  /*6ad80*/  LDL.LU.64 R22, [R1+0x31b0] ;  /* 0x0031b00001167983 */ /* 0x002ea20000300a00 */
[----:B0-----:R-:W-:Y:S02]  /*6ad90*/  IMAD.MOV.U32 R17, RZ, RZ, R20 ;  /* 0x000000ffff117224 */ /* 0x001fe400078e0014 */
[----:B------:R-:W-:-:S02]  /*6ada0*/  IMAD.MOV.U32 R16, RZ, RZ, R21 ;  /* 0x000000ffff107224 */ /* 0x000fc400078e0015 */
[----:B------:R-:W4:Y:S04]  /*6adb0*/  LDL.LU.64 R20, [R1+0x31a8] ;  /* 0x0031a80001147983 */ /* 0x000f280000300a00 */
[----:B------:R-:W-:Y:S04]  /*6adc0*/  STL.64 [R1+0x430], R4 ;  /* 0x0004300401007387 */ /* 0x000fe80000100a00 */
[----:B------:R0:W-:Y:S04]  /*6add0*/  STL.64 [R1+0x438], R6 ;  /* 0x0004380601007387 */ /* 0x0001e80000100a00 */
[----:B0-----:R-:W2:Y:S04]  /*6ade0*/  LDL.LU.64 R6, [R1+0x31a0] ;  /* 0x0031a00001067983 */ /* 0x001ea80000300a00 */
[----:B------:R-:W3:Y:S01]  /*6adf0*/  LDL.LU.64 R4, [R1+0x3198] ;  /* 0x0031980001047983 */ /* 0x000ee20000300a00 */
[----:B------:R-:W-:-:S02]  /*6ae00*/  IMAD.MOV.U32 R19, RZ, RZ, R8 ;  /* 0x000000ffff137224 */ /* 0x000fc400078e0008 */
[----:B------:R-:W-:Y:S01]  /*6ae10*/  IMAD.MOV.U32 R18, RZ, RZ, R9 ;  /* 0x000000ffff127224 */ /* 0x000fe200078e0009 */
[----:B------:R-:W4:Y:S04]  /*6ae20*/  LDL.LU R8, [R1+0x410] ;  /* 0x0004100001087983 */ /* 0x000f280000300800 */
[----:B------:R-:W4:Y:S04]  /*6ae30*/  LDL.LU R9, [R1+0x414] ;  /* 0x0004140001097983 */ /* 0x000f280000300800 */
[----:B------:R-:W4:Y:S04]  /*6ae40*/  LDL.LU R10, [R1+0x418] ;  /* 0x00041800010a7983 */ /* 0x000f280000300800 */
[----:B------:R-:W4:Y:S04]  /*6ae50*/  LDL.LU R11, [R1+0x41c] ;  /* 0x00041c00010b7983 */ /* 0x000f280000300800 */
[----:B------:R-:W-:Y:S04]  /*6ae60*/  STL.64 [R1+0x30e8], R18 ;  /* 0x0030e81201007387 */ /* 0x000fe80000100a00 */
[----:B------:R-:W-:Y:S01]  /*6ae70*/  STL.64 [R1+0x30e0], R16 ;  /* 0x0030e01001007387 */ /* 0x000fe20000100a00 */
[----:B---3--:R-:W-:-:S15]  /*6ae80*/  HMMA.16816.F32 R12, R24, R4, R12 ;  /* 0x00000004180c723c */ /* 0x008fde000000180c */
[----:B------:R-:W-:-:S08]  /*6ae90*/  NOP ;  /* 0x0000000000007918 */ /* 0x000fd00000000000 */
[----:B------:R-:W-:Y:S04]  /*6aea0*/  STL.64 [R1+0x420], R12 ;  /* 0x0004200c01007387 */ /* 0x000fe80000100a00 */
[----:B------:R0:W-:Y:S04]  /*6aeb0*/  STL.64 [R1+0x428], R14 ;  /* 0x0004280e01007387 */ /* 0x0001e80000100a00 */
[----:B0-----:R-:W3:Y:S04]  /*6aec0*/  LDL.LU.64 R14, [R1+0x3190] ;  /* 0x00319000010e7983 */ /* 0x001ee80000300a00 */
[----:B------:R-:W3:Y:S04]  /*6aed0*/  LDL.LU.64 R12, [R1+0x3188] ;  /* 0x00318800010c7983 */ /* 0x000ee80000300a00 */
[----:B--2---:R-:W-:Y:S04]  /*6aee0*/  STL.64 [R1+0x2e48], R6 ;  /* 0x002e480601007387 */ /* 0x004fe80000100a00 */
[----:B------:R4:W-:Y:S02]  /*6aef0*/  STL.64 [R1+0x2e40], R4 ;  /* 0x002e400401007387 */ /* 0x0009e40000100a00 */
[----:B----4-:R-:W-:-:S02]  /*6af00*/  IMAD.MOV.U32 R4, RZ, RZ, R21 ;  /* 0x000000ffff047224 */ /* 0x010fc400078e0015 */
[----:B------:R-:W-:-:S05]  /*6af10*/  IMAD.MOV.U32 R5, RZ, RZ, R20 ;  /* 0x000000ffff057224 */ /* 0x000fca00078e0014 */
[----:B------:R0:W-:Y:S04]  /*6af20*/  STL.64 [R1+0x30f0], R4 ;  /* 0x0030f00401007387 */ /* 0x0001e80000100a00 */
        /* <DEDUP_REMOVED lines=9> */
[----:B------:R-:W4:Y:S04]  /*6afc0*/  LDL.LU R7, [R1+0x39c] ;  /* 0x00039c0001077983 */ /* 0x000f280000300800 */
[----:B------:R-:W2:Y:S01]  /*6afd0*/  LDL.LU R20, [R1+0x3d0] ;  /* 0x0003d00001147983 */ /* 0x000ea20000300800 */
[----:B------:R-:W-:-:S03]  /*6afe0*/  IMAD.MOV.U32 R17, RZ, RZ, R22 ;  /* 0x000000ffff117224 */ /* 0x000fc600078e0016 */
[----:B------:R-:W2:Y:S01]  /*6aff0*/  LDL.LU R21, [R1+0x3d4] ;  /* 0x0003d40001157983 */ /* 0x000ea20000300800 */
[----:B------:R-:W-:-:S03]  /*6b000*/  IMAD.MOV.U32 R16, RZ, RZ, R23 ;  /* 0x000000ffff107224 */ /* 0x000fc600078e0017 */
[----:B------:R-:W2:Y:S04]  /*6b010*/  LDL.LU R22, [R1+0x3d8] ;  /* 0x0003d80001167983 */ /* 0x000ea80000300800 */
[----:B------:R-:W2:Y:S01]  /*6b020*/  LDL.LU R23, [R1+0x3dc] ;  /* 0x0003dc0001177983 */ /* 0x000ea20000300800 */
[----:B---3--:R-:W-:Y:S03]  /*6b030*/  HMMA.16816.F32 R8, R24, R12, R8 ;  /* 0x0000000c1808723c */ /* 0x008fe60000001808 */
[----:B----4-:R-:W-:Y:S04]  /*6b040*/  STL.64 [R1+0x3110], R6 ;  /* 0x0031100601007387 */ /* 0x010fe80000100a00 */
[----:B--2---:R0:W-:Y:S02]  /*6b050*/  STL.64 [R1+0x3108], R4 ;  /* 0x0031080401007387 */ /* 0x0041e40000100a00 */
[----:B0-----:R-:W-:-:S02]  /*6b060*/  IMAD.MOV.U32 R4, RZ, RZ, R15 ;  /* 0x000000ffff047224 */ /* 0x001fc400078e000f */
[----:B------:R-:W-:Y:S01]  /*6b070*/  IMAD.MOV.U32 R5, RZ, RZ, R14 ;  /* 0x000000ffff057224 */ /* 0x000fe200078e000e */
[----:B------:R-:W2:Y:S04]  /*6b080*/  LDL.LU R15, [R1+0x3184] ;  /* 0x00318400010f7983 */ /* 0x000ea80000300800 */
[----:B------:R-:W2:Y:S04]  /*6b090*/  LDL.LU R14, [R1+0x3180] ;  /* 0x00318000010e7983 */ /* 0x000ea80000300800 */
[----:B------:R0:W-:Y:S04]  /*6b0a0*/  STL.64 [R1+0x3128], R4 ;  /* 0x0031280401007387 */ /* 0x0001e80000100a00 */
[----:B0-----:R-:W3:Y:S04]  /*6b0b0*/  LDL.LU R4, [R1+0x1b0] ;  /* 0x0001b00001047983 */ /* 0x001ee80000300800 */
[----:B------:R-:W3:Y:S04]  /*6b0c0*/  LDL.LU R5, [R1+0x1b4] ;  /* 0x0001b40001057983 */ /* 0x000ee80000300800 */
[----:B------:R-:W-:Y:S04]  /*6b0d0*/  STL.64 [R1+0x410], R8 ;  /* 0x0004100801007387 */ /* 0x000fe80000100a00 */
[----:B------:R0:W-:Y:S04]  /*6b0e0*/  STL.64 [R1+0x418], R10 ;  /* 0x0004180a01007387 */ /* 0x0001e80000100a00 */
[----:B0-----:R-:W4:Y:S04]  /*6b0f0*/  LDL.LU.64 R10, [R1+0x3178] ;  /* 0x00317800010a7983 */ /* 0x001f280000300a00 */
[----:B------:R-:W3:Y:S04]  /*6b100*/  LDL.LU.64 R8, [R1+0x3170] ;  /* 0x0031700001087983 */ /* 0x000ee80000300a00 */
[----:B--2---:R-:W-:Y:S04]  /*6b110*/  STL.64 [R1+0x2e58], R14 ;  /* 0x002e580e01007387 */ /* 0x004fe80000100a00 */
        /* <DEDUP_REMOVED lines=22> */
[----:B------:R-:W2:Y:S04]  /*6b280*/  LDL.LU.64 R22, [R1+0x3168] ;  /* 0x0031680001167983 */ /* 0x000ea80000300a00 */
[----:B------:R-:W2:Y:S04]  /*6b290*/  LDL.LU.64 R20, [R1+0x3160] ;  /* 0x0031600001147983 */ /* 0x000ea80000300a00 */
[----:B------:R0:W-:Y:S04]  /*6b2a0*/  STL.64 [R1+0x3d0], R24 ;  /* 0x0003d01801007387 */ /* 0x0001e80000100a00 */
[----:B------:R-:W-:Y:S01]  /*6b2b0*/  STL.64 [R1+0x3d8], R26 ;  /* 0x0003d81a01007387 */ /* 0x000fe20000100a00 */
[----:B0-----:R-:W-:-:S02]  /*6b2c0*/  IMAD.MOV.U32 R24, RZ, RZ, R10 ;  /* 0x000000ffff187224 */ /* 0x001fc400078e000a */
[----:B------:R-:W-:Y:S01]  /*6b2d0*/  IMAD.MOV.U32 R25, RZ, RZ, R11 ;  /* 0x000000ffff197224 */ /* 0x000fe200078e000b */
[----:B------:R-:W3:Y:S04]  /*6b2e0*/  LDL.LU R10, [R1+0x315c] ;  /* 0x00315c00010a7983 */ /* 0x000ee80000300800 */
[----:B------:R-:W3:Y:S04]  /*6b2f0*/  LDL.LU R11, [R1+0x3158] ;  /* 0x00315800010b7983 */ /* 0x000ee80000300800 */
[----:B------:R0:W-:Y:S04]  /*6b300*/  STL.64 [R1+0x3150], R24 ;  /* 0x0031501801007387 */ /* 0x0001e80000100a00 */
[----:B0-----:R-:W2:Y:S04]  /*6b310*/  LDL.LU R24, [R1+0x3c0] ;  /* 0x0003c00001187983 */ /* 0x001ea80000300800 */
[----:B------:R-:W2:Y:S04]  /*6b320*/  LDL.LU R25, [R1+0x3c4] ;  /* 0x0003c40001197983 */ /* 0x000ea80000300800 */
[----:B------:R-:W2:Y:S04]  /*6b330*/  LDL.LU R26, [R1+0x3c8] ;  /* 0x0003c800011a7983 */ /* 0x000ea80000300800 */
[----:B------:R-:W2:Y:S01]  /*6b340*/  LDL.LU R27, [R1+0x3cc] ;  /* 0x0003cc00011b7983 */ /* 0x000ea20000300800 */
[----:B------:R-:W0:Y:S01]  /*6b350*/  S2R R19, SR_TID.X ;  /* 0x0000000000137919 */ /* 0x000e220000002100 */
[----:B------:R-:W1:Y:S02]  /*6b360*/  S2R R18, SR_TID.X ;  /* 0x0000000000127919 */ /* 0x000e640000002100 */
[----:B---3--:R-:W-:Y:S01]  /*6b370*/  STL.64 [R1+0x2e38], R10 ;  /* 0x002e380a01007387 */ /* 0x008fe20000100a00 */
[----:B--2---:R-:W-:Y:S03]  /*6b380*/  HMMA.16816.F32 R12, R20, R12, R24 ;  /* 0x0000000c140c723c */ /* 0x004fe60000001818 */
[----:B------:R2:W-:Y:S04]  /*6b390*/  STL.64 [R1+0x2e30], R8 ;  /* 0x002e300801007387 */ /* 0x0005e80000100a00 */
[----:B--2---:R-:W2:Y:S04]  /*6b3a0*/  LDL.LU R8, [R1+0x170] ;  /* 0x0001700001087983 */ /* 0x004ea80000300800 */
[----:B------:R-:W2:Y:S04]  /*6b3b0*/  LDL.LU R9, [R1+0x174] ;  /* 0x0001740001097983 */ /* 0x000ea80000300800 */
[----:B------:R-:W3:Y:S08]  /*6b3c0*/  LDL.LU.64 R24, [R1+0x3150] ;  /* 0x0031500001187983 */ /* 0x000ef00000300a00 */
[----:B------:R-:W-:Y:S04]  /*6b3d0*/  STL.64 [R1+0x3c0], R12 ;  /* 0x0003c00c01007387 */ /* 0x000fe80000100a00 */
[----:B------:R4:W-:Y:S04]  /*6b3e0*/  STL.64 [R1+0x3c8], R14 ;  /* 0x0003c80e01007387 */ /* 0x0009e80000100a00 */
[----:B----4-:R-:W4:Y:S04]  /*6b3f0*/  LDL.LU.64 R14, [R1+0x3148] ;  /* 0x00314800010e7983 */ /* 0x010f280000300a00 */
[----:B------:R-:W4:Y:S01]  /*6b400*/  LDL.LU.64 R12, [R1+0x3140] ;  /* 0x00314000010c7983 */ /* 0x000f220000300a00 */
[----:B0-----:R-:W-:Y:S01]  /*6b410*/  LOP3.LUT R19, R19, 0x7, RZ, 0xc0, !PT ;  /* 0x0000000713137812 */ /* 0x001fe200078ec0ff */
[----:B-1----:R-:W-:-:S04]  /*6b420*/  IMAD.SHL.U32 R7, R18, 0x2, RZ ;  /* 0x0000000212077824 */ /* 0x002fc800078e00ff */
[----:B------:R-:W-:-:S05]  /*6b430*/  IMAD R19, R19, 0x90, RZ ;  /* 0x0000009013137824 */ /* 0x000fca00078e02ff */
[----:B------:R-:W-:Y:S02]  /*6b440*/  LOP3.LUT R19, R19, 0x10, R7, 0x78, !PT ;  /* 0x0000001013137812 */ /* 0x000fe400078e7807 */
[----:B----4-:R-:W-:Y:S01]  /*6b450*/  HMMA.16816.F32 R4, R20, R4, R12 ;  /* 0x000000041404723c */ /* 0x010fe2000000180c */
[----:B------:R-:W4:Y:S04]  /*6b460*/  LDL.LU.64 R14, [R1+0x3138] ;  /* 0x00313800010e7983 */ /* 0x000f280000300a00 */
[----:B------:R-:W4:-:S15]  /*6b470*/  LDL.LU.64 R12, [R1+0x3130] ;  /* 0x00313000010c7983 */ /* 0x000f1e0000300a00 */
[----:B------:R-:W-:-:S03]  /*6b480*/  NOP ;  /* 0x0000000000007918 */ /* 0x000fc60000000000 */
[----:B------:R0:W-:Y:S04]  /*6b490*/  STL.64 [R1+0x3b0], R4 ;  /* 0x0003b00401007387 */ /* 0x0001e80000100a00 */
        /* <DEDUP_REMOVED lines=8> */
[----:B0-----:R-:W3:Y:S04]  /*6b520*/  LDL.LU.64 R6, [R1+0x3110] ;  /* 0x0031100001067983 */ /* 0x001ee80000300a00 */
[----:B------:R-:W3:Y:S01]  /*6b530*/  LDL.LU.64 R4, [R1+0x3108] ;  /* 0x0031080001047983 */ /* 0x000ee20000300a00 */
[----:B------:R-:W-:-:S05]  /*6b540*/  IMAD.SHL.U32 R18, R18, 0x40, RZ ;  /* 0x0000004012127824 */ /* 0x000fca00078e00ff */
[----:B------:R-:W-:Y:S01]  /*6b550*/  LOP3.LUT R19, R19, 0x400, R18, 0xf8, !PT ;  /* 0x0000040013137812 */ /* 0x000fe200078ef812 */
[----:B---3--:R-:W-:Y:S01]  /*6b560*/  HMMA.16816.F32 R24, R20, R24, R4 ;  /* 0x000000181418723c */ /* 0x008fe20000001804 */
[----:B------:R-:W3:Y:S04]  /*6b570*/  LDL.LU.64 R6, [R1+0x3100] ;  /* 0x0031000001067983 */ /* 0x000ee80000300a00 */
[----:B------:R-:W3:-:S15]  /*6b580*/  LDL.LU.64 R4, [R1+0x30f8] ;  /* 0x0030f80001047983 */ /* 0x000ede0000300a00 */
[----:B------:R-:W-:-:S03]  /*6b590*/  NOP ;  /* 0x0000000000007918 */ /* 0x000fc60000000000 */
[----:B------:R-:W-:Y:S04]  /*6b5a0*/  STL.64 [R1+0x390], R24 ;  /* 0x0003901801007387 */ /* 0x000fe80000100a00 */
[----:B------:R-:W-:Y:S04]  /*6b5b0*/  STL.64 [R1+0x398], R26 ;  /* 0x0003981a01007387 */ /* 0x000fe80000100a00 */
[----:B------:R-:W0:Y:S04]  /*6b5c0*/  LDSM.16.MT88.4 R24, [R19+UR4+0x11800] ;  /* 0x011800041318783b */ /* 0x000e280008004200 */
[----:B0-----:R-:W-:Y:S04]  /*6b5d0*/  STL.64 [R1+0x2e28], R26 ;  /* 0x002e281a01007387 */ /* 0x001fe80000100a00 */
[----:B------:R0:W-:Y:S04]  /*6b5e0*/  STL.64 [R1+0x2e20], R24 ;  /* 0x002e201801007387 */ /* 0x0001e80000100a00 */
[----:B0-----:R-:W2:Y:S04]  /*6b5f0*/  LDL.LU R24, [R1+0x370] ;  /* 0x0003700001187983 */ /* 0x001ea80000300800 */
[----:B------:R-:W2:Y:S04]  /*6b600*/  LDL.LU R25, [R1+0x374] ;  /* 0x0003740001197983 */ /* 0x000ea80000300800 */
[----:B------:R-:W2:Y:S04]  /*6b610*/  LDL.LU R26, [R1+0x378] ;  /* 0x00037800011a7983 */ /* 0x000ea80000300800 */
[----:B------:R-:W2:Y:S01]  /*6b620*/  LDL.LU R27, [R1+0x37c] ;  /* 0x00037c00011b7983 */ /* 0x000ea20000300800 */
[----:B---3--:R-:W-:Y:S03]  /*6b630*/  HMMA.16816.F32 R16, R20, R16, R4 ;  /* 0x000000101410723c */ /* 0x008fe60000001804 */
[----:B------:R-:W4:-:S15]  /*6b640*/  LDL.LU.64 R4, [R1+0x30f0] ;  /* 0x0030f00001047983 */ /* 0x000f1e0000300a00 */
[----:B------:R-:W-:-:S05]  /*6b650*/  NOP ;  /* 0x0000000000007918 */ /* 0x000fca0000000000 */
[----:B------:R-:W-:Y:S04]  /*6b660*/  STL.64 [R1+0x380], R16 ;  /* 0x0003801001007387 */ /* 0x000fe80000100a00 */
[----:B------:R0:W-:Y:S04]  /*6b670*/  STL.64 [R1+0x388], R18 ;  /* 0x0003881201007387 */ /* 0x0001e80000100a00 */
[----:B0-----:R-:W3:Y:S04]  /*6b680*/  LDL.LU.64 R18, [R1+0x30e8] ;  /* 0x0030e80001127983 */ /* 0x001ee80000300a00 */
[----:B------:R-:W3:Y:S01]  /*6b690*/  LDL.LU.64 R16, [R1+0x30e0] ;  /* 0x0030e00001107983 */ /* 0x000ee20000300a00 */
[----:B--2---:R-:W-:-:S15]  /*6b6a0*/  HMMA.16816.F32 R24, R20, R8, R24 ;  /* 0x000000081418723c */ /* 0x004fde0000001818 */
[----:B------:R-:W-:-:S08]  /*6b6b0*/  NOP ;  /* 0x0000000000007918 */ /* 0x000fd00000000000 */
[----:B------:R-:W-:Y:S04]  /*6b6c0*/  STL.64 [R1+0x370], R24 ;  /* 0x0003701801007387 */ /* 0x000fe80000100a00 */
[----:B------:R-:W-:Y:S01]  /*6b6d0*/  STL.64 [R1+0x378], R26 ;  /* 0x0003781a01007387 */ /* 0x000fe20000100a00 */
[----:B----4-:R-:W-:Y:S07]  /*6b6e0*/  HMMA.16816.F32 R8, R20, R4, R12 ;  /* 0x000000041408723c */ /* 0x010fee000000180c */
[----:B---3--:R-:W-:-:S02]  /*6b6f0*/  IMAD.MOV.U32 R4, RZ, RZ, R19 ;  /* 0x000000ffff047224 */ /* 0x008fc400078e0013 */
[----:B------:R-:W-:Y:S01]  /*6b700*/  IMAD.MOV.U32 R5, RZ, RZ, R18 ;  /* 0x000000ffff057224 */ /* 0x000fe200078e0012 */
[----:B------:R-:W2:-:S13]  /*6b710*/  LDL.LU R19, [R1+0x30dc] ;  /* 0x0030dc0001137983 */ /* 0x000e9a0000300800 */
[----:B------:R-:W-:Y:S04]  /*6b720*/  STL.64 [R1+0x360], R8 ;  /* 0x0003600801007387 */ /* 0x000fe80000100a00 */
[----:B------:R-:W-:Y:S04]  /*6b730*/  STL.64 [R1+0x368], R10 ;  /* 0x0003680a01007387 */ /* 0x000fe80000100a00 */
[----:B------:R-:W3:Y:S04]  /*6b740*/  LDL.LU R18, [R1+0x30d8] ;  /* 0x0030d80001127983 */ /* 0x000ee80000300800 */
[----:B------:R0:W-:Y:S04]  /*6b750*/  STL.64 [R1+0x2e60], R4 ;  /* 0x002e600401007387 */ /* 0x0001e80000100a00 */
[----:B------:R-:W4:Y:S04]  /*6b760*/  LDL.LU R12, [R1+0x200] ;  /* 0x00020000010c7983 */ /* 0x000f280000300800 */
[----:B------:R-:W4:Y:S04]  /*6b770*/  LDL.LU R13, [R1+0x204] ;  /* 0x00020400010d7983 */ /* 0x000f280000300800 */
[----:B------:R-:W2:Y:S04]  /*6b780*/  LDL.LU R14, [R1+0x208] ;  /* 0x00020800010e7983 */ /* 0x000ea80000300800 */
[----:B------:R-:W2:Y:S01]  /*6b790*/  LDL.LU R15, [R1+0x20c] ;  /* 0x00020c00010f7983 */ /* 0x000ea20000300800 */
[----:B0-----:R-:W-:-:S02]  /*6b7a0*/  IMAD.MOV.U32 R4, RZ, RZ, R17 ;  /* 0x000000ffff047224 */ /* 0x001fc400078e0011 */
        /* <DEDUP_REMOVED lines=30> */
[----:B------:R-:W4:Y:S04]  /*6b990*/  LDL.LU R19, [R1+0x30bc] ;  /* 0x0030bc0001137983 */ /* 0x000f280000300800 */
[----:B------:R-:W4:Y:S04]  /*6b9a0*/  LDL.LU R29, [R1+0x30b8] ;  /* 0x0030b800011d7983 */ /* 0x000f280000300800 */
[----:B------:R0:W-:Y:S04]  /*6b9b0*/  STL.64 [R1+0x2ec0], R4 ;  /* 0x002ec00401007387 */ /* 0x0001e80000100a00 */
[----:B------:R-:W3:Y:S04]  /*6b9c0*/  LDL.LU R12, [R1+0x230] ;  /* 0x00023000010c7983 */ /* 0x000ee80000300800 */
[----:B------:R-:W3:Y:S04]  /*6b9d0*/  LDL.LU R13, [R1+0x234] ;  /* 0x00023400010d7983 */ /* 0x000ee80000300800 */
[----:B------:R-:W2:Y:S04]  /*6b9e0*/  LDL.LU R14, [R1+0x238] ;  /* 0x00023800010e7983 */ /* 0x000ea80000300800 */
[----:B------:R-:W2:Y:S01]  /*6b9f0*/  LDL.LU R15, [R1+0x23c] ;  /* 0x00023c00010f7983 */ /* 0x000ea20000300800 */
[----:B0-----:R-:W-:-:S02]  /*6ba00*/  IMAD.MOV.U32 R4, RZ, RZ, R17 ;  /* 0x000000ffff047224 */ /* 0x001fc400078e0011 */
        /* <DEDUP_REMOVED lines=36> */
[----:B------:R0:W-:Y:S01]  /*6bc50*/  STL.64 [R1+0x2f20], R4 ;  /* 0x002f200401007387 */ /* 0x0001e20000100a00 */
[----:B------:R-:W-:-:S02]  /*6bc60*/  IMAD.MOV.U32 R24, RZ, RZ, R2 ;  /* 0x000000ffff187224 */ /* 0x000fc400078e0002 */
[----:B------:R-:W-:Y:S02]  /*6bc70*/  IMAD.MOV.U32 R25, RZ, RZ, R18 ;  /* 0x000000ffff197224 */ /* 0x000fe400078e0012 */
[----:B0-----:R-:W-:Y:S02]  /*6bc80*/  IMAD.MOV.U32 R4, RZ, RZ, R17 ;  /* 0x000000ffff047224 */ /* 0x001fe400078e0011 */
[----:B------:R-:W-:Y:S01]  /*6bc90*/  IMAD.MOV.U32 R5, RZ, RZ, R29 ;  /* 0x000000ffff057224 */ /* 0x000fe200078e001d */
[----:B---3--:R-:W-:Y:S04]  /*6bca0*/  STL.64 [R1+0x2f00], R14 ;  /* 0x002f000e01007387 */ /* 0x008fe80000100a00 */
[----:B--2---:R0:W-:Y:S04]  /*6bcb0*/  STL.64 [R1+0x2ef8], R12 ;  /* 0x002ef80c01007387 */ /* 0x0041e80000100a00 */
[----:B0-----:R-:W2:Y:S04]  /*6bcc0*/  LDL.LU R12, [R1+0x270] ;  /* 0x00027000010c7983 */ /* 0x001ea80000300800 */
[----:B------:R-:W2:Y:S04]  /*6bcd0*/  LDL.LU R13, [R1+0x274] ;  /* 0x00027400010d7983 */ /* 0x000ea80000300800 */
[----:B------:R-:W3:Y:S04]  /*6bce0*/  LDL.LU R14, [R1+0x278] ;  /* 0x00027800010e7983 */ /* 0x000ee80000300800 */
[----:B------:R-:W3:Y:S04]  /*6bcf0*/  LDL.LU R15, [R1+0x27c] ;  /* 0x00027c00010f7983 */ /* 0x000ee80000300800 */
[----:B------:R-:W2:Y:S04]  /*6bd00*/  LDL.LU R17, [R1+0x3094] ;  /* 0x0030940001117983 */ /* 0x000ea80000300800 */
[----:B------:R-:W3:Y:S04]  /*6bd10*/  LDL.LU R29, [R1+0x3090] ;  /* 0x00309000011d7983 */ /* 0x000ee80000300800 */
[----:B------:R0:W-:Y:S04]  /*6bd20*/  STL.64 [R1+0x2f40], R4 ;  /* 0x002f400401007387 */ /* 0x0001e80000100a00 */
[----:B------:R-:W3:Y:S04]  /*6bd30*/  LDL.LU R2, [R1+0x308c] ;  /* 0x00308c0001027983 */ /* 0x000ee80000300800 */
        /* <DEDUP_REMOVED lines=18> */
[----:B------:R-:W4:Y:S04]  /*6be60*/  LDL.LU R4, [R1+0x2b0] ;  /* 0x0002b00001047983 */ /* 0x000f280000300800 */
[----:B------:R-:W4:Y:S04]  /*6be70*/  LDL.LU R5, [R1+0x2b4] ;  /* 0x0002b40001057983 */ /* 0x000f280000300800 */
[----:B------:R-:W4:Y:S04]  /*6be80*/  LDL.LU R6, [R1+0x2b8] ;  /* 0x0002b80001067983 */ /* 0x000f280000300800 */
[----:B------:R-:W4:Y:S01]  /*6be90*/  LDL.LU R7, [R1+0x2bc] ;  /* 0x0002bc0001077983 */ /* 0x000f220000300800 */
[----:B0-----:R-:W-:-:S02]  /*6bea0*/  IMAD.MOV.U32 R24, RZ, RZ, R17 ;  /* 0x000000ffff187224 */ /* 0x001fc400078e0011 */
[----:B------:R-:W-:Y:S01]  /*6beb0*/  IMAD.MOV.U32 R25, RZ, RZ, R3 ;  /* 0x000000ffff197224 */ /* 0x000fe200078e0003 */
[----:B------:R-:W4:Y:S04]  /*6bec0*/  LDL.LU R17, [R1+0x3074] ;  /* 0x0030740001117983 */ /* 0x000f280000300800 */
[----:B------:R-:W4:Y:S04]  /*6bed0*/  LDL.LU R3, [R1+0x3070] ;  /* 0x0030700001037983 */ /* 0x000f280000300800 */
[----:B------:R0:W-:Y:S01]  /*6bee0*/  STL.64 [R1+0x2f90], R24 ;  /* 0x002f901801007387 */ /* 0x0001e20000100a00 */
[----:B---3--:R-:W-:-:S02]  /*6bef0*/  IMAD.MOV.U32 R9, RZ, RZ, R18 ;  /* 0x000000ffff097224 */ /* 0x008fc400078e0012 */
[----:B0-----:R-:W-:Y:S02]  /*6bf00*/  IMAD.MOV.U32 R24, RZ, RZ, R2 ;  /* 0x000000ffff187224 */ /* 0x001fe400078e0002 */
[----:B------:R-:W-:Y:S02]  /*6bf10*/  IMAD.MOV.U32 R25, RZ, RZ, R29 ;  /* 0x000000ffff197224 */ /* 0x000fe400078e001d */
[----:B--2---:R-:W-:Y:S01]  /*6bf20*/  IMAD.MOV.U32 R8, RZ, RZ, R28 ;  /* 0x000000ffff087224 */ /* 0x004fe200078e001c */
[----:B----4-:R-:W-:Y:S04]  /*6bf30*/  STL.64 [R1+0x2f70], R6 ;  /* 0x002f700601007387 */ /* 0x010fe80000100a00 */
[----:B------:R0:W-:Y:S04]  /*6bf40*/  STL.64 [R1+0x2f68], R4 ;  /* 0x002f680401007387 */ /* 0x0001e80000100a00 */
[----:B0-----:R-:W2:Y:S04]  /*6bf50*/  LDL.LU R4, [R1+0x2c0] ;  /* 0x0002c00001047983 */ /* 0x001ea80000300800 */
[----:B------:R-:W2:Y:S04]  /*6bf60*/  LDL.LU R5, [R1+0x2c4] ;  /* 0x0002c40001057983 */ /* 0x000ea80000300800 */
[----:B------:R-:W3:Y:S04]  /*6bf70*/  LDL.LU R6, [R1+0x2c8] ;  /* 0x0002c80001067983 */ /* 0x000ee80000300800 */
[----:B------:R-:W3:Y:S04]  /*6bf80*/  LDL.LU R7, [R1+0x2cc] ;  /* 0x0002cc0001077983 */ /* 0x000ee80000300800 */
[----:B------:R-:W4:Y:S04]  /*6bf90*/  LDL.LU R2, [R1+0x306c] ;  /* 0x00306c0001027983 */ /* 0x000f280000300800 */
[----:B------:R-:W2:Y:S04]  /*6bfa0*/  LDL.LU R29, [R1+0x3068] ;  /* 0x00306800011d7983 */ /* 0x000ea80000300800 */
[----:B------:R0:W-:Y:S04]  /*6bfb0*/  STL.64 [R1+0x2fa8], R24 ;  /* 0x002fa81801007387 */ /* 0x0001e80000100a00 */
[----:B------:R-:W3:Y:S04]  /*6bfc0*/  LDL.LU R28, [R1+0x3064] ;  /* 0x00306400011c7983 */ /* 0x000ee80000300800 */
[----:B------:R-:W2:Y:S04]  /*6bfd0*/  LDL.LU R18, [R1+0x3060] ;  /* 0x0030600001127983 */ /* 0x000ea80000300800 */
[----:B------:R1:W-:Y:S04]  /*6bfe0*/  STL.64 [R1+0x2fb0], R8 ;  /* 0x002fb00801007387 */ /* 0x0003e80000100a00 */
[----:B0-----:R-:W4:Y:S04]  /*6bff0*/  LDL.LU R24, [R1+0x2f0] ;  /* 0x0002f00001187983 */ /* 0x001f280000300800 */
[----:B------:R-:W4:Y:S04]  /*6c000*/  LDL.LU R25, [R1+0x2f4] ;  /* 0x0002f40001197983 */ /* 0x000f280000300800 */
[----:B------:R-:W3:Y:S04]  /*6c010*/  LDL.LU R26, [R1+0x2f8] ;  /* 0x0002f800011a7983 */ /* 0x000ee80000300800 */
[----:B------:R-:W3:Y:S01]  /*6c020*/  LDL.LU R27, [R1+0x2fc] ;  /* 0x0002fc00011b7983 */ /* 0x000ee20000300800 */
[----:B-1----:R-:W-:-:S02]  /*6c030*/  IMAD.MOV.U32 R8, RZ, RZ, R19 ;  /* 0x000000ffff087224 */ /* 0x002fc400078e0013 */
[----:B------:R-:W-:Y:S01]  /*6c040*/  IMAD.MOV.U32 R9, RZ, RZ, R16 ;  /* 0x000000ffff097224 */ /* 0x000fe200078e0010 */
[----:B---3--:R-:W-:Y:S04]  /*6c050*/  STL.64 [R1+0x2fc0], R26 ;  /* 0x002fc01a01007387 */ /* 0x008fe80000100a00 */
[----:B----4-:R0:W-:Y:S04]  /*6c060*/  STL.64 [R1+0x2fb8], R24 ;  /* 0x002fb81801007387 */ /* 0x0101e80000100a00 */
[----:B------:R-:W3:Y:S04]  /*6c070*/  LDL.LU R19, [R1+0x305c] ;  /* 0x00305c0001137983 */ /* 0x000ee80000300800 */
[----:B------:R-:W4:Y:S04]  /*6c080*/  LDL.LU R16, [R1+0x3058] ;  /* 0x0030580001107983 */ /* 0x000f280000300800 */
[----:B------:R1:W-:Y:S04]  /*6c090*/  STL.64 [R1+0x2fc8], R8 ;  /* 0x002fc80801007387 */ /* 0x0003e80000100a00 */
[----:B0-----:R-:W2:Y:S04]  /*6c0a0*/  LDL.LU R24, [R1+0x300] ;  /* 0x0003000001187983 */ /* 0x001ea80000300800 */
[----:B------:R-:W2:Y:S04]  /*6c0b0*/  LDL.LU R25, [R1+0x304] ;  /* 0x0003040001197983 */ /* 0x000ea80000300800 */
[----:B------:R-:W3:Y:S04]  /*6c0c0*/  LDL.LU R26, [R1+0x308] ;  /* 0x00030800011a7983 */ /* 0x000ee80000300800 */
[----:B------:R-:W3:Y:S01]  /*6c0d0*/  LDL.LU R27, [R1+0x30c] ;  /* 0x00030c00011b7983 */ /* 0x000ee20000300800 */
[----:B-1----:R-:W-:-:S02]  /*6c0e0*/  IMAD.MOV.U32 R8, RZ, RZ, R17 ;  /* 0x000000ffff087224 */ /* 0x002fc400078e0011 */
[----:B------:R-:W-:Y:S01]  /*6c0f0*/  IMAD.MOV.U32 R9, RZ, RZ, R0 ;  /* 0x000000ffff097224 */ /* 0x000fe200078e0000 */
        /* <DEDUP_REMOVED lines=28> */
[----:B------:R-:W-:-:S05]  /*6c2c0*/  IMAD.MOV.U32 R9, RZ, RZ, R18 ;  /* 0x000000ffff097224 */ /* 0x000fca00078e0012 */
[----:B------:R-:W-:Y:S04]  /*6c2d0*/  STL.64 [R1+0x3028], R8 ;  /* 0x0030280801007387 */ /* 0x000fe80000100a00 */
[----:B------:R-:W4:Y:S04]  /*6c2e0*/  LDL.LU R24, [R1+0x330] ;  /* 0x0003300001187983 */ /* 0x000f280000300800 */
[----:B------:R-:W4:Y:S04]  /*6c2f0*/  LDL.LU R25, [R1+0x334] ;  /* 0x0003340001197983 */ /* 0x000f280000300800 */
[----:B------:R-:W2:Y:S04]  /*6c300*/  LDL.LU R26, [R1+0x338] ;  /* 0x00033800011a7983 */ /* 0x000ea80000300800 */
[----:B------:R-:W2:Y:S04]  /*6c310*/  LDL.LU R27, [R1+0x33c] ;  /* 0x00033c00011b7983 */ /* 0x000ea80000300800 */
[----:B--2---:R-:W-:Y:S04]  /*6c320*/  STL.64 [R1+0x3020], R26 ;  /* 0x0030201a01007387 */ /* 0x004fe80000100a00 */
[----:B----4-:R0:W-:Y:S04]  /*6c330*/  STL.64 [R1+0x3018], R24 ;  /* 0x0030181801007387 */ /* 0x0101e80000100a00 */
        /* <DEDUP_REMOVED lines=10> */
[----:B------:R-:W-:Y:S04]  /*6c3e0*/  STL.64 [R1+0x2f88], R6 ;  /* 0x002f880601007387 */ /* 0x000fe80000100a00 */
[----:B------:R0:W-:Y:S04]  /*6c3f0*/  STL.64 [R1+0x2f80], R4 ;  /* 0x002f800401007387 */ /* 0x0001e80000100a00 */
[----:B0-----:R-:W4:Y:S04]  /*6c400*/  LDL.LU R4, [R1+0x2d0] ;  /* 0x0002d00001047983 */ /* 0x001f280000300800 */
[----:B------:R-:W4:Y:S04]  /*6c410*/  LDL.LU R5, [R1+0x2d4] ;  /* 0x0002d40001057983 */ /* 0x000f280000300800 */
[----:B------:R-:W3:Y:S04]  /*6c420*/  LDL.LU R6, [R1+0x2d8] ;  /* 0x0002d80001067983 */ /* 0x000ee80000300800 */
[----:B------:R-:W3:Y:S01]  /*6c430*/  LDL.LU R7, [R1+0x2dc] ;  /* 0x0002dc0001077983 */ /* 0x000ee20000300800 */
[----:B------:R-:W-:-:S02]  /*6c440*/  IMAD.MOV.U32 R8, RZ, RZ, R17 ;  /* 0x000000ffff087224 */ /* 0x000fc400078e0011 */
[----:B------:R-:W-:Y:S01]  /*6c450*/  IMAD.MOV.U32 R9, RZ, RZ, R16 ;  /* 0x000000ffff097224 */ /* 0x000fe200078e0010 */
[----:B---3--:R-:W-:Y:S04]  /*6c460*/  STL.64 [R1+0x2fa0], R6 ;  /* 0x002fa00601007387 */ /* 0x008fe80000100a00 */
[----:B----4-:R0:W-:Y:S04]  /*6c470*/  STL.64 [R1+0x2f98], R4 ;  /* 0x002f980401007387 */ /* 0x0101e80000100a00 */
[----:B0-----:R-:W3:Y:S04]  /*6c480*/  LDL.LU R4, [R1+0x2e0] ;  /* 0x0002e00001047983 */ /* 0x001ee80000300800 */
        /* <DEDUP_REMOVED lines=61> */
[----:B------:R-:W4:-:S15]  /*6c860*/  LDL.LU.64 R24, [R1+0x2fa8] ;  /* 0x002fa80001187983 */ /* 0x000f1e0000300a00 */
[----:B------:R-:W-:-:S06]  /*6c870*/  NOP ;  /* 0x0000000000007918 */ /* 0x000fcc0000000000 */
[----:B------:R0:W-:Y:S04]  /*6c880*/  STL.64 [R1+0x2f0], R8 ;  /* 0x0002f00801007387 */ /* 0x0001e80000100a00 */
[----:B------:R1:W-:Y:S04]  /*6c890*/  STL.64 [R1+0x2f8], R10 ;  /* 0x0002f80a01007387 */ /* 0x0003e80000100a00 */
[----:B0-----:R-:W3:Y:S04]  /*6c8a0*/  LDL.LU R8, [R1+0x1e0] ;  /* 0x0001e00001087983 */ /* 0x001ee80000300800 */
[----:B------:R-:W3:Y:S04]  /*6c8b0*/  LDL.LU R9, [R1+0x1e4] ;  /* 0x0001e40001097983 */ /* 0x000ee80000300800 */
[----:B-1----:R-:W3:Y:S04]  /*6c8c0*/  LDL.LU R10, [R1+0x1e8] ;  /* 0x0001e800010a7983 */ /* 0x002ee80000300800 */
[----:B------:R-:W3:Y:S01]  /*6c8d0*/  LDL.LU R11, [R1+0x1ec] ;  /* 0x0001ec00010b7983 */ /* 0x000ee20000300800 */
        /* <DEDUP_REMOVED lines=29> */
[----:B------:R-:W2:-:S15]  /*6cab0*/  LDL.LU.64 R4, [R1+0x2f40] ;  /* 0x002f400001047983 */ /* 0x000e9e0000300a00 */
[----:B------:R-:W-:-:S06]  /*6cac0*/  NOP ;  /* 0x0000000000007918 */ /* 0x000fcc0000000000 */
[----:B------:R0:W-:Y:S04]  /*6cad0*/  STL.64 [R1+0x2a0], R24 ;  /* 0x0002a01801007387 */ /* 0x0001e80000100a00 */
[----:B------:R1:W-:Y:S04]  /*6cae0*/  STL.64 [R1+0x2a8], R26 ;  /* 0x0002a81a01007387 */ /* 0x0003e80000100a00 */
[----:B0-----:R-:W4:Y:S04]  /*6caf0*/  LDL.LU R24, [R1+0x1d0] ;  /* 0x0001d00001187983 */ /* 0x001f280000300800 */
[----:B------:R-:W4:Y:S04]  /*6cb00*/  LDL.LU R25, [R1+0x1d4] ;  /* 0x0001d40001197983 */ /* 0x000f280000300800 */
[----:B-1----:R-:W4:Y:S01]  /*6cb10*/  LDL.LU R26, [R1+0x1d8] ;  /* 0x0001d800011a7983 */ /* 0x002f220000300800 */
[----:B------:R-:W-:-:S03]  /*6cb20*/  IMAD.MOV.U32 R27, RZ, RZ, R29 ;  /* 0x000000ffff1b7224 */ /* 0x000fc600078e001d */
[----:B------:R-:W4:Y:S01]  /*6cb30*/  LDL.LU R29, [R1+0x2f38] ;  /* 0x002f3800011d7983 */ /* 0x000f220000300800 */
        /* <DEDUP_REMOVED lines=71> */
[----:B---3--:R-:W-:Y:S02]  /*6cfb0*/  HMMA.16816.F32 R16, R20, R4, R16 ;  /* 0x000000041410723c */ /* 0x008fe40000001810 */
[----:B----4-:R0:W-:Y:S04]  /*6cfc0*/  STL.64 [R1+0x2e10], R6 ;  /* 0x002e100601007387 */ /* 0x0101e80000100a00 */
[----:B0-----:R-:W3:-:S15]  /*6cfd0*/  LDL R6, [R1+0x1c8] ;  /* 0x0001c80001067983 */ /* 0x001ede0000100800 */
[----:B------:R-:W-:-:S02]  /*6cfe0*/  NOP ;  /* 0x0000000000007918 */ /* 0x000fc40000000000 */
[----:B------:R-:W-:Y:S04]  /*6cff0*/  STL.64 [R1+0x1f0], R16 ;  /* 0x0001f01001007387 */ /* 0x000fe80000100a00 */
[----:B------:R-:W-:Y:S04]  /*6d000*/  STL.64 [R1+0x1f8], R18 ;  /* 0x0001f81201007387 */ /* 0x000fe80000100a00 */
[----:B------:R-:W0:Y:S01]  /*6d010*/  LDSM.16.MT88.4 R16, [R29+UR4+0x11800] ;  /* 0x011800041d10783b */ /* 0x000e220008004200 */
[----:B--2---:R-:W-:Y:S03]  /*6d020*/  HMMA.16816.F32 R8, R20, R12, R8 ;  /* 0x0000000c1408723c */ /* 0x004fe60000001808 */
[----:B------:R-:W3:Y:S04]  /*6d030*/  LDL R7, [R1+0x1cc] ;  /* 0x0001cc0001077983 */ /* 0x000ee80000100800 */
[----:B0-----:R0:W-:Y:S04]  /*6d040*/  STL.64 [R1+0x2c18], R18 ;  /* 0x002c181201007387 */ /* 0x0011e80000100a00 */
[----:B------:R1:W-:-:S12]  /*6d050*/  STL.64 [R1+0x2c10], R16 ;  /* 0x002c101001007387 */ /* 0x0003d80000100a00 */
[----:B------:R2:W-:Y:S01]  /*6d060*/  STL [R1+0x1e0], R8 ;  /* 0x0001e00801007387 */ /* 0x0005e20000100800 */
[----:B0-----:R-:W-:Y:S02]  /*6d070*/  IMAD.MOV.U32 R18, RZ, RZ, R2 ;  /* 0x000000ffff127224 */ /* 0x001fe400078e0002 */
[----:B------:R-:W-:Y:S02]  /*6d080*/  IMAD.MOV.U32 R19, RZ, RZ, R0 ;  /* 0x000000ffff137224 */ /* 0x000fe400078e0000 */
[----:B-1----:R-:W-:Y:S02]  /*6d090*/  IMAD.MOV.U32 R17, RZ, RZ, R3 ;  /* 0x000000ffff117224 */ /* 0x002fe400078e0003 */
[----:B------:R-:W-:Y:S02]  /*6d0a0*/  IMAD.MOV.U32 R2, RZ, RZ, R10 ;  /* 0x000000ffff027224 */ /* 0x000fe400078e000a */
[----:B------:R-:W-:Y:S02]  /*6d0b0*/  IMAD.MOV.U32 R0, RZ, RZ, R11 ;  /* 0x000000ffff007224 */ /* 0x000fe400078e000b */
[----:B------:R-:W-:Y:S01]  /*6d0c0*/  IMAD.MOV.U32 R3, RZ, RZ, R9 ;  /* 0x000000ffff037224 */ /* 0x000fe200078e0009 */
[----:B------:R-:W4:Y:S04]  /*6d0d0*/  LDL.LU.64 R10, [R1+0x2e38] ;  /* 0x002e3800010a7983 */ /* 0x000f280000300a00 */
[----:B--2---:R-:W2:Y:S04]  /*6d0e0*/  LDL.LU.64 R8, [R1+0x2e30] ;  /* 0x002e300001087983 */ /* 0x004ea80000300a00 */
[----:B------:R0:W-:Y:S04]  /*6d0f0*/  STL.64 [R1+0x2e18], R14 ;  /* 0x002e180e01007387 */ /* 0x0001e80000100a00 */
[----:B0-----:R-:W3:Y:S04]  /*6d100*/  LDL.64 R14, [R1+0x1b8] ;  /* 0x0001b800010e7983 */ /* 0x001ee80000100a00 */
[----:B------:R-:W-:Y:S04]  /*6d110*/  STL [R1+0x2610], R0 ;  /* 0x0026100001007387 */ /* 0x000fe80000100800 */
[----:B------:R-:W-:Y:S04]  /*6d120*/  STL [R1+0x260c], R2 ;  /* 0x00260c0201007387 */ /* 0x000fe80000100800 */
[----:B------:R-:W-:Y:S01]  /*6d130*/  STL [R1+0x2608], R3 ;  /* 0x0026080301007387 */ /* 0x000fe20000100800 */
[----:B--2---:R-:W-:Y:S03]  /*6d140*/  HMMA.16816.F32 R20, R20, R8, R24 ;  /* 0x000000081414723c */ /* 0x004fe60000001818 */
[----:B------:R-:W3:Y:S04]  /*6d150*/  LDL.LU.64 R26, [R1+0x2e28] ;  /* 0x002e2800011a7983 */ /* 0x000ee80000300a00 */
[----:B------:R-:W3:Y:S01]  /*6d160*/  LDL.LU.64 R24, [R1+0x2e20] ;  /* 0x002e200001187983 */ /* 0x000ee20000300a00 */
[----:B------:R-:W-:-:S03]  /*6d170*/  IMAD.MOV.U32 R16, RZ, RZ, R28 ;  /* 0x000000ffff107224 */ /* 0x000fc600078e001c */
[----:B----4-:R-:W-:-:S12]  /*6d180*/  STL.64 [R1+0x2c78], R10 ;  /* 0x002c780a01007387 */ /* 0x010fd80000100a00 */
[----:B------:R-:W-:Y:S04]  /*6d190*/  STL.64 [R1+0x1d0], R20 ;  /* 0x0001d01401007387 */ /* 0x000fe80000100a00 */
[----:B------:R-:W-:Y:S01]  /*6d1a0*/  STL.64 [R1+0x1d8], R22 ;  /* 0x0001d81601007387 */ /* 0x000fe20000100a00 */
[----:B---3--:R-:W-:-:S15]  /*6d1b0*/  HMMA.16816.F32 R4, R24, R6, R16 ;  /* 0x000000061804723c */ /* 0x008fde0000001810 */
[----:B------:R-:W-:-:S08]  /*6d1c0*/  NOP ;  /* 0x0000000000007918 */ /* 0x000fd00000000000 */
[----:B------:R-:W-:Y:S04]  /*6d1d0*/  STL.64 [R1+0x1150], R4 ;  /* 0x0011500401007387 */ /* 0x000fe80000100a00 */
[----:B------:R0:W-:Y:S04]  /*6d1e0*/  STL.64 [R1+0x1158], R6 ;  /* 0x0011580601007387 */ /* 0x0001e80000100a00 */
[----:B------:R-:W2:Y:S04]  /*6d1f0*/  LDL.LU R16, [R1+0x980] ;  /* 0x0009800001107983 */ /* 0x000ea80000300800 */
[----:B------:R-:W2:Y:S04]  /*6d200*/  LDL.LU R17, [R1+0x984] ;  /* 0x0009840001117983 */ /* 0x000ea80000300800 */
[----:B------:R-:W2:Y:S04]  /*6d210*/  LDL.LU R18, [R1+0x988] ;  /* 0x0009880001127983 */ /* 0x000ea80000300800 */
[----:B------:R-:W2:Y:S04]  /*6d220*/  LDL.LU R19, [R1+0x98c] ;  /* 0x00098c0001137983 */ /* 0x000ea80000300800 */
[----:B0-----:R-:W2:Y:S04]  /*6d230*/  LDL.64 R6, [R1+0x1a8] ;  /* 0x0001a80001067983 */ /* 0x001ea80000100a00 */
[----:B------:R-:W3:Y:S04]  /*6d240*/  LDL.LU R20, [R1+0x960] ;  /* 0x0009600001147983 */ /* 0x000ee80000300800 */
[----:B------:R-:W3:Y:S04]  /*6d250*/  LDL.LU R21, [R1+0x964] ;  /* 0x0009640001157983 */ /* 0x000ee80000300800 */
[----:B------:R-:W4:Y:S04]  /*6d260*/  LDL.LU R22, [R1+0x968] ;  /* 0x0009680001167983 */ /* 0x000f280000300800 */
[----:B------:R-:W4:Y:S04]  /*6d270*/  LDL.LU R23, [R1+0x96c] ;  /* 0x00096c0001177983 */ /* 0x000f280000300800 */
[----:B----4-:R0:W-:Y:S04]  /*6d280*/  STL.64 [R1+0x2df8], R22 ;  /* 0x002df81601007387 */ /* 0x0101e80000100a00 */
[----:B---3--:R1:W-:Y:S04]  /*6d290*/  STL.64 [R1+0x2df0], R20 ;  /* 0x002df01401007387 */ /* 0x0083e80000100a00 */
[----:B0-----:R-:W3:Y:S04]  /*6d2a0*/  LDL.64 R22, [R1+0x198] ;  /* 0x0001980001167983 */ /* 0x001ee80000100a00 */
[----:B---3--:R0:W-:Y:S04]  /*6d2b0*/  STL.64 [R1+0x2e08], R22 ;  /* 0x002e081601007387 */ /* 0x0081e80000100a00 */
[----:B-1----:R-:W3:Y:S04]  /*6d2c0*/  LDL.LU R20, [R1+0x990] ;  /* 0x0009900001147983 */ /* 0x002ee80000300800 */
[----:B------:R-:W3:Y:S04]  /*6d2d0*/  LDL.LU R21, [R1+0x994] ;  /* 0x0009940001157983 */ /* 0x000ee80000300800 */
[----:B0-----:R-:W3:Y:S04]  /*6d2e0*/  LDL.LU R22, [R1+0x998] ;  /* 0x0009980001167983 */ /* 0x001ee80000300800 */
[----:B------:R-:W3:Y:S04]  /*6d2f0*/  LDL.LU R23, [R1+0x99c] ;  /* 0x00099c0001177983 */ /* 0x000ee80000300800 */
[----:B------:R-:W4:Y:S04]  /*6d300*/  LDL.64 R10, [R1+0x158] ;  /* 0x00015800010a7983 */ /* 0x000f280000100a00 */
[----:B----4-:R0:W-:Y:S04]  /*6d310*/  STL.64 [R1+0x2dd8], R10 ;  /* 0x002dd80a01007387 */ /* 0x0101e80000100a00 */
[----:B0-----:R-:W4:Y:S04]  /*6d320*/  LDL.64 R10, [R1+0x178] ;  /* 0x00017800010a7983 */ /* 0x001f280000100a00 */
[----:B----4-:R0:W-:Y:S04]  /*6d330*/  STL.64 [R1+0x2de8], R10 ;  /* 0x002de80a01007387 */ /* 0x0101e80000100a00 */
[----:B0-----:R-:W4:Y:S01]  /*6d340*/  LDL.64 R10, [R1+0x188] ;  /* 0x00018800010a7983 */ /* 0x001f220000100a00 */
[----:B------:R-:W-:-:S02]  /*6d350*/  IMAD.MOV.U32 R28, RZ, RZ, R4 ;  /* 0x000000ffff1c7224 */ /* 0x000fc400078e0004 */
[----:B------:R-:W-:Y:S01]  /*6d360*/  IMAD.MOV.U32 R29, RZ, RZ, R5 ;  /* 0x000000ffff1d7224 */ /* 0x000fe200078e0005 */
[----:B---3--:R-:W-:Y:S06]  /*6d370*/  HMMA.16816.F32 R20, R24, R14, R20 ;  /* 0x0000000e1814723c */ /* 0x008fec0000001814 */
[----:B------:R-:W-:Y:S02]  /*6d380*/  IMAD.MOV.U32 R2, RZ, RZ, R14 ;  /* 0x000000ffff027224 */ /* 0x000fe400078e000e */
[----:B------:R-:W-:Y:S01]  /*6d390*/  IMAD.MOV.U32 R0, RZ, RZ, R15 ;  /* 0x000000ffff007224 */ /* 0x000fe200078e000f */
[----:B----4-:R0:W-:Y:S04]  /*6d3a0*/  STL.64 [R1+0x2e00], R10 ;  /* 0x002e000a01007387 */ /* 0x0101e80000100a00 */
[----:B------:R-:W3:Y:S04]  /*6d3b0*/  LDL.LU R8, [R1+0x970] ;  /* 0x0009700001087983 */ /* 0x000ee80000300800 */
[----:B------:R-:W3:Y:S04]  /*6d3c0*/  LDL.LU R9, [R1+0x974] ;  /* 0x0009740001097983 */ /* 0x000ee80000300800 */
[----:B0-----:R-:W3:Y:S04]  /*6d3d0*/  LDL.LU R10, [R1+0x978] ;  /* 0x00097800010a7983 */ /* 0x001ee80000300800 */
[----:B------:R-:W3:Y:S04]  /*6d3e0*/  LDL.LU R11, [R1+0x97c] ;  /* 0x00097c00010b7983 */ /* 0x000ee80000300800 */
[----:B------:R-:W-:Y:S04]  /*6d3f0*/  STL [R1+0x23b0], R28 ;  /* 0x0023b01c01007387 */ /* 0x000fe80000100800 */
[----:B------:R-:W-:Y:S04]  /*6d400*/  STL [R1+0x23ac], R29 ;  /* 0x0023ac1d01007387 */ /* 0x000fe80000100800 */
[----:B------:R-:W4:Y:S04]  /*6d410*/  LDL.LU.64 R14, [R1+0x2e18] ;  /* 0x002e1800010e7983 */ /* 0x000f280000300a00 */
[----:B------:R-:W-:Y:S01]  /*6d420*/  STL.64 [R1+0x1130], R20 ;  /* 0x0011301401007387 */ /* 0x000fe20000100a00 */
[----:B------:R-:W-:-:S03]  /*6d430*/  IMAD.MOV.U32 R13, RZ, RZ, R22 ;  /* 0x000000ffff0d7224 */ /* 0x000fc600078e0016 */
[----:B------:R2:W-:Y:S01]  /*6d440*/  STL.64 [R1+0x1138], R22 ;  /* 0x0011381601007387 */ /* 0x0005e20000100a00 */
[----:B------:R-:W-:Y:S02]  /*6d450*/  IMAD.MOV.U32 R12, RZ, RZ, R20 ;  /* 0x000000ffff0c7224 */ /* 0x000fe400078e0014 */
[----:B--2---:R-:W-:Y:S03]  /*6d460*/  HMMA.16816.F32 R20, R24, R6, R16 ;  /* 0x000000061814723c */ /* 0x004fe60000001810 */
[----:B------:R0:W-:Y:S04]  /*6d470*/  STL [R1+0x23b8], R12 ;  /* 0x0023b80c01007387 */ /* 0x0001e80000100800 */
[----:B------:R1:W-:Y:S01]  /*6d480*/  STL [R1+0x23b4], R13 ;  /* 0x0023b40d01007387 */ /* 0x0003e20000100800 */
[----:B------:R-:W-:-:S02]  /*6d490*/  IMAD.MOV.U32 R17, RZ, RZ, R6 ;  /* 0x000000ffff117224 */ /* 0x000fc400078e0006 */
[----:B------:R-:W-:-:S14]  /*6d4a0*/  IMAD.MOV.U32 R16, RZ, RZ, R7 ;  /* 0x000000ffff107224 */ /* 0x000fdc00078e0007 */
[----:B------:R-:W-:Y:S01]  /*6d4b0*/  IMAD.MOV.U32 R5, RZ, RZ, R22 ;  /* 0x000000ffff057224 */ /* 0x000fe200078e0016 */
[----:B----4-:R2:W-:Y:S04]  /*6d4c0*/  STL.64 [R1+0x2de0], R14 ;  /* 0x002de00e01007387 */ /* 0x0105e80000100a00 */
[----:B0-----:R-:W4:Y:S04]  /*6d4d0*/  LDL.LU R12, [R1+0x950] ;  /* 0x00095000010c7983 */ /* 0x001f280000300800 */
[----:B-1----:R-:W4:Y:S04]  /*6d4e0*/  LDL.LU R13, [R1+0x954] ;  /* 0x00095400010d7983 */ /* 0x002f280000300800 */
[----:B--2---:R-:W4:Y:S04]  /*6d4f0*/  LDL.LU R14, [R1+0x958] ;  /* 0x00095800010e7983 */ /* 0x004f280000300800 */
[----:B------:R-:W4:Y:S04]  /*6d500*/  LDL.LU R15, [R1+0x95c] ;  /* 0x00095c00010f7983 */ /* 0x000f280000300800 */
[----:B------:R-:W2:Y:S04]  /*6d510*/  LDL.LU.64 R6, [R1+0x2e10] ;  /* 0x002e100001067983 */ /* 0x000ea80000300a00 */
[----:B------:R-:W-:Y:S04]  /*6d520*/  STL.64 [R1+0x1100], R20 ;  /* 0x0011001401007387 */ /* 0x000fe80000100a00 */
[----:B------:R0:W-:Y:S04]  /*6d530*/  STL.64 [R1+0x1108], R22 ;  /* 0x0011081601007387 */ /* 0x0001e80000100a00 */
[----:B0-----:R-:W3:Y:S01]  /*6d540*/  LDL.LU.64 R22, [R1+0x2e08] ;  /* 0x002e080001167983 */ /* 0x001ee20000300a00 */
[----:B------:R-:W-:-:S05]  /*6d550*/  IMAD.MOV.U32 R4, RZ, RZ, R20 ;  /* 0x000000ffff047224 */ /* 0x000fca00078e0014 */
        /* <DEDUP_REMOVED lines=14> */
[----:B------:R-:W2:Y:S04]  /*6d640*/  LDL.LU.64 R20, [R1+0x2df0] ;  /* 0x002df00001147983 */ /* 0x000ea80000300a00 */
[----:B------:R0:W-:Y:S04]  /*6d650*/  STL.64 [R1+0x2c48], R18 ;  /* 0x002c481201007387 */ /* 0x0001e80000100a00 */
[----:B------:R-:W-:Y:S04]  /*6d660*/  STL.64 [R1+0x2c40], R16 ;  /* 0x002c401001007387 */ /* 0x000fe80000100a00 */
[----:B0-----:R-:W3:Y:S01]  /*6d670*/  LDL.64 R18, [R1+0x168] ;  /* 0x0001680001127983 */ /* 0x001ee20000100a00 */
[----:B--2---:R-:W-:-:S15]  /*6d680*/  HMMA.16816.F32 R20, R24, R10, R20 ;  /* 0x0000000a1814723c */ /* 0x004fde0000001814 */
[----:B------:R-:W-:-:S08]  /*6d690*/  NOP ;  /* 0x0000000000007918 */ /* 0x000fd00000000000 */
[----:B------:R0:W-:Y:S04]  /*6d6a0*/  STL.64 [R1+0x1070], R20 ;  /* 0x0010701401007387 */ /* 0x0001e80000100a00 */
[----:B------:R-:W-:Y:S01]  /*6d6b0*/  STL.64 [R1+0x1078], R22 ;  /* 0x0010781601007387 */ /* 0x000fe20000100a00 */
[----:B0-----:R-:W-:Y:S02]  /*6d6c0*/  IMAD.MOV.U32 R21, RZ, RZ, R10 ;  /* 0x000000ffff157224 */ /* 0x001fe400078e000a */
[----:B------:R-:W-:Y:S02]  /*6d6d0*/  IMAD.MOV.U32 R20, RZ, RZ, R11 ;  /* 0x000000ffff147224 */ /* 0x000fe400078e000b */
[----:B------:R-:W4:Y:S04]  /*6d6e0*/  LDL.LU.64 R10, [R1+0x2de8] ;  /* 0x002de800010a7983 */ /* 0x000f280000300a00 */
[----:B------:R0:W-:Y:S04]  /*6d6f0*/  STL.64 [R1+0x2c30], R20 ;  /* 0x002c301401007387 */ /* 0x0001e80000100a00 */
[----:B0-----:R-:W3:Y:S04]  /*6d700*/  LDL.LU R20, [R1+0x940] ;  /* 0x0009400001147983 */ /* 0x001ee80000300800 */
[----:B------:R-:W3:Y:S04]  /*6d710*/  LDL.LU R21, [R1+0x944] ;  /* 0x0009440001157983 */ /* 0x000ee80000300800 */
[----:B------:R-:W3:Y:S04]  /*6d720*/  LDL.LU R22, [R1+0x948] ;  /* 0x0009480001167983 */ /* 0x000ee80000300800 */
[----:B------:R-:W3:Y:S01]  /*6d730*/  LDL.LU R23, [R1+0x94c] ;  /* 0x00094c0001177983 */ /* 0x000ee20000300800 */
[----:B----4-:R-:W-:Y:S06]  /*6d740*/  HMMA.16816.F32 R12, R24, R10, R12 ;  /* 0x0000000a180c723c */ /* 0x010fec000000180c */
[----:B------:R-:W-:-:S15]  /*6d750*/  IMAD.MOV.U32 R3, RZ, RZ, R11 ;  /* 0x000000ffff037224 */ /* 0x000fde00078e000b */
[----:B------:R-:W-:-:S02]  /*6d760*/  NOP ;  /* 0x0000000000007918 */ /* 0x000fc40000000000 */
[----:B------:R0:W-:Y:S04]  /*6d770*/  STL.64 [R1+0x1040], R12 ;  /* 0x0010400c01007387 */ /* 0x0001e80000100a00 */
[----:B------:R1:W-:Y:S01]  /*6d780*/  STL.64 [R1+0x1048], R14 ;  /* 0x0010480e01007387 */ /* 0x0003e20000100a00 */
[----:B0-----:R-:W-:-:S03]  /*6d790*/  IMAD.MOV.U32 R12, RZ, RZ, R10 ;  /* 0x000000ffff0c7224 */ /* 0x001fc600078e000a */
[----:B-1----:R-:W2:Y:S04]  /*6d7a0*/  LDL.LU.64 R14, [R1+0x2de0] ;  /* 0x002de000010e7983 */ /* 0x002ea80000300a00 */
[----:B------:R-:W4:Y:S01]  /*6d7b0*/  LDL.LU.64 R10, [R1+0x2dd8] ;  /* 0x002dd800010a7983 */ /* 0x000f220000300a00 */
[----:B---3--:R-:W-:Y:S06]  /*6d7c0*/  HMMA.16816.F32 R20, R24, R18, R20 ;  /* 0x000000121814723c */ /* 0x008fec0000001814 */
[----:B------:R-:W-:Y:S01]  /*6d7d0*/  IMAD.MOV.U32 R13, RZ, RZ, R19 ;  /* 0x000000ffff0d7224 */ /* 0x000fe200078e0013 */
[----:B------:R-:W-:Y:S01]  /*6d7e0*/  STL [R1+0x2b1c], R3 ;  /* 0x002b1c0301007387 */ /* 0x000fe20000100800 */
[----:B------:R-:W-:-:S03]  /*6d7f0*/  IMAD.MOV.U32 R28, RZ, RZ, R18 ;  /* 0x000000ffff1c7224 */ /* 0x000fc600078e0012 */
[----:B------:R-:W-:-:S12]  /*6d800*/  STL [R1+0x2b18], R12 ;  /* 0x002b180c01007387 */ /* 0x000fd80000100800 */
[----:B------:R0:W-:Y:S04]  /*6d810*/  STL.64 [R1+0x1000], R20 ;  /* 0x0010001401007387 */ /* 0x0001e80000100a00 */
[----:B------:R1:W-:Y:S04]  /*6d820*/  STL.64 [R1+0x1008], R22 ;  /* 0x0010081601007387 */ /* 0x0003e80000100a00 */
[----:B------:R-:W-:Y:S04]  /*6d830*/  STL [R1+0x2b24], R13 ;  /* 0x002b240d01007387 */ /* 0x000fe80000100800 */
[----:B------:R-:W-:Y:S01]  /*6d840*/  STL [R1+0x2b20], R28 ;  /* 0x002b201c01007387 */ /* 0x000fe20000100800 */
[----:B----4-:R-:W-:-:S15]  /*6d850*/  HMMA.16816.F32 R4, R24, R10, R4 ;  /* 0x0000000a1804723c */ /* 0x010fde0000001804 */
[----:B------:R-:W-:-:S08]  /*6d860*/  NOP ;  /* 0x0000000000007918 */ /* 0x000fd00000000000 */
[----:B------:R-:W-:Y:S04]  /*6d870*/  STL.64 [R1+0xfc0], R4 ;  /* 0x000fc00401007387 */ /* 0x000fe80000100a00 */
[----:B------:R-:W-:Y:S04]  /*6d880*/  STL.64 [R1+0xfc8], R6 ;  /* 0x000fc80601007387 */ /* 0x000fe80000100a00 */
[----:B0-----:R-:W3:Y:S04]  /*6d890*/  LDL.LU R20, [R1+0x8d0] ;  /* 0x0008d00001147983 */ /* 0x001ee80000300800 */
[----:B------:R-:W3:Y:S04]  /*6d8a0*/  LDL.LU R21, [R1+0x8d4] ;  /* 0x0008d40001157983 */ /* 0x000ee80000300800 */
[----:B-1----:R-:W4:Y:S04]  /*6d8b0*/  LDL.LU R22, [R1+0x8d8] ;  /* 0x0008d80001167983 */ /* 0x002f280000300800 */
[----:B------:R-:W4:Y:S04]  /*6d8c0*/  LDL.LU R23, [R1+0x8dc] ;  /* 0x0008dc0001177983 */ /* 0x000f280000300800 */
[----:B----4-:R0:W-:Y:S04]  /*6d8d0*/  STL.64 [R1+0x2d68], R22 ;  /* 0x002d681601007387 */ /* 0x0101e80000100a00 */
[----:B---3--:R-:W-:Y:S04]  /*6d8e0*/  STL.64 [R1+0x2d60], R20 ;  /* 0x002d601401007387 */ /* 0x008fe80000100a00 */
[----:B0-----:R-:W3:Y:S04]  /*6d8f0*/  LDL.64 R22, [R1+0x108] ;  /* 0x0001080001167983 */ /* 0x001ee80000100a00 */
[----:B---3--:R0:W-:Y:S04]  /*6d900*/  STL.64 [R1+0x2d78], R22 ;  /* 0x002d781601007387 */ /* 0x0081e80000100a00 */
[----:B0-----:R-:W3:Y:S04]  /*6d910*/  LDL.64 R22, [R1+0x118] ;  /* 0x0001180001167983 */ /* 0x001ee80000100a00 */
[----:B---3--:R0:W-:Y:S04]  /*6d920*/  STL.64 [R1+0x2d90], R22 ;  /* 0x002d901601007387 */ /* 0x0081e80000100a00 */
[----:B0-----:R-:W3:Y:S04]  /*6d930*/  LDL.64 R22, [R1+0x128] ;  /* 0x0001280001167983 */ /* 0x001ee80000100a00 */
[----:B---3--:R0:W-:Y:S04]  /*6d940*/  STL.64 [R1+0x2da8], R22 ;  /* 0x002da81601007387 */ /* 0x0081e80000100a00 */
[----:B0-----:R-:W3:Y:S04]  /*6d950*/  LDL.64 R22, [R1+0x138] ;  /* 0x0001380001167983 */ /* 0x001ee80000100a00 */
[----:B---3--:R0:W-:Y:S04]  /*6d960*/  STL.64 [R1+0x2dc0], R22 ;  /* 0x002dc01601007387 */ /* 0x0081e80000100a00 */
[----:B------:R-:W3:Y:S04]  /*6d970*/  LDL.64 R18, [R1+0xf8] ;  /* 0x0000f80001127983 */ /* 0x000ee80000100a00 */
[----:B0-----:R-:W4:Y:S04]  /*6d980*/  LDL.64 R22, [R1+0x148] ;  /* 0x0001480001167983 */ /* 0x001f280000100a00 */
[----:B---3--:R0:W-:Y:S04]  /*6d990*/  STL.64 [R1+0x2d70], R18 ;  /* 0x002d701201007387 */ /* 0x0081e80000100a00 */
[----:B------:R-:W3:Y:S04]  /*6d9a0*/  LDL.LU R16, [R1+0x8e0] ;  /* 0x0008e00001107983 */ /* 0x000ee80000300800 */
[----:B------:R-:W3:Y:S04]  /*6d9b0*/  LDL.LU R17, [R1+0x8e4] ;  /* 0x0008e40001117983 */ /* 0x000ee80000300800 */
[----:B0-----:R-:W2:Y:S04]  /*6d9c0*/  LDL.LU R18, [R1+0x8e8] ;  /* 0x0008e80001127983 */ /* 0x001ea80000300800 */
[----:B------:R-:W2:Y:S04]  /*6d9d0*/  LDL.LU R19, [R1+0x8ec] ;  /* 0x0008ec0001137983 */ /* 0x000ea80000300800 */
[----:B--2---:R-:W-:Y:S04]  /*6d9e0*/  STL.64 [R1+0x2d88], R18 ;  /* 0x002d881201007387 */ /* 0x004fe80000100a00 */
[----:B---3--:R0:W-:Y:S04]  /*6d9f0*/  STL.64 [R1+0x2d80], R16 ;  /* 0x002d801001007387 */ /* 0x0081e80000100a00 */
        /* <DEDUP_REMOVED lines=21> */
[----:B------:R-:W2:Y:S01]  /*6db50*/  LDL.LU R19, [R1+0x92c] ;  /* 0x00092c0001137983 */ /* 0x000ea20000300800 */
[----:B------:R-:W-:-:S03]  /*6db60*/  IMAD.MOV.U32 R29, RZ, RZ, R11 ;  /* 0x000000ffff1d7224 */ /* 0x000fc600078e000b */
[----:B------:R-:W3:Y:S01]  /*6db70*/  LDL.LU R4, [R1+0x8c0] ;  /* 0x0008c00001047983 */ /* 0x000ee20000300800 */
[----:B------:R-:W-:-:S03]  /*6db80*/  IMAD.MOV.U32 R12, RZ, RZ, R10 ;  /* 0x000000ffff0c7224 */ /* 0x000fc600078e000a */
[----:B------:R-:W3:Y:S04]  /*6db90*/  LDL.LU R5, [R1+0x8c4] ;  /* 0x0008c40001057983 */ /* 0x000ee80000300800 */
[----:B------:R-:W3:Y:S04]  /*6dba0*/  LDL.LU R6, [R1+0x8c8] ;  /* 0x0008c80001067983 */ /* 0x000ee80000300800 */
[----:B------:R-:W3:Y:S04]  /*6dbb0*/  LDL.LU R7, [R1+0x8cc] ;  /* 0x0008cc0001077983 */ /* 0x000ee80000300800 */
[----:B------:R-:W3:Y:S04]  /*6dbc0*/  LDL.64 R10, [R1+0xe8] ;  /* 0x0000e800010a7983 */ /* 0x000ee80000100a00 */
        /* <DEDUP_REMOVED lines=51> */
[C---:B---3--:R-:W-:Y:S03]  /*6df00*/  HMMA.16816.F32 R4, R24.reuse, R10, R4 ;  /* 0x0000000a1804723c */ /* 0x048fe60000001804 */
[----:B------:R-:W-:Y:S04]  /*6df10*/  STL [R1+0x2b54], R13 ;  /* 0x002b540d01007387 */ /* 0x000fe80000100800 */
[----:B------:R-:W-:Y:S01]  /*6df20*/  STL [R1+0x2b50], R28 ;  /* 0x002b501c01007387 */ /* 0x000fe20000100800 */
[----:B--2---:R-:W-:Y:S06]  /*6df30*/  HMMA.16816.F32 R20, R24, R18, R20 ;  /* 0x000000121814723c */ /* 0x004fec0000001814 */
[----:B------:R-:W-:-:S02]  /*6df40*/  IMAD.MOV.U32 R29, RZ, RZ, R19 ;  /* 0x000000ffff1d7224 */ /* 0x000fc400078e0013 */
[----:B------:R-:W-:-:S15]  /*6df50*/  IMAD.MOV.U32 R12, RZ, RZ, R18 ;  /* 0x000000ffff0c7224 */ /* 0x000fde00078e0012 */
[----:B------:R0:W-:Y:S04]  /*6df60*/  STL.64 [R1+0xe60], R20 ;  /* 0x000e601401007387 */ /* 0x0001e80000100a00 */
[----:B------:R1:W-:Y:S04]  /*6df70*/  STL.64 [R1+0xe68], R22 ;  /* 0x000e681601007387 */ /* 0x0003e80000100a00 */
[----:B------:R-:W-:Y:S04]  /*6df80*/  STL [R1+0x2b5c], R29 ;  /* 0x002b5c1d01007387 */ /* 0x000fe80000100800 */
[----:B------:R2:W-:Y:S04]  /*6df90*/  STL [R1+0x2b58], R12 ;  /* 0x002b580c01007387 */ /* 0x0005e80000100800 */
[----:B------:R3:W-:Y:S04]  /*6dfa0*/  STL.64 [R1+0x2d58], R14 ;  /* 0x002d580e01007387 */ /* 0x0007e80000100a00 */
[----:B------:R-:W-:Y:S04]  /*6dfb0*/  STL.64 [R1+0xe20], R4 ;  /* 0x000e200401007387 */ /* 0x000fe80000100a00 */
[----:B------:R-:W-:Y:S04]  /*6dfc0*/  STL.64 [R1+0xe28], R6 ;  /* 0x000e280601007387 */ /* 0x000fe80000100a00 */
[----:B0-----:R-:W4:Y:S04]  /*6dfd0*/  LDL.LU R20, [R1+0x860] ;  /* 0x0008600001147983 */ /* 0x001f280000300800 */
[----:B------:R-:W4:Y:S04]  /*6dfe0*/  LDL.LU R21, [R1+0x864] ;  /* 0x0008640001157983 */ /* 0x000f280000300800 */
[----:B-1----:R-:W4:Y:S04]  /*6dff0*/  LDL.LU R22, [R1+0x868] ;  /* 0x0008680001167983 */ /* 0x002f280000300800 */
[----:B------:R-:W4:Y:S04]  /*6e000*/  LDL.LU R23, [R1+0x86c] ;  /* 0x00086c0001177983 */ /* 0x000f280000300800 */
[----:B--2---:R-:W2:Y:S04]  /*6e010*/  LDL.LU R12, [R1+0x8b0] ;  /* 0x0008b000010c7983 */ /* 0x004ea80000300800 */
[----:B------:R-:W2:Y:S04]  /*6e020*/  LDL.LU R13, [R1+0x8b4] ;  /* 0x0008b400010d7983 */ /* 0x000ea80000300800 */
[----:B---3--:R-:W2:Y:S04]  /*6e030*/  LDL.LU R14, [R1+0x8b8] ;  /* 0x0008b800010e7983 */ /* 0x008ea80000300800 */
[----:B------:R-:W2:Y:S04]  /*6e040*/  LDL.LU R15, [R1+0x8bc] ;  /* 0x0008bc00010f7983 */ /* 0x000ea80000300800 */
[----:B----4-:R0:W-:Y:S04]  /*6e050*/  STL.64 [R1+0x2cf8], R22 ;  /* 0x002cf81601007387 */ /* 0x0101e80000100a00 */
[----:B------:R-:W-:Y:S04]  /*6e060*/  STL.64 [R1+0x2cf0], R20 ;  /* 0x002cf01401007387 */ /* 0x000fe80000100a00 */
        /* <DEDUP_REMOVED lines=9> */
[----:B0-----:R-:W2:Y:S04]  /*6e100*/  LDL.64 R22, [R1+0xd8] ;  /* 0x0000d80001167983 */ /* 0x001ea80000100a00 */
        /* <DEDUP_REMOVED lines=30> */
[----:B------:R-:W3:Y:S04]  /*6e2f0*/  LDL.64 R10, [R1+0x78] ;  /* 0x00007800010a7983 */ /* 0x000ee80000100a00 */
[----:B------:R-:W-:Y:S04]  /*6e300*/  STL [R1+0x2b64], R3 ;  /* 0x002b640301007387 */ /* 0x000fe80000100800 */
[----:B------:R-:W-:Y:S04]  /*6e310*/  STL [R1+0x2b60], R28 ;  /* 0x002b601c01007387 */ /* 0x000fe80000100800 */
[----:B------:R0:W-:Y:S04]  /*6e320*/  STL.64 [R1+0xdf0], R12 ;  /* 0x000df00c01007387 */ /* 0x0001e80000100a00 */
[----:B------:R1:W-:Y:S01]  /*6e330*/  STL.64 [R1+0xdf8], R14 ;  /* 0x000df80e01007387 */ /* 0x0003e20000100a00 */
[----:B0-----:R-:W-:-:S03]  /*6e340*/  IMAD.MOV.U32 R12, RZ, RZ, R22 ;  /* 0x000000ffff0c7224 */ /* 0x001fc600078e0016 */
[----:B-1----:R-:W4:Y:S01]  /*6e350*/  LDL.LU.64 R14, [R1+0x2d58] ;  /* 0x002d5800010e7983 */ /* 0x002f220000300a00 */
[----:B------:R-:W-:-:S03]  /*6e360*/  IMAD.MOV.U32 R13, RZ, RZ, R23 ;  /* 0x000000ffff0d7224 */ /* 0x000fc600078e0017 */
        /* <DEDUP_REMOVED lines=41> */
[----:B---3--:R-:W-:Y:S03]  /*6e600*/  HMMA.16816.F32 R4, R24, R10, R4 ;  /* 0x0000000a1804723c */ /* 0x008fe60000001804 */
[----:B------:R-:W-:Y:S04]  /*6e610*/  STL [R1+0x2b8c], R29 ;  /* 0x002b8c1d01007387 */ /* 0x000fe80000100800 */
[----:B------:R0:W-:Y:S01]  /*6e620*/  STL [R1+0x2b88], R12 ;  /* 0x002b880c01007387 */ /* 0x0001e20000100800 */
[----:B------:R-:W-:-:S02]  /*6e630*/  IMAD.MOV.U32 R13, RZ, RZ, R11 ;  /* 0x000000ffff0d7224 */ /* 0x000fc400078e000b */
[----:B0-----:R-:W-:Y:S01]  /*6e640*/  IMAD.MOV.U32 R12, RZ, RZ, R10 ;  /* 0x000000ffff0c7224 */ /* 0x001fe200078e000a */
[----:B--2---:R-:W-:Y:S06]  /*6e650*/  HMMA.16816.F32 R20, R24, R18, R20 ;  /* 0x000000121814723c */ /* 0x004fec0000001814 */
[----:B------:R-:W-:Y:S02]  /*6e660*/  IMAD.MOV.U32 R3, RZ, RZ, R19 ;  /* 0x000000ffff037224 */ /* 0x000fe400078e0013 */
[----:B------:R-:W-:-:S15]  /*6e670*/  IMAD.MOV.U32 R28, RZ, RZ, R18 ;  /* 0x000000ffff1c7224 */ /* 0x000fde00078e0012 */
[----:B------:R-:W-:Y:S04]  /*6e680*/  STL.64 [R1+0xcc0], R20 ;  /* 0x000cc01401007387 */ /* 0x000fe80000100a00 */
[----:B------:R0:W-:Y:S04]  /*6e690*/  STL.64 [R1+0xcc8], R22 ;  /* 0x000cc81601007387 */ /* 0x0001e80000100a00 */
        /* <DEDUP_REMOVED lines=12> */
[----:B0-----:R-:W3:Y:S04]  /*6e760*/  LDL.64 R22, [R1+0x48] ;  /* 0x0000480001167983 */ /* 0x001ee80000100a00 */
[----:B---3--:R0:W-:Y:S04]  /*6e770*/  STL.64 [R1+0x2cc0], R22 ;  /* 0x002cc01601007387 */ /* 0x0081e80000100a00 */
[----:B0-----:R-:W3:Y:S04]  /*6e780*/  LDL.64 R22, [R1+0x58] ;  /* 0x0000580001167983 */ /* 0x001ee80000100a00 */
[----:B---3--:R0:W-:Y:S04]  /*6e790*/  STL.64 [R1+0x2cd8], R22 ;  /* 0x002cd81601007387 */ /* 0x0081e80000100a00 */
[----:B0-----:R-:W3:Y:S04]  /*6e7a0*/  LDL.64 R22, [R1+0x68] ;  /* 0x0000680001167983 */ /* 0x001ee80000100a00 */
[----:B------:R-:W4:Y:S04]  /*6e7b0*/  LDL.LU R4, [R1+0x800] ;  /* 0x0008000001047983 */ /* 0x000f280000300800 */
[----:B------:R-:W4:Y:S04]  /*6e7c0*/  LDL.LU R5, [R1+0x804] ;  /* 0x0008040001057983 */ /* 0x000f280000300800 */
[----:B------:R-:W2:Y:S04]  /*6e7d0*/  LDL.LU R6, [R1+0x808] ;  /* 0x0008080001067983 */ /* 0x000ea80000300800 */
[----:B------:R-:W2:Y:S04]  /*6e7e0*/  LDL.LU R7, [R1+0x80c] ;  /* 0x00080c0001077983 */ /* 0x000ea80000300800 */
[----:B--2---:R0:W-:Y:S04]  /*6e7f0*/  STL.64 [R1+0x2ca0], R6 ;  /* 0x002ca00601007387 */ /* 0x0041e80000100a00 */
[----:B----4-:R1:W-:Y:S04]  /*6e800*/  STL.64 [R1+0x2c98], R4 ;  /* 0x002c980401007387 */ /* 0x0103e80000100a00 */
[----:B0-----:R-:W2:Y:S04]  /*6e810*/  LDL.64 R6, [R1+0x38] ;  /* 0x0000380001067983 */ /* 0x001ea80000100a00 */
[----:B--2---:R0:W-:Y:S04]  /*6e820*/  STL.64 [R1+0x2cb8], R6 ;  /* 0x002cb80601007387 */ /* 0x0041e80000100a00 */
[----:B-1----:R-:W2:Y:S04]  /*6e830*/  LDL.LU R4, [R1+0x820] ;  /* 0x0008200001047983 */ /* 0x002ea80000300800 */
[----:B------:R-:W2:Y:S04]  /*6e840*/  LDL.LU R5, [R1+0x824] ;  /* 0x0008240001057983 */ /* 0x000ea80000300800 */
[----:B0-----:R-:W4:Y:S04]  /*6e850*/  LDL.LU R6, [R1+0x828] ;  /* 0x0008280001067983 */ /* 0x001f280000300800 */
[----:B------:R-:W4:Y:S04]  /*6e860*/  LDL.LU R7, [R1+0x82c] ;  /* 0x00082c0001077983 */ /* 0x000f280000300800 */
        /* <DEDUP_REMOVED lines=8> */
[----:B0-----:R-:W3:Y:S04]  /*6e8f0*/  LDL.LU R4, [R1+0x840] ;  /* 0x0008400001047983 */ /* 0x001ee80000300800 */
[----:B------:R-:W3:Y:S04]  /*6e900*/  LDL.LU R5, [R1+0x844] ;  /* 0x0008440001057983 */ /* 0x000ee80000300800 */
[----:B------:R-:W3:Y:S04]  /*6e910*/  LDL.LU R6, [R1+0x848] ;  /* 0x0008480001067983 */ /* 0x000ee80000300800 */
[----:B------:R-:W3:Y:S04]  /*6e920*/  LDL.LU R7, [R1+0x84c] ;  /* 0x00084c0001077983 */ /* 0x000ee80000300800 */
[----:B------:R0:W-:Y:S04]  /*6e930*/  STL.64 [R1+0x2c88], R10 ;  /* 0x002c880a01007387 */ /* 0x0001e80000100a00 */
[----:B------:R1:W-:Y:S04]  /*6e940*/  STL.64 [R1+0x2c80], R8 ;  /* 0x002c800801007387 */ /* 0x0003e80000100a00 */
[----:B0-----:R-:W2:Y:S04]  /*6e950*/  LDL.64 R10, [R1+0x28] ;  /* 0x00002800010a7983 */ /* 0x001ea80000100a00 */
[----:B--2---:R0:W-:Y:S04]  /*6e960*/  STL.64 [R1+0x2ca8], R10 ;  /* 0x002ca80a01007387 */ /* 0x0041e80000100a00 */
[----:B-1----:R-:W2:Y:S04]  /*6e970*/  LDL.LU R8, [R1+0x810] ;  /* 0x0008100001087983 */ /* 0x002ea80000300800 */
[----:B------:R-:W2:Y:S04]  /*6e980*/  LDL.LU R9, [R1+0x814] ;  /* 0x0008140001097983 */ /* 0x000ea80000300800 */
[----:B0-----:R-:W2:Y:S04]  /*6e990*/  LDL.LU R10, [R1+0x818] ;  /* 0x00081800010a7983 */ /* 0x001ea80000300800 */
[----:B------:R-:W2:Y:S04]  /*6e9a0*/  LDL.LU R11, [R1+0x81c] ;  /* 0x00081c00010b7983 */ /* 0x000ea80000300800 */
[----:B------:R0:W-:Y:S04]  /*6e9b0*/  STL.64 [R1+0x2c58], R18 ;  /* 0x002c581201007387 */ /* 0x0001e80000100a00 */
[----:B------:R-:W-:Y:S04]  /*6e9c0*/  STL.64 [R1+0x2c50], R16 ;  /* 0x002c501001007387 */ /* 0x000fe80000100a00 */
[----:B0-----:R-:W4:Y:S01]  /*6e9d0*/  LDL.64 R18, [R1+0x8] ;  /* 0x0000080001127983 */ /* 0x001f220000100a00 */
[----:B---3--:R-:W-:Y:S06]  /*6e9e0*/  HMMA.16816.F32 R4, R24, R22, R4 ;  /* 0x000000161804723c */ /* 0x008fec0000001804 */
[----:B------:R-:W-:-:S02]  /*6e9f0*/  IMAD.MOV.U32 R28, RZ, RZ, R22 ;  /* 0x000000ffff1c7224 */ /* 0x000fc400078e0016 */
[----:B------:R-:W-:Y:S01]  /*6ea00*/  IMAD.MOV.U32 R29, RZ, RZ, R23 ;  /* 0x000000ffff1d7224 */ /* 0x000fe200078e0017 */
[----:B----4-:R0:W-:Y:S04]  /*6ea10*/  STL.64 [R1+0x2c70], R18 ;  /* 0x002c701201007387 */ /* 0x0101e80000100a00 */
[----:B0-----:R-:W3:Y:S04]  /*6ea20*/  LDL.64 R18, [R1+0x18] ;  /* 0x0000180001127983 */ /* 0x001ee80000100a00 */
[----:B------:R-:W-:Y:S04]  /*6ea30*/  STL [R1+0x2b9c], R13 ;  /* 0x002b9c0d01007387 */ /* 0x000fe80000100800 */
        /* <DEDUP_REMOVED lines=20> */
[----:B------:R-:W-:Y:S02]  /*6eb80*/  IMAD.MOV.U32 R13, RZ, RZ, R23 ;  /* 0x000000ffff0d7224 */ /* 0x000fe400078e0017 */
[----:B------:R-:W-:-:S13]  /*6eb90*/  IMAD.MOV.U32 R22, RZ, RZ, R14 ;  /* 0x000000ffff167224 */ /* 0x000fda00078e000e */
[----:B------:R-:W-:Y:S04]  /*6eba0*/  STL.64 [R1+0xc60], R4 ;  /* 0x000c600401007387 */ /* 0x000fe80000100a00 */
[----:B------:R0:W-:Y:S04]  /*6ebb0*/  STL.64 [R1+0xc68], R6 ;  /* 0x000c680601007387 */ /* 0x0001e80000100a00 */
[----:B0-----:R-:W2:Y:S04]  /*6ebc0*/  LDL.LU.64 R6, [R1+0x2cb8] ;  /* 0x002cb80001067983 */ /* 0x001ea80000300a00 */
[----:B------:R-:W4:Y:S04]  /*6ebd0*/  LDL.LU R20, [R1+0x7c0] ;  /* 0x0007c00001147983 */ /* 0x000f280000300800 */
[----:B------:R-:W4:Y:S04]  /*6ebe0*/  LDL.LU R21, [R1+0x7c4] ;  /* 0x0007c40001157983 */ /* 0x000f280000300800 */
[----:B------:R-:W3:Y:S04]  /*6ebf0*/  LDL.LU R14, [R1+0x2cb4] ;  /* 0x002cb400010e7983 */ /* 0x000ee80000300800 */
[----:B------:R-:W4:Y:S01]  /*6ec00*/  LDL.LU R23, [R1+0x7cc] ;  /* 0x0007cc0001177983 */ /* 0x000f220000300800 */
[----:B--2---:R-:W-:Y:S03]  /*6ec10*/  HMMA.16816.F32 R8, R24, R6, R8 ;  /* 0x000000061808723c */ /* 0x004fe60000001808 */
[----:B----4-:R-:W-:Y:S04]  /*6ec20*/  STL.64 [R1+0x2c68], R22 ;  /* 0x002c681601007387 */ /* 0x010fe80000100a00 */
[----:B------:R0:W-:Y:S01]  /*6ec30*/  STL.64 [R1+0x2c60], R20 ;  /* 0x002c601401007387 */ /* 0x0001e20000100a00 */
[----:B------:R-:W-:-:S02]  /*6ec40*/  IMAD.MOV.U32 R12, RZ, RZ, R6 ;  /* 0x000000ffff0c7224 */ /* 0x000fc400078e0006 */
[----:B------:R-:W-:Y:S01]  /*6ec50*/  IMAD.MOV.U32 R29, RZ, RZ, R7 ;  /* 0x000000ffff1d7224 */ /* 0x000fe200078e0007 */
[----:B0-----:R-:W2:Y:S04]  /*6ec60*/  LDL.LU R20, [R1+0x7e0] ;  /* 0x0007e00001147983 */ /* 0x001ea80000300800 */
[----:B------:R-:W2:Y:S04]  /*6ec70*/  LDL.LU R21, [R1+0x7e4] ;  /* 0x0007e40001157983 */ /* 0x000ea80000300800 */
[----:B------:R-:W2:Y:S01]  /*6ec80*/  LDL.LU R22, [R1+0x7e8] ;  /* 0x0007e80001167983 */ /* 0x000ea20000300800 */
[----:B---3--:R-:W-:-:S03]  /*6ec90*/  IMAD.MOV.U32 R23, RZ, RZ, R14 ;  /* 0x000000ffff177224 */ /* 0x008fc600078e000e */
[----:B------:R-:W3:Y:S04]  /*6eca0*/  LDL.LU R14, [R1+0x2cb0] ;  /* 0x002cb000010e7983 */ /* 0x000ee80000300800 */
[----:B------:R-:W-:Y:S04]  /*6ecb0*/  STL [R1+0x2bb0], R28 ;  /* 0x002bb01c01007387 */ /* 0x000fe80000100800 */
[----:B------:R-:W-:Y:S04]  /*6ecc0*/  STL.64 [R1+0xc50], R8 ;  /* 0x000c500801007387 */ /* 0x000fe80000100a00 */
[----:B------:R0:W-:Y:S04]  /*6ecd0*/  STL.64 [R1+0xc58], R10 ;  /* 0x000c580a01007387 */ /* 0x0001e80000100a00 */
[----:B0-----:R-:W4:Y:S04]  /*6ece0*/  LDL.LU.64 R10, [R1+0x2ca8] ;  /* 0x002ca800010a7983 */ /* 0x001f280000300a00 */
[----:B------:R-:W4:Y:S04]  /*6ecf0*/  LDL.LU.64 R6, [R1+0x2ca0] ;  /* 0x002ca00001067983 */ /* 0x000f280000300a00 */
[----:B------:R-:W4:Y:S02]  /*6ed00*/  LDL.LU.64 R4, [R1+0x2c98] ;  /* 0x002c980001047983 */ /* 0x000f240000300a00 */
[----:B----4-:R-:W-:-:S15]  /*6ed10*/  HMMA.16816.F32 R4, R24, R10, R4 ;  /* 0x0000000a1804723c */ /* 0x010fde0000001804 */
[----:B------:R-:W-:-:S08]  /*6ed20*/  NOP ;  /* 0x0000000000007918 */ /* 0x000fd00000000000 */
[----:B------:R0:W-:Y:S04]  /*6ed30*/  STL.64 [R1+0xc40], R4 ;  /* 0x000c400401007387 */ /* 0x0001e80000100a00 */
[----:B------:R1:W-:Y:S01]  /*6ed40*/  STL.64 [R1+0xc48], R6 ;  /* 0x000c480601007387 */ /* 0x0003e20000100a00 */
[----:B0-----:R-:W-:-:S03]  /*6ed50*/  IMAD.MOV.U32 R5, RZ, RZ, R10 ;  /* 0x000000ffff057224 */ /* 0x001fc600078e000a */
[----:B-1----:R-:W4:Y:S01]  /*6ed60*/  LDL.LU.64 R6, [R1+0x2c90] ;  /* 0x002c900001067983 */ /* 0x002f220000300a00 */
[----:B------:R-:W-:-:S03]  /*6ed70*/  IMAD.MOV.U32 R4, RZ, RZ, R11 ;  /* 0x000000ffff047224 */ /* 0x000fc600078e000b */
[----:B------:R-:W2:Y:S04]  /*6ed80*/  LDL.LU.64 R10, [R1+0x2c88] ;  /* 0x002c8800010a7983 */ /* 0x000ea80000300a00 */
[----:B------:R-:W2:Y:S02]  /*6ed90*/  LDL.LU.64 R8, [R1+0x2c80] ;  /* 0x002c800001087983 */ /* 0x000ea40000300a00 */
[----:B--2---:R-:W-:-:S15]  /*6eda0*/  HMMA.16816.F32 R8, R24, R18, R8 ;  /* 0x000000121808723c */ /* 0x004fde0000001808 */
[----:B------:R-:W-:-:S08]  /*6edb0*/  NOP ;  /* 0x0000000000007918 */ /* 0x000fd00000000000 */
[----:B------:R0:W-:Y:S04]  /*6edc0*/  STL.64 [R1+0xc30], R8 ;  /* 0x000c300801007387 */ /* 0x0001e80000100a00 */
[----:B------:R1:W-:Y:S01]  /*6edd0*/  STL.64 [R1+0xc38], R10 ;  /* 0x000c380a01007387 */ /* 0x0003e20000100a00 */
[----:B0-----:R-:W-:-:S03]  /*6ede0*/  IMAD.MOV.U32 R9, RZ, RZ, R18 ;  /* 0x000000ffff097224 */ /* 0x001fc600078e0012 */
[----:B-1----:R-:W2:Y:S01]  /*6edf0*/  LDL.LU.64 R10, [R1+0x2c78] ;  /* 0x002c7800010a7983 */ /* 0x002ea20000300a00 */
[----:B------:R-:W-:-:S03]  /*6ee00*/  IMAD.MOV.U32 R8, RZ, RZ, R19 ;  /* 0x000000ffff087224 */ /* 0x000fc600078e0013 */
[----:B------:R-:W3:Y:S02]  /*6ee10*/  LDL.LU.64 R18, [R1+0x2c70] ;  /* 0x002c700001127983 */ /* 0x000ee40000300a00 */
[----:B---3--:R-:W-:Y:S06]  /*6ee20*/  HMMA.16816.F32 R20, R24, R18, R20 ;  /* 0x000000121814723c */ /* 0x008fec0000001814 */
[----:B------:R-:W-:Y:S02]  /*6ee30*/  IMAD.MOV.U32 R28, RZ, RZ, R18 ;  /* 0x000000ffff1c7224 */ /* 0x000fe400078e0012 */
[----:B------:R-:W-:-:S15]  /*6ee40*/  IMAD.MOV.U32 R3, RZ, RZ, R19 ;  /* 0x000000ffff037224 */ /* 0x000fde00078e0013 */
[----:B------:R-:W-:Y:S04]  /*6ee50*/  STL.64 [R1+0xc20], R20 ;  /* 0x000c201401007387 */ /* 0x000fe80000100a00 */
[----:B------:R0:W-:Y:S04]  /*6ee60*/  STL.64 [R1+0xc28], R22 ;  /* 0x000c281601007387 */ /* 0x0001e80000100a00 */
[----:B0-----:R-:W3:Y:S04]  /*6ee70*/  LDL.LU.64 R22, [R1+0x2c68] ;  /* 0x002c680001167983 */ /* 0x001ee80000300a00 */
[----:B------:R-:W3:Y:S04]  /*6ee80*/  LDL.LU.64 R20, [R1+0x2c60] ;  /* 0x002c600001147983 */ /* 0x000ee80000300a00 */
[----:B------:R-:W4:Y:S04]  /*6ee90*/  LDL.LU.64 R18, [R1+0x2c58] ;  /* 0x002c580001127983 */ /* 0x000f280000300a00 */
[----:B------:R-:W4:Y:S02]  /*6eea0*/  LDL.LU.64 R16, [R1+0x2c50] ;  /* 0x002c500001107983 */ /* 0x000f240000300a00 */
[----:B----4-:R-:W-:-:S15]  /*6eeb0*/  HMMA.16816.F32 R16, R24, R6, R16 ;  /* 0x000000061810723c */ /* 0x010fde0000001810 */
[----:B------:R-:W-:-:S08]  /*6eec0*/  NOP ;  /* 0x0000000000007918 */ /* 0x000fd00000000000 */
[----:B------:R-:W-:Y:S04]  /*6eed0*/  STL.64 [R1+0xc10], R16 ;  /* 0x000c101001007387 */ /* 0x000fe80000100a00 */
[----:B------:R0:W-:Y:S04]  /*6eee0*/  STL.64 [R1+0xc18], R18 ;  /* 0x000c181201007387 */ /* 0x0001e80000100a00 */
[----:B0-----:R-:W4:Y:S04]  /*6eef0*/  LDL.LU.64 R18, [R1+0x2c48] ;  /* 0x002c480001127983 */ /* 0x001f280000300a00 */
[----:B------:R-:W2:Y:S04]  /*6ef00*/  LDL.LU.64 R16, [R1+0x2c40] ;  /* 0x002c400001107983 */ /* 0x000ea80000300a00 */
[----:B------:R4:W-:Y:S04]  /*6ef10*/  STL.64 [R1+0x2910], R6 ;  /* 0x0029100601007387 */ /* 0x0009e80000100a00 */
[----:B------:R-:W-:Y:S01]  /*6ef20*/  STL.64 [R1+0x2bb8], R4 ;  /* 0x002bb80401007387 */ /* 0x000fe20000100a00 */
[----:B----4-:R-:W-:-:S02]  /*6ef30*/  IMAD.MOV.U32 R6, RZ, RZ, R19 ;  /* 0x000000ffff067224 */ /* 0x010fc400078e0013 */
[----:B------:R-:W-:-:S05]  /*6ef40*/  IMAD.MOV.U32 R7, RZ, RZ, R18 ;  /* 0x000000ffff077224 */ /* 0x000fca00078e0012 */
[----:B------:R2:W-:Y:S02]  /*6ef50*/  STL.64 [R1+0x2bc8], R6 ;  /* 0x002bc80601007387 */ /* 0x0005e40000100a00 */
[----:B--2---:R-:W-:Y:S02]  /*6ef60*/  IMAD.MOV.U32 R7, RZ, RZ, R16 ;  /* 0x000000ffff077224 */ /* 0x004fe400078e0010 */
[----:B------:R-:W-:Y:S02]  /*6ef70*/  IMAD.MOV.U32 R16, RZ, RZ, R15 ;  /* 0x000000ffff107224 */ /* 0x000fe400078e000f */
[----:B------:R-:W3:Y:S01]  /*6ef80*/  LDL.LU R15, [R1+0x2c38] ;  /* 0x002c3800010f7983 */ /* 0x000ee20000300800 */
[----:B------:R-:W-:-:S03]  /*6ef90*/  IMAD.MOV.U32 R6, RZ, RZ, R17 ;  /* 0x000000ffff067224 */ /* 0x000fc600078e0011 */
[----:B------:R-:W2:Y:S04]  /*6efa0*/  LDL.LU R17, [R1+0x404] ;  /* 0x0004040001117983 */ /* 0x000ea80000300800 */
[----:B------:R-:W2:Y:S04]  /*6efb0*/  LDL.LU R18, [R1+0x408] ;  /* 0x0004080001127983 */ /* 0x000ea80000300800 */
[----:B------:R-:W2:Y:S04]  /*6efc0*/  LDL.LU R19, [R1+0x40c] ;  /* 0x00040c0001137983 */ /* 0x000ea80000300800 */
[----:B------:R0:W-:Y:S02]  /*6efd0*/  STL.64 [R1+0x2be0], R6 ;  /* 0x002be00601007387 */ /* 0x0001e40000100a00 */
[----:B0-----:R-:W-:-:S02]  /*6efe0*/  IMAD.MOV.U32 R6, RZ, RZ, R2 ;  /* 0x000000ffff067224 */ /* 0x001fc400078e0002 */
[----:B------:R-:W-:-:S05]  /*6eff0*/  IMAD.MOV.U32 R7, RZ, RZ, R0 ;  /* 0x000000ffff077224 */ /* 0x000fca00078e0000 */
[----:B------:R0:W-:Y:S04]  /*6f000*/  STL.64 [R1+0x2bf8], R6 ;  /* 0x002bf80601007387 */ /* 0x0001e80000100a00 */
[----:B0-----:R-:W4:Y:S01]  /*6f010*/  LDL.64 R6, [R1+0x1c8] ;  /* 0x0001c80001067983 */ /* 0x001f220000100a00 */
[----:B---3--:R-:W-:-:S15]  /*6f020*/  HMMA.16816.F32 R20, R24, R14, R20 ;  /* 0x0000000e1814723c */ /* 0x008fde0000001814 */
[----:B------:R-:W-:-:S08]  /*6f030*/  NOP ;  /* 0x0000000000007918 */ /* 0x000fd00000000000 */
[----:B------:R0:W-:Y:S04]  /*6f040*/  STL.64 [R1+0xc00], R20 ;  /* 0x000c001401007387 */ /* 0x0001e80000100a00 */
[----:B------:R-:W-:Y:S04]  /*6f050*/  STL.64 [R1+0xc08], R22 ;  /* 0x000c081601007387 */ /* 0x000fe80000100a00 */
[----:B0-----:R-:W3:Y:S04]  /*6f060*/  LDL.LU.64 R20, [R1+0x2c30] ;  /* 0x002c300001147983 */ /* 0x001ee80000300a00 */
[----:B------:R-:W-:Y:S04]  /*6f070*/  STL.64 [R1+0x2908], R14 ;  /* 0x0029080e01007387 */ /* 0x000fe80000100a00 */
[----:B------:R0:W-:Y:S04]  /*6f080*/  STL.64 [R1+0x2bc0], R12 ;  /* 0x002bc00c01007387 */ /* 0x0001e80000100a00 */
[----:B0-----:R-:W2:Y:S04]  /*6f090*/  LDL.LU R12, [R1+0x7a0] ;  /* 0x0007a000010c7983 */ /* 0x001ea80000300800 */
[----:B------:R-:W2:Y:S01]  /*6f0a0*/  LDL.LU R13, [R1+0x7a4] ;  /* 0x0007a400010d7983 */ /* 0x000ea20000300800 */
[----:B------:R-:W-:-:S02]  /*6f0b0*/  IMAD.MOV.U32 R14, RZ, RZ, R11 ;  /* 0x000000ffff0e7224 */ /* 0x000fc400078e000b */
[----:B------:R-:W-:Y:S01]  /*6f0c0*/  IMAD.MOV.U32 R15, RZ, RZ, R10 ;  /* 0x000000ffff0f7224 */ /* 0x000fe200078e000a */
[----:B------:R-:W4:Y:S04]  /*6f0d0*/  LDL.LU R11, [R1+0x2c2c] ;  /* 0x002c2c00010b7983 */ /* 0x000f280000300800 */
[----:B------:R-:W3:Y:S04]  /*6f0e0*/  LDL.LU R10, [R1+0x2c28] ;  /* 0x002c2800010a7983 */ /* 0x000ee80000300800 */
[----:B------:R-:W-:Y:S04]  /*6f0f0*/  STL.64 [R1+0x2bd8], R14 ;  /* 0x002bd80e01007387 */ /* 0x000fe80000100a00 */
        /* <DEDUP_REMOVED lines=8> */
[----:B------:R-:W2:Y:S01]  /*6f180*/  LDL.LU R13, [R1+0x3e4] ;  /* 0x0003e400010d7983 */ /* 0x000ea20000300800 */
[----:B---3--:R-:W-:-:S02]  /*6f190*/  IMAD.MOV.U32 R14, RZ, RZ, R10 ;  /* 0x000000ffff0e7224 */ /* 0x008fc400078e000a */
[----:B------:R-:W-:Y:S01]  /*6f1a0*/  IMAD.MOV.U32 R15, RZ, RZ, R11 ;  /* 0x000000ffff0f7224 */ /* 0x000fe200078e000b */
[----:B------:R-:W3:Y:S04]  /*6f1b0*/  LDL.LU R10, [R1+0x2c24] ;  /* 0x002c2400010a7983 */ /* 0x000ee80000300800 */
[----:B------:R-:W3:Y:S04]  /*6f1c0*/  LDL.LU R11, [R1+0x2c20] ;  /* 0x002c2000010b7983 */ /* 0x000ee80000300800 */
[----:B------:R-:W-:Y:S01]  /*6f1d0*/  STL.64 [R1+0x2c08], R14 ;  /* 0x002c080e01007387 */ /* 0x000fe20000100a00 */
[----:B------:R-:W0:Y:S03]  /*6f1e0*/  S2R R0, SR_TID.X ;  /* 0x0000000000007919 */ /* 0x000e260000002100 */
[----:B--2---:R1:W-:Y:S01]  /*6f1f0*/  STL.64 [R1+0x2c00], R12 ;  /* 0x002c000c01007387 */ /* 0x0043e20000100a00 */
[----:B---3--:R-:W-:Y:S03]  /*6f200*/  HMMA.16816.F32 R24, R24, R10, R16 ;  /* 0x0000000a1818723c */ /* 0x008fe60000001810 */
[----:B-1----:R-:W2:Y:S04]  /*6f210*/  LDL.LU R12, [R1+0x3f0] ;  /* 0x0003f000010c7983 */ /* 0x002ea80000300800 */
[----:B------:R-:W2:Y:S04]  /*6f220*/  LDL.LU R13, [R1+0x3f4] ;  /* 0x0003f400010d7983 */ /* 0x000ea80000300800 */
[----:B------:R-:W2:Y:S04]  /*6f230*/  LDL.LU R14, [R1+0x3f8] ;  /* 0x0003f800010e7983 */ /* 0x000ea80000300800 */
[----:B------:R-:W2:Y:S04]  /*6f240*/  LDL.LU R15, [R1+0x3fc] ;  /* 0x0003fc00010f7983 */ /* 0x000ea80000300800 */
[----:B------:R-:W2:Y:S04]  /*6f250*/  LDL.LU.64 R18, [R1+0x2c18] ;  /* 0x002c180001127983 */ /* 0x000ea80000300a00 */
[----:B------:R-:W2:Y:S01]  /*6f260*/  LDL.LU.64 R16, [R1+0x2c10] ;  /* 0x002c100001107983 */ /* 0x000ea20000300a00 */
[C---:B0-----:R-:W-:Y:S01]  /*6f270*/  LOP3.LUT R2, R0.reuse, 0x7, RZ, 0xc0, !PT ;  /* 0x0000000700027812 */ /* 0x041fe200078ec0ff */
[----:B------:R-:W-:-:S04]  /*6f280*/  IMAD.SHL.U32 R23, R0, 0x2, RZ ;  /* 0x0000000200177824 */ /* 0x000fc800078e00ff */
[----:B------:R-:W-:Y:S02]  /*6f290*/  IMAD R2, R2, 0x90, RZ ;  /* 0x0000009002027824 */ /* 0x000fe400078e02ff */
[----:B------:R-:W-:Y:S01]  /*6f2a0*/  IMAD.SHL.U32 R0, R0, 0x40, RZ ;  /* 0x0000004000007824 */ /* 0x000fe200078e00ff */
[----:B------:R-:W-:Y:S04]  /*6f2b0*/  STL.64 [R1+0x400], R24 ;  /* 0x0004001801007387 */ /* 0x000fe80000100a00 */
[----:B------:R-:W-:Y:S01]  /*6f2c0*/  STL.64 [R1+0x408], R26 ;  /* 0x0004081a01007387 */ /* 0x000fe20000100a00 */
[----:B------:R-:W-:-:S03]  /*6f2d0*/  LOP3.LUT R23, R2, 0x10, R23, 0x78, !PT ;  /* 0x0000001002177812 */ /* 0x000fc600078e7817 */
[----:B------:R-:W-:Y:S01]  /*6f2e0*/  STL.64 [R1+0x2918], R10 ;  /* 0x0029180a01007387 */ /* 0x000fe20000100a00 */
[----:B------:R-:W-:Y:S01]  /*6f2f0*/  IMAD.MOV.U32 R2, RZ, RZ, R6 ;  /* 0x000000ffff027224 */ /* 0x000fe200078e0006 */
[----:B------:R-:W-:Y:S01]  /*6f300*/  LOP3.LUT R23, R23, 0x400, R0, 0xf8, !PT ;  /* 0x0000040017177812 */ /* 0x000fe200078ef800 */
[----:B------:R-:W-:Y:S01]  /*6f310*/  IMAD.MOV.U32 R0, RZ, RZ, R7 ;  /* 0x000000ffff007224 */ /* 0x000fe200078e0007 */
[----:B--2---:R-:W-:-:S15]  /*6f320*/  HMMA.16816.F32 R12, R16, R6, R12 ;  /* 0x00000006100c723c */ /* 0x004fde000000180c */
[----:B------:R-:W-:-:S08]  /*6f330*/  NOP ;  /* 0x0000000000007918 */ /* 0x000fd00000000000 */
[----:B------:R-:W-:Y:S04]  /*6f340*/  STL.64 [R1+0x1120], R12 ;  /* 0x0011200c01007387 */ /* 0x000fe80000100a00 */
[----:B------:R0:W-:Y:S04]  /*6f350*/  STL.64 [R1+0x1128], R14 ;  /* 0x0011280e01007387 */ /* 0x0001e80000100a00 */
[----:B0-----:R-:W2:Y:S04]  /*6f360*/  LDL.LU.64 R14, [R1+0x2c08] ;  /* 0x002c0800010e7983 */ /* 0x001ea80000300a00 */
[----:B------:R-:W2:Y:S04]  /*6f370*/  LDL.LU.64 R12, [R1+0x2c00] ;  /* 0x002c0000010c7983 */ /* 0x000ea80000300a00 */
[----:B------:R-:W2:Y:S01]  /*6f380*/  LDL.LU.64 R6, [R1+0x2bf8] ;  /* 0x002bf80001067983 */ /* 0x000ea20000300a00 */
[----:B------:R-:W-:Y:S01]  /*6f390*/  LOP3.LUT R23, R23, 0x40, RZ, 0x3c, !PT ;  /* 0x0000004017177812 */ /* 0x000fe200078e3cff */
[----:B--2---:R-:W-:Y:S02]  /*6f3a0*/  HMMA.16816.F32 R4, R16, R6, R12 ;  /* 0x000000061004723c */ /* 0x004fe4000000180c */
[----:B------:R-:W2:Y:S04]  /*6f3b0*/  LDL.LU.64 R14, [R1+0x2bf0] ;  /* 0x002bf000010e7983 */ /* 0x000ea80000300a00 */
[----:B------:R-:W2:-:S15]  /*6f3c0*/  LDL.LU.64 R12, [R1+0x2be8] ;  /* 0x002be800010c7983 */ /* 0x000e9e0000300a00 */
[----:B------:R-:W-:-:S02]  /*6f3d0*/  NOP ;  /* 0x0000000000007918 */ /* 0x000fc40000000000 */
[----:B------:R-:W-:Y:S04]  /*6f3e0*/  STL.64 [R1+0x10f0], R4 ;  /* 0x0010f00401007387 */ /* 0x000fe80000100a00 */
[----:B------:R0:W-:Y:S04]  /*6f3f0*/  STL.64 [R1+0x10f8], R6 ;  /* 0x0010f80601007387 */ /* 0x0001e80000100a00 */
[----:B0-----:R-:W2:Y:S01]  /*6f400*/  LDL.LU.64 R6, [R1+0x2be0] ;  /* 0x002be00001067983 */ /* 0x001ea20000300a00 */
[----:B------:R-:W-:Y:S02]  /*6f410*/  IMAD.MOV.U32 R26, RZ, RZ, R21 ;  /* 0x000000ffff1a7224 */ /* 0x000fe400078e0015 */
[----:B------:R-:W-:-:S02]  /*6f420*/  IMAD.MOV.U32 R27, RZ, RZ, R20 ;  /* 0x000000ffff1b7224 */ /* 0x000fc400078e0014 */
[----:B------:R-:W0:Y:S04]  /*6f430*/  LDSM.16.MT88.4 R20, [R23+UR4+0x11800] ;  /* 0x011800041714783b */ /* 0x000e280008004200 */
[----:B0-----:R-:W-:Y:S04]  /*6f440*/  STL.64 [R1+0x2900], R22 ;  /* 0x0029001601007387 */ /* 0x001fe80000100a00 */
[----:B------:R0:W-:Y:S04]  /*6f450*/  STL.64 [R1+0x28f8], R20 ;  /* 0x0028f81401007387 */ /* 0x0001e80000100a00 */
[----:B0-----:R-:W3:Y:S04]  /*6f460*/  LDL.LU R20, [R1+0x790] ;  /* 0x0007900001147983 */ /* 0x001ee80000300800 */
[----:B------:R-:W3:Y:S04]  /*6f470*/  LDL.LU R21, [R1+0x794] ;  /* 0x0007940001157983 */ /* 0x000ee80000300800 */
[----:B------:R-:W3:Y:S04]  /*6f480*/  LDL.LU R22, [R1+0x798] ;  /* 0x0007980001167983 */ /* 0x000ee80000300800 */
[----:B------:R-:W3:Y:S01]  /*6f490*/  LDL.LU R23, [R1+0x79c] ;  /* 0x00079c0001177983 */ /* 0x000ee20000300800 */
[----:B--2---:R-:W-:Y:S03]  /*6f4a0*/  HMMA.16816.F32 R4, R16, R6, R12 ;  /* 0x000000061004723c */ /* 0x004fe6000000180c */
[----:B------:R-:W2:Y:S04]  /*6f4b0*/  LDL.LU.64 R14, [R1+0x2bd8] ;  /* 0x002bd800010e7983 */ /* 0x000ea80000300a00 */
[----:B------:R-:W2:-:S15]  /*6f4c0*/  LDL.LU.64 R12, [R1+0x2bd0] ;  /* 0x002bd000010c7983 */ /* 0x000e9e0000300a00 */
[----:B------:R-:W-:-:S01]  /*6f4d0*/  NOP ;  /* 0x0000000000007918 */ /* 0x000fc20000000000 */
[----:B------:R-:W-:Y:S04]  /*6f4e0*/  STL.64 [R1+0x10d0], R4 ;  /* 0x0010d00401007387 */ /* 0x000fe80000100a00 */
[----:B------:R0:W-:Y:S04]  /*6f4f0*/  STL.64 [R1+0x10d8], R6 ;  /* 0x0010d80601007387 */ /* 0x0001e80000100a00 */
[----:B0-----:R-:W2:Y:S01]  /*6f500*/  LDL.LU.64 R6, [R1+0x2bc8] ;  /* 0x002bc80001067983 */ /* 0x001ea20000300a00 */
[----:B---3--:R-:W-:Y:S07]  /*6f510*/  HMMA.16816.F32 R20, R16, R26, R20 ;  /* 0x0000001a1014723c */ /* 0x008fee0000001814 */
[----:B------:R-:W-:-:S02]  /*6f520*/  IMAD.MOV.U32 R26, RZ, RZ, R28 ;  /* 0x000000ffff1a7224 */ /* 0x000fc400078e001c */
[----:B------:R-:W-:Y:S01]  /*6f530*/  IMAD.MOV.U32 R27, RZ, RZ, R3 ;  /* 0x000000ffff1b7224 */ /* 0x000fe200078e0003 */
[----:B--2---:R-:W-:Y:S01]  /*6f540*/  HMMA.16816.F32 R4, R16, R6, R12 ;  /* 0x000000061004723c */ /* 0x004fe2000000180c */
[----:B------:R-:W2:-:S15]  /*6f550*/  LDL.LU.64 R12, [R1+0x2bc0] ;  /* 0x002bc000010c7983 */ /* 0x000e9e0000300a00 */
[----:B------:R-:W-:-:S07]  /*6f560*/  NOP ;  /* 0x0000000000007918 */ /* 0x000fce0000000000 */
[----:B------:R0:W-:Y:S04]  /*6f570*/  STL.64 [R1+0x10a0], R4 ;  /* 0x0010a00401007387 */ /* 0x0001e80000100a00 */
[----:B------:R1:W-:Y:S04]  /*6f580*/  STL.64 [R1+0x10a8], R6 ;  /* 0x0010a80601007387 */ /* 0x0003e80000100a00 */
[----:B0-----:R-:W3:Y:S04]  /*6f590*/  LDL.LU.64 R4, [R1+0x2bb8] ;  /* 0x002bb80001047983 */ /* 0x001ee80000300a00 */
[----:B------:R-:W4:Y:S01]  /*6f5a0*/  LDL.LU R28, [R1+0x2bb0] ;  /* 0x002bb000011c7983 */ /* 0x000f220000300800 */
[----:B-1----:R-:W-:-:S02]  /*6f5b0*/  IMAD.MOV.U32 R6, RZ, RZ, R9 ;  /* 0x000000ffff067224 */ /* 0x002fc400078e0009 */
[----:B------:R-:W-:Y:S01]  /*6f5c0*/  IMAD.MOV.U32 R7, RZ, RZ, R8 ;  /* 0x000000ffff077224 */ /* 0x000fe200078e0008 */
[----:B------:R-:W-:Y:S04]  /*6f5d0*/  STL.64 [R1+0x1060], R20 ;  /* 0x0010601401007387 */ /* 0x000fe80000100a00 */
[----:B------:R-:W-:Y:S04]  /*6f5e0*/  STL.64 [R1+0x1068], R22 ;  /* 0x0010681601007387 */ /* 0x000fe80000100a00 */
[----:B------:R-:W4:Y:S04]  /*6f5f0*/  LDL.LU R3, [R1+0x2bac] ;  /* 0x002bac0001037983 */ /* 0x000f280000300800 */
[----:B------:R3:W-:Y:S04]  /*6f600*/  STL.64 [R1+0x2920], R26 ;  /* 0x0029201a01007387 */ /* 0x0007e80000100a00 */
[----:B------:R0:W-:Y:S04]  /*6f610*/  STL.64 [R1+0x2928], R6 ;  /* 0x0029280601007387 */ /* 0x0001e80000100a00 */
[----:B------:R-:W2:Y:S04]  /*6f620*/  LDL.LU R8, [R1+0x620] ;  /* 0x0006200001087983 */ /* 0x000ea80000300800 */
[----:B------:R-:W2:Y:S04]  /*6f630*/  LDL.LU R9, [R1+0x624] ;  /* 0x0006240001097983 */ /* 0x000ea80000300800 */
[----:B------:R-:W4:Y:S04]  /*6f640*/  LDL.LU R10, [R1+0x628] ;  /* 0x00062800010a7983 */ /* 0x000f280000300800 */
[----:B------:R-:W4:Y:S01]  /*6f650*/  LDL.LU R11, [R1+0x62c] ;  /* 0x00062c00010b7983 */ /* 0x000f220000300800 */
[----:B---3--:R-:W-:-:S02]  /*6f660*/  IMAD.MOV.U32 R26, RZ, RZ, R5 ;  /* 0x000000ffff1a7224 */ /* 0x008fc400078e0005 */
[----:B------:R-:W-:Y:S01]  /*6f670*/  IMAD.MOV.U32 R27, RZ, RZ, R4 ;  /* 0x000000ffff1b7224 */ /* 0x000fe200078e0004 */
[----:B----4-:R1:W-:Y:S04]  /*6f680*/  STL.64 [R1+0x2938], R10 ;  /* 0x0029380a01007387 */ /* 0x0103e80000100a00 */
[----:B--2---:R-:W-:Y:S04]  /*6f690*/  STL.64 [R1+0x2930], R8 ;  /* 0x0029300801007387 */ /* 0x004fe80000100a00 */
[----:B------:R2:W-:Y:S04]  /*6f6a0*/  STL.64 [R1+0x2940], R26 ;  /* 0x0029401a01007387 */ /* 0x0005e80000100a00 */
[----:B------:R-:W3:Y:S04]  /*6f6b0*/  LDL.LU R4, [R1+0x630] ;  /* 0x0006300001047983 */ /* 0x000ee80000300800 */
[----:B------:R-:W3:Y:S04]  /*6f6c0*/  LDL.LU R5, [R1+0x634] ;  /* 0x0006340001057983 */ /* 0x000ee80000300800 */
[----:B0-----:R-:W4:Y:S04]  /*6f6d0*/  LDL.LU R6, [R1+0x638] ;  /* 0x0006380001067983 */ /* 0x001f280000300800 */
[----:B------:R-:W4:Y:S01]  /*6f6e0*/  LDL.LU R7, [R1+0x63c] ;  /* 0x00063c0001077983 */ /* 0x000f220000300800 */
[----:B-1----:R-:W-:-:S02]  /*6f6f0*/  IMAD.MOV.U32 R10, RZ, RZ, R12 ;  /* 0x000000ffff0a7224 */ /* 0x002fc400078e000c */
[----:B------:R-:W-:Y:S01]  /*6f700*/  IMAD.MOV.U32 R11, RZ, RZ, R29 ;  /* 0x000000ffff0b7224 */ /* 0x000fe200078e001d */
[----:B----4-:R0:W-:Y:S04]  /*6f710*/  STL.64 [R1+0x2950], R6 ;  /* 0x0029500601007387 */ /* 0x0101e80000100a00 */
[----:B---3--:R-:W-:Y:S04]  /*6f720*/  STL.64 [R1+0x2948], R4 ;  /* 0x0029480401007387 */ /* 0x008fe80000100a00 */
[----:B------:R-:W3:Y:S04]  /*6f730*/  LDL.LU R12, [R1+0x2ba8] ;  /* 0x002ba800010c7983 */ /* 0x000ee80000300800 */
[----:B------:R-:W4:Y:S04]  /*6f740*/  LDL.LU R29, [R1+0x2ba4] ;  /* 0x002ba400011d7983 */ /* 0x000f280000300800 */
[----:B------:R-:W-:Y:S04]  /*6f750*/  STL.64 [R1+0x2958], R10 ;  /* 0x0029580a01007387 */ /* 0x000fe80000100a00 */
[----:B------:R-:W3:Y:S04]  /*6f760*/  LDL.LU R24, [R1+0x640] ;  /* 0x0006400001187983 */ /* 0x000ee80000300800 */
[----:B------:R-:W3:Y:S04]  /*6f770*/  LDL.LU R25, [R1+0x644] ;  /* 0x0006440001197983 */ /* 0x000ee80000300800 */
[----:B--2---:R-:W2:Y:S04]  /*6f780*/  LDL.LU R26, [R1+0x648] ;  /* 0x00064800011a7983 */ /* 0x004ea80000300800 */
[----:B------:R-:W2:Y:S01]  /*6f790*/  LDL.LU R27, [R1+0x64c] ;  /* 0x00064c00011b7983 */ /* 0x000ea20000300800 */
[----:B0-----:R-:W-:-:S02]  /*6f7a0*/  IMAD.MOV.U32 R6, RZ, RZ, R28 ;  /* 0x000000ffff067224 */ /* 0x001fc400078e001c */
[----:B------:R-:W-:Y:S01]  /*6f7b0*/  IMAD.MOV.U32 R7, RZ, RZ, R13 ;  /* 0x000000ffff077224 */ /* 0x000fe200078e000d */
[----:B--2---:R0:W-:Y:S04]  /*6f7c0*/  STL.64 [R1+0x2968], R26 ;  /* 0x0029681a01007387 */ /* 0x0041e80000100a00 */
[----:B---3--:R-:W-:Y:S04]  /*6f7d0*/  STL.64 [R1+0x2960], R24 ;  /* 0x0029601801007387 */ /* 0x008fe80000100a00 */
        /* <DEDUP_REMOVED lines=15> */
[----:B------:R-:W-:Y:S04]  /*6f8d0*/  STL.64 [R1+0x2980], R4 ;  /* 0x0029800401007387 */ /* 0x000fe80000100a00 */
[----:B------:R-:W2:Y:S04]  /*6f8e0*/  LDL.LU R28, [R1+0x2b90] ;  /* 0x002b9000011c7983 */ /* 0x000ea80000300800 */
[----:B------:R-:W3:Y:S04]  /*6f8f0*/  LDL.LU R29, [R1+0x2b8c] ;  /* 0x002b8c00011d7983 */ /* 0x000ee80000300800 */
[----:B------:R0:W-:Y:S02]  /*6f900*/  STL.64 [R1+0x2990], R26 ;  /* 0x0029901a01007387 */ /* 0x0001e40000100a00 */
[----:B0-----:R-:W-:-:S02]  /*6f910*/  IMAD.MOV.U32 R26, RZ, RZ, R12 ;  /* 0x000000ffff1a7224 */ /* 0x001fc400078e000c */
[----:B------:R-:W-:Y:S01]  /*6f920*/  IMAD.MOV.U32 R27, RZ, RZ, R13 ;  /* 0x000000ffff1b7224 */ /* 0x000fe200078e000d */
[----:B------:R-:W4:Y:S04]  /*6f930*/  LDL.LU R12, [R1+0x2b88] ;  /* 0x002b8800010c7983 */ /* 0x000f280000300800 */
[----:B------:R-:W3:Y:S04]  /*6f940*/  LDL.LU R13, [R1+0x2b84] ;  /* 0x002b8400010d7983 */ /* 0x000ee80000300800 */
[----:B------:R0:W-:Y:S04]  /*6f950*/  STL.64 [R1+0x29a8], R26 ;  /* 0x0029a81a01007387 */ /* 0x0001e80000100a00 */
[----:B------:R-:W4:Y:S04]  /*6f960*/  LDL.LU R4, [R1+0x670] ;  /* 0x0006700001047983 */ /* 0x000f280000300800 */
[----:B------:R-:W4:Y:S04]  /*6f970*/  LDL.LU R5, [R1+0x674] ;  /* 0x0006740001057983 */ /* 0x000f280000300800 */
[----:B------:R-:W3:Y:S04]  /*6f980*/  LDL.LU R6, [R1+0x678] ;  /* 0x0006780001067983 */ /* 0x000ee80000300800 */
[----:B------:R-:W3:Y:S01]  /*6f990*/  LDL.LU R7, [R1+0x67c] ;  /* 0x00067c0001077983 */ /* 0x000ee20000300800 */
[----:B0-----:R-:W-:-:S02]  /*6f9a0*/  IMAD.MOV.U32 R27, RZ, RZ, R3 ;  /* 0x000000ffff1b7224 */ /* 0x001fc400078e0003 */
[----:B--2---:R-:W-:Y:S02]  /*6f9b0*/  IMAD.MOV.U32 R26, RZ, RZ, R28 ;  /* 0x000000ffff1a7224 */ /* 0x004fe400078e001c */
[----:B------:R-:W2:Y:S04]  /*6f9c0*/  LDL.LU R28, [R1+0x2b80] ;  /* 0x002b8000011c7983 */ /* 0x000ea80000300800 */
[----:B------:R-:W2:Y:S04]  /*6f9d0*/  LDL.LU R3, [R1+0x2b7c] ;  /* 0x002b7c0001037983 */ /* 0x000ea80000300800 */
[----:B------:R-:W-:Y:S04]  /*6f9e0*/  STL.64 [R1+0x29c0], R26 ;  /* 0x0029c01a01007387 */ /* 0x000fe80000100a00 */
[----:B---3--:R-:W-:Y:S04]  /*6f9f0*/  STL.64 [R1+0x29a0], R6 ;  /* 0x0029a00601007387 */ /* 0x008fe80000100a00 */
[----:B----4-:R0:W-:Y:S04]  /*6fa00*/  STL.64 [R1+0x2998], R4 ;  /* 0x0029980401007387 */ /* 0x0101e80000100a00 */
        /* <DEDUP_REMOVED lines=15> */
[----:B--2---:R-:W-:-:S02]  /*6fb00*/  IMAD.MOV.U32 R26, RZ, RZ, R28 ;  /* 0x000000ffff1a7224 */ /* 0x004fc400078e001c */
        /* <DEDUP_REMOVED lines=12> */
[----:B------:R-:W3:Y:S04]  /*6fbd0*/  LDL.LU R12, [R1+0x2b68] ;  /* 0x002b6800010c7983 */ /* 0x000ee80000300800 */
[----:B------:R-:W3:Y:S04]  /*6fbe0*/  LDL.LU R3, [R1+0x2b64] ;  /* 0x002b640001037983 */ /* 0x000ee80000300800 */
[----:B------:R2:W-:Y:S02]  /*6fbf0*/  STL.64 [R1+0x2a08], R26 ;  /* 0x002a081a01007387 */ /* 0x0005e40000100a00 */
        /* <DEDUP_REMOVED lines=39> */
[----:B----4-:R-:W-:Y:S04]  /*6fe70*/  STL.64 [R1+0x2a30], R6 ;  /* 0x002a300601007387 */ /* 0x010fe80000100a00 */
[----:B---3--:R0:W-:Y:S04]  /*6fe80*/  STL.64 [R1+0x2a28], R4 ;  /* 0x002a280401007387 */ /* 0x0081e80000100a00 */
[----:B0-----:R-:W2:Y:S04]  /*6fe90*/  LDL.LU R4, [R1+0x6e0] ;  /* 0x0006e00001047983 */ /* 0x001ea80000300800 */
[----:B------:R-:W2:Y:S04]  /*6fea0*/  LDL.LU R5, [R1+0x6e4] ;  /* 0x0006e40001057983 */ /* 0x000ea80000300800 */
[----:B------:R-:W3:Y:S04]  /*6feb0*/  LDL.LU R6, [R1+0x6e8] ;  /* 0x0006e80001067983 */ /* 0x000ee80000300800 */
[----:B------:R-:W3:Y:S04]  /*6fec0*/  LDL.LU R7, [R1+0x6ec] ;  /* 0x0006ec0001077983 */ /* 0x000ee80000300800 */
[----:B------:R-:W4:Y:S01]  /*6fed0*/  LDL.LU R28, [R1+0x2b40] ;  /* 0x002b4000011c7983 */ /* 0x000f220000300800 */
[----:B------:R-:W-:-:S03]  /*6fee0*/  IMAD.MOV.U32 R27, RZ, RZ, R13 ;  /* 0x000000ffff1b7224 */ /* 0x000fc600078e000d */
[----:B------:R-:W4:Y:S04]  /*6fef0*/  LDL.LU R13, [R1+0x2b3c] ;  /* 0x002b3c00010d7983 */ /* 0x000f280000300800 */
[----:B------:R0:W-:Y:S02]  /*6ff00*/  STL.64 [R1+0x2a80], R26 ;  /* 0x002a801a01007387 */ /* 0x0001e40000100a00 */
        /* <DEDUP_REMOVED lines=9> */
[----:B------:R-:W2:Y:S04]  /*6ffa0*/  LDL.LU R3, [R1+0x2b34] ;  /* 0x002b340001037983 */ /* 0x000ea80000300800 */
[----:B------:R4:W-:Y:S02]  /*6ffb0*/  STL.64 [R1+0x2a98], R26 ;  /* 0x002a981a01007387 */ /* 0x0009e40000100a00 */
[----:B----4-:R-:W-:-:S02]  /*6ffc0*/  IMAD.MOV.U32 R26, RZ, RZ, R28 ;  /* 0x000000ffff1a7224 */ /* 0x010fc400078e001c */
[----:B------:R-:W4:Y:S01]  /*6ffd0*/  LDL.LU R28, [R1+0x2b30] ;  /* 0x002b3000011c7983 */ /* 0x000f220000300800 */
[----:B------:R-:W-:-:S03]  /*6ffe0*/  IMAD.MOV.U32 R27, RZ, RZ, R29 ;  /* 0x000000ffff1b7224 */ /* 0x000fc600078e001d */
[----:B------:R-:W4:Y:S04]  /*6fff0*/  LDL.LU R29, [R1+0x2b2c] ;  /* 0x002b2c00011d7983 */ /* 0x000f280000300800 */
[----:B------:R-:W-:Y:S01]  /*70000*/  STL.64 [R1+0x2ab0], R26 ;  /* 0x002ab01a01007387 */ /* 0x000fe20000100a00 */
[----:B------:R-:W-:-:S03]  /*70010*/  IMAD.MOV.U32 R15, RZ, RZ, R13 ;  /* 0x000000ffff0f7224 */ /* 0x000fc600078e000d */
[----:B---3--:R-:W-:Y:S04]  /*70020*/  STL.64 [R1+0x2a60], R6 ;  /* 0x002a600601007387 */ /* 0x008fe80000100a00 */
[----:B--2---:R0:W-:Y:S01]  /*70030*/  STL.64 [R1+0x2a58], R4 ;  /* 0x002a580401007387 */ /* 0x0041e20000100a00 */
[----:B------:R-:W-:-:S03]  /*70040*/  IMAD.MOV.U32 R14, RZ, RZ, R12 ;  /* 0x000000ffff0e7224 */ /* 0x000fc600078e000c */
[----:B0-----:R-:W2:Y:S04]  /*70050*/  LDL.LU R4, [R1+0x700] ;  /* 0x0007000001047983 */ /* 0x001ea80000300800 */
[----:B------:R-:W2:Y:S04]  /*70060*/  LDL.LU R5, [R1+0x704] ;  /* 0x0007040001057983 */ /* 0x000ea80000300800 */
[----:B------:R-:W3:Y:S04]  /*70070*/  LDL.LU R6, [R1+0x708] ;  /* 0x0007080001067983 */ /* 0x000ee80000300800 */
[----:B------:R-:W3:Y:S04]  /*70080*/  LDL.LU R7, [R1+0x70c] ;  /* 0x00070c0001077983 */ /* 0x000ee80000300800 */
[----:B------:R-:W2:Y:S04]  /*70090*/  LDL.LU R12, [R1+0x2b28] ;  /* 0x002b2800010c7983 */ /* 0x000ea80000300800 */
[----:B------:R-:W3:Y:S04]  /*700a0*/  LDL.LU R13, [R1+0x2b24] ;  /* 0x002b2400010d7983 */ /* 0x000ee80000300800 */
[----:B------:R4:W-:Y:S02]  /*700b0*/  STL.64 [R1+0x2ab8], R14 ;  /* 0x002ab80e01007387 */ /* 0x0009e40000100a00 */
[----:B----4-:R-:W-:-:S02]  /*700c0*/  IMAD.MOV.U32 R14, RZ, RZ, R28 ;  /* 0x000000ffff0e7224 */ /* 0x010fc400078e001c */
        /* <DEDUP_REMOVED lines=19> */
[----:B------:R-:W-:-:S05]  /*70200*/  IMAD.MOV.U32 R15, RZ, RZ, R13 ;  /* 0x000000ffff0f7224 */ /* 0x000fca00078e000d */
[----:B------:R-:W-:Y:S04]  /*70210*/  STL.64 [R1+0x2b00], R14 ;  /* 0x002b000e01007387 */ /* 0x000fe80000100a00 */
        /* <DEDUP_REMOVED lines=24> */
[----:B--2---:R-:W-:-:S02]  /*703a0*/  IMAD.MOV.U32 R14, RZ, RZ, R12 ;  /* 0x000000ffff0e7224 */ /* 0x004fc400078e000c */
[----:B------:R-:W-:Y:S01]  /*703b0*/  IMAD.MOV.U32 R15, RZ, RZ, R3 ;  /* 0x000000ffff0f7224 */ /* 0x000fe200078e0003 */
[----:B---3--:R-:W-:Y:S04]  /*703c0*/  STL.64 [R1+0x2a90], R6 ;  /* 0x002a900601007387 */ /* 0x008fe80000100a00 */
[----:B----4-:R0:W-:Y:S04]  /*703d0*/  STL.64 [R1+0x2a88], R4 ;  /* 0x002a880401007387 */ /* 0x0101e80000100a00 */
[----:B0-----:R-:W2:Y:S04]  /*703e0*/  LDL.LU R4, [R1+0x720] ;  /* 0x0007200001047983 */ /* 0x001ea80000300800 */
[----:B------:R-:W2:Y:S04]  /*703f0*/  LDL.LU R5, [R1+0x724] ;  /* 0x0007240001057983 */ /* 0x000ea80000300800 */
[----:B------:R-:W3:Y:S04]  /*70400*/  LDL.LU R6, [R1+0x728] ;  /* 0x0007280001067983 */ /* 0x000ee80000300800 */
[----:B------:R-:W3:Y:S01]  /*70410*/  LDL.LU R7, [R1+0x72c] ;  /* 0x00072c0001077983 */ /* 0x000ee20000300800 */
[C---:B------:R-:W-:Y:S03]  /*70420*/  HMMA.16816.F32 R12, R16.reuse, R14, R24 ;  /* 0x0000000e100c723c */ /* 0x040fe60000001818 */
        /* <DEDUP_REMOVED lines=14> */
[----:B------:R-:W2:Y:S04]  /*70510*/  LDL.LU.64 R26, [R1+0x2b10] ;  /* 0x002b1000011a7983 */ /* 0x000ea80000300a00 */
[----:B------:R-:W2:Y:S04]  /*70520*/  LDL.LU.64 R24, [R1+0x2b08] ;  /* 0x002b080001187983 */ /* 0x000ea80000300a00 */
        /* <DEDUP_REMOVED lines=25> */
[----:B------:R-:W2:-:S15]  /*706c0*/  LDL.LU.64 R26, [R1+0x2ab0] ;  /* 0x002ab000011a7983 */ /* 0x000e9e0000300a00 */
[----:B------:R-:W-:-:S06]  /*706d0*/  NOP ;  /* 0x0000000000007918 */ /* 0x000fcc0000000000 */
[----:B------:R0:W-:Y:S04]  /*706e0*/  STL.64 [R1+0xf30], R12 ;  /* 0x000f300c01007387 */ /* 0x0001e80000100a00 */
[----:B------:R1:W-:Y:S04]  /*706f0*/  STL.64 [R1+0xf38], R14 ;  /* 0x000f380e01007387 */ /* 0x0003e80000100a00 */
[----:B0-----:R-:W4:Y:S04]  /*70700*/  LDL.LU R12, [R1+0x9c0] ;  /* 0x0009c000010c7983 */ /* 0x001f280000300800 */
[----:B------:R-:W4:Y:S04]  /*70710*/  LDL.LU R13, [R1+0x9c4] ;  /* 0x0009c400010d7983 */ /* 0x000f280000300800 */
[----:B-1----:R-:W4:Y:S04]  /*70720*/  LDL.LU R14, [R1+0x9c8] ;  /* 0x0009c800010e7983 */ /* 0x002f280000300800 */
        /* <DEDUP_REMOVED lines=93> */
[----:B------:R-:W3:-:S15]  /*70d00*/  LDL.LU.64 R6, [R1+0x2970] ;  /* 0x0029700001067983 */ /* 0x000ede0000300a00 */
[----:B------:R-:W-:-:S06]  /*70d10*/  NOP ;  /* 0x0000000000007918 */ /* 0x000fcc0000000000 */
[----:B------:R-:W-:Y:S04]  /*70d20*/  STL.64 [R1+0xbc0], R24 ;  /* 0x000bc01801007387 */ /* 0x000fe80000100a00 */
[----:B------:R0:W-:Y:S04]  /*70d30*/  STL.64 [R1+0xbc8], R26 ;  /* 0x000bc81a01007387 */ /* 0x0001e80000100a00 */
[----:B0-----:R-:W2:Y:S04]  /*70d40*/  LDL.LU.64 R26, [R1+0x2968] ;  /* 0x00296800011a7983 */ /* 0x001ea80000300a00 */
[----:B------:R-:W2:Y:S01]  /*70d50*/  LDL.LU.64 R24, [R1+0x2960] ;  /* 0x0029600001187983 */ /* 0x000ea20000300a00 */
[----:B---3--:R-:W-:Y:S03]  /*70d60*/  HMMA.16816.F32 R4, R16, R6, R8 ;  /* 0x000000061004723c */ /* 0x008fe60000001808 */
[----:B------:R-:W2:-:S15]  /*70d70*/  LDL.LU.64 R10, [R1+0x2958] ;  /* 0x00295800010a7983 */ /* 0x000e9e0000300a00 */
[----:B------:R-:W-:-:S05]  /*70d80*/  NOP ;  /* 0x0000000000007918 */ /* 0x000fca0000000000 */
[----:B------:R-:W-:Y:S04]  /*70d90*/  STL.64 [R1+0xbb0], R4 ;  /* 0x000bb00401007387 */ /* 0x000fe80000100a00 */
[----:B------:R0:W-:Y:S04]  /*70da0*/  STL.64 [R1+0xbb8], R6 ;  /* 0x000bb80601007387 */ /* 0x0001e80000100a00 */
[----:B0-----:R-:W3:Y:S04]  /*70db0*/  LDL.LU.64 R6, [R1+0x2950] ;  /* 0x0029500001067983 */ /* 0x001ee80000300a00 */
[----:B------:R-:W3:Y:S01]  /*70dc0*/  LDL.LU.64 R4, [R1+0x2948] ;  /* 0x0029480001047983 */ /* 0x000ee20000300a00 */
[----:B--2---:R-:W-:Y:S03]  /*70dd0*/  HMMA.16816.F32 R8, R16, R10, R24 ;  /* 0x0000000a1008723c */ /* 0x004fe60000001818 */
[----:B------:R-:W3:-:S15]  /*70de0*/  LDL.LU.64 R26, [R1+0x2940] ;  /* 0x00294000011a7983 */ /* 0x000ede0000300a00 */
[----:B------:R-:W-:-:S05]  /*70df0*/  NOP ;  /* 0x0000000000007918 */ /* 0x000fca0000000000 */
        /* <DEDUP_REMOVED lines=9> */
[----:B0-----:R-:W4:Y:S01]  /*70e90*/  LDL.LU.64 R26, [R1+0x2920] ;  /* 0x00292000011a7983 */ /* 0x001f220000300a00 */
[----:B------:R-:W0:Y:S01]  /*70ea0*/  S2R R3, SR_TID.X ;  /* 0x0000000000037919 */ /* 0x000e220000002100 */
[----:B------:R-:W1:Y:S01]  /*70eb0*/  S2R R28, SR_TID.X ;  /* 0x00000000001c7919 */ /* 0x000e620000002100 */
[----:B--2---:R-:W-:Y:S01]  /*70ec0*/  HMMA.16816.F32 R4, R16, R6, R8 ;  /* 0x000000061004723c */ /* 0x004fe20000001808 */
[----:B------:R-:W2:-:S15]  /*70ed0*/  LDL.LU.64 R10, [R1+0x2918] ;  /* 0x00291800010a7983 */ /* 0x000e9e0000300a00 */
[----:B------:R-:W-:-:S07]  /*70ee0*/  NOP ;  /* 0x0000000000007918 */ /* 0x000fce0000000000 */
[----:B------:R-:W-:Y:S04]  /*70ef0*/  STL.64 [R1+0x9a0], R4 ;  /* 0x0009a00401007387 */ /* 0x000fe80000100a00 */
[----:B------:R3:W-:Y:S04]  /*70f00*/  STL.64 [R1+0x9a8], R6 ;  /* 0x0009a80601007387 */ /* 0x0007e80000100a00 */
[----:B---3--:R-:W3:Y:S01]  /*70f10*/  LDL.LU.64 R6, [R1+0x2910] ;  /* 0x0029100001067983 */ /* 0x008ee20000300a00 */
[----:B0-----:R-:W-:Y:S01]  /*70f20*/  LOP3.LUT R3, R3, 0x7, RZ, 0xc0, !PT ;  /* 0x0000000703037812 */ /* 0x001fe200078ec0ff */
[----:B-1----:R-:W-:-:S04]  /*70f30*/  IMAD.SHL.U32 R29, R28, 0x2, RZ ;  /* 0x000000021c1d7824 */ /* 0x002fc800078e00ff */
[----:B------:R-:W-:Y:S02]  /*70f40*/  IMAD R3, R3, 0x90, RZ ;  /* 0x0000009003037824 */ /* 0x000fe400078e02ff */
[----:B------:R-:W-:-:S03]  /*70f50*/  IMAD.SHL.U32 R28, R28, 0x40, RZ ;  /* 0x000000401c1c7824 */ /* 0x000fc600078e00ff */
[----:B------:R-:W-:-:S04]  /*70f60*/  LOP3.LUT R3, R3, 0x10, R29, 0x78, !PT ;  /* 0x0000001003037812 */ /* 0x000fc800078e781d */
[----:B------:R-:W-:-:S04]  /*70f70*/  LOP3.LUT R3, R3, 0x400, R28, 0xf8, !PT ;  /* 0x0000040003037812 */ /* 0x000fc800078ef81c */
[----:B------:R-:W-:Y:S01]  /*70f80*/  LOP3.LUT R3, R3, 0x60, RZ, 0x3c, !PT ;  /* 0x0000006003037812 */ /* 0x000fe200078e3cff */
[----:B----4-:R-:W-:Y:S04]  /*70f90*/  HMMA.16816.F32 R20, R16, R26, R20 ;  /* 0x0000001a1014723c */ /* 0x010fe80000001814 */
[----:B------:R-:W0:-:S15]  /*70fa0*/  LDSM.16.MT88.4 R24, [R3+UR4+0x11800] ;  /* 0x011800040318783b */ /* 0x000e1e0008004200 */
[----:B------:R-:W-:-:S04]  /*70fb0*/  NOP ;  /* 0x0000000000007918 */ /* 0x000fc80000000000 */
[----:B------:R1:W-:Y:S04]  /*70fc0*/  STL.64 [R1+0x990], R20 ;  /* 0x0009901401007387 */ /* 0x0003e80000100a00 */
[----:B------:R4:W-:Y:S04]  /*70fd0*/  STL.64 [R1+0x998], R22 ;  /* 0x0009981601007387 */ /* 0x0009e80000100a00 */
[----:B-1----:R-:W2:Y:S04]  /*70fe0*/  LDL.LU R20, [R1+0x600] ;  /* 0x0006000001147983 */ /* 0x002ea80000300800 */
[----:B------:R-:W2:Y:S04]  /*70ff0*/  LDL.LU R21, [R1+0x604] ;  /* 0x0006040001157983 */ /* 0x000ea80000300800 */
[----:B----4-:R-:W2:Y:S04]  /*71000*/  LDL.LU R22, [R1+0x608] ;  /* 0x0006080001167983 */ /* 0x010ea80000300800 */
[----:B------:R-:W2:Y:S04]  /*71010*/  LDL.LU R23, [R1+0x60c] ;  /* 0x00060c0001177983 */ /* 0x000ea80000300800 */
[----:B0-----:R-:W-:Y:S04]  /*71020*/  STL.64 [R1+0x2720], R26 ;  /* 0x0027201a01007387 */ /* 0x001fe80000100a00 */
[----:B------:R0:W-:Y:S04]  /*71030*/  STL.64 [R1+0x2718], R24 ;  /* 0x0027181801007387 */ /* 0x0001e80000100a00 */
[----:B0-----:R-:W4:Y:S04]  /*71040*/  LDL.LU R24, [R1+0x9b0] ;  /* 0x0009b00001187983 */ /* 0x001f280000300800 */
[----:B------:R-:W4:Y:S04]  /*71050*/  LDL.LU R25, [R1+0x9b4] ;  /* 0x0009b40001197983 */ /* 0x000f280000300800 */
[----:B------:R-:W4:Y:S04]  /*71060*/  LDL.LU R26, [R1+0x9b8] ;  /* 0x0009b800011a7983 */ /* 0x000f280000300800 */
[----:B------:R-:W4:Y:S01]  /*71070*/  LDL.LU R27, [R1+0x9bc] ;  /* 0x0009bc00011b7983 */ /* 0x000f220000300800 */
[----:B---3--:R-:W-:-:S15]  /*71080*/  HMMA.16816.F32 R12, R16, R6, R12 ;  /* 0x00000006100c723c */ /* 0x008fde000000180c */
[----:B------:R-:W-:-:S08]  /*71090*/  NOP ;  /* 0x0000000000007918 */ /* 0x000fd00000000000 */
[----:B------:R-:W-:Y:S04]  /*710a0*/  STL.64 [R1+0xcb0], R12 ;  /* 0x000cb00c01007387 */ /* 0x000fe80000100a00 */
[----:B------:R0:W-:Y:S04]  /*710b0*/  STL.64 [R1+0xcb8], R14 ;  /* 0x000cb80e01007387 */ /* 0x0001e80000100a00 */
[----:B0-----:R-:W4:Y:S04]  /*710c0*/  LDL.LU.64 R14, [R1+0x2908] ;  /* 0x00290800010e7983 */ /* 0x001f280000300a00 */
[----:B------:R0:W-:Y:S04]  /*710d0*/  STL.64 [R1+0x2750], R6 ;  /* 0x0027500601007387 */ /* 0x0001e80000100a00 */
[----:B------:R-:W3:Y:S04]  /*710e0*/  LDL.LU R4, [R1+0x5e0] ;  /* 0x0005e00001047983 */ /* 0x000ee80000300800 */
[----:B------:R-:W3:Y:S04]  /*710f0*/  LDL.LU R5, [R1+0x5e4] ;  /* 0x0005e40001057983 */ /* 0x000ee80000300800 */
[----:B0-----:R-:W2:Y:S04]  /*71100*/  LDL.LU R6, [R1+0x5e8] ;  /* 0x0005e80001067983 */ /* 0x001ea80000300800 */
[----:B------:R-:W2:Y:S01]  /*71110*/  LDL.LU R7, [R1+0x5ec] ;  /* 0x0005ec0001077983 */ /* 0x000ea20000300800 */
[----:B----4-:R-:W-:Y:S03]  /*71120*/  HMMA.16816.F32 R24, R16, R14, R24 ;  /* 0x0000000e1018723c */ /* 0x010fe60000001818 */
[----:B--2---:R-:W-:Y:S04]  /*71130*/  STL.64 [R1+0x28f0], R6 ;  /* 0x0028f00601007387 */ /* 0x004fe80000100a00 */
[----:B---3--:R-:W-:-:S15]  /*71140*/  STL.64 [R1+0x28e8], R4 ;  /* 0x0028e80401007387 */ /* 0x008fde0000100a00 */
[----:B------:R-:W-:-:S01]  /*71150*/  NOP ;  /* 0x0000000000007918 */ /* 0x000fc20000000000 */
[----:B------:R0:W-:Y:S04]  /*71160*/  STL.64 [R1+0xca0], R24 ;  /* 0x000ca01801007387 */ /* 0x0001e80000100a00 */
[----:B------:R1:W-:Y:S04]  /*71170*/  STL.64 [R1+0xca8], R26 ;  /* 0x000ca81a01007387 */ /* 0x0003e80000100a00 */
[----:B0-----:R-:W2:Y:S04]  /*71180*/  LDL.LU R24, [R1+0x5d0] ;  /* 0x0005d00001187983 */ /* 0x001ea80000300800 */
[----:B------:R-:W2:Y:S04]  /*71190*/  LDL.LU R25, [R1+0x5d4] ;  /* 0x0005d40001197983 */ /* 0x000ea80000300800 */
[----:B-1----:R-:W3:Y:S04]  /*711a0*/  LDL.LU R26, [R1+0x5d8] ;  /* 0x0005d800011a7983 */ /* 0x002ee80000300800 */
[----:B------:R-:W3:Y:S04]  /*711b0*/  LDL.LU R27, [R1+0x5dc] ;  /* 0x0005dc00011b7983 */ /* 0x000ee80000300800 */
[----:B---3--:R0:W-:Y:S04]  /*711c0*/  STL.64 [R1+0x28e0], R26 ;  /* 0x0028e01a01007387 */ /* 0x0081e80000100a00 */
[----:B--2---:R-:W-:Y:S04]  /*711d0*/  STL.64 [R1+0x28d8], R24 ;  /* 0x0028d81801007387 */ /* 0x004fe80000100a00 */
[----:B0-----:R-:W2:Y:S04]  /*711e0*/  LDL.LU.64 R26, [R1+0x1b8] ;  /* 0x0001b800011a7983 */ /* 0x001ea80000300a00 */
[----:B------:R0:W-:Y:S04]  /*711f0*/  STL [R1+0x273c], R14 ;  /* 0x00273c0e01007387 */ /* 0x0001e80000100800 */
[----:B------:R1:W-:Y:S04]  /*71200*/  STL [R1+0x2738], R15 ;  /* 0x0027380f01007387 */ /* 0x0003e80000100800 */
[----:B------:R-:W3:Y:S04]  /*71210*/  LDL.LU R12, [R1+0x5b0] ;  /* 0x0005b000010c7983 */ /* 0x000ee80000300800 */
[----:B------:R-:W3:Y:S04]  /*71220*/  LDL.LU R13, [R1+0x5b4] ;  /* 0x0005b400010d7983 */ /* 0x000ee80000300800 */
[----:B0-----:R-:W4:Y:S04]  /*71230*/  LDL.LU R14, [R1+0x5b8] ;  /* 0x0005b800010e7983 */ /* 0x001f280000300800 */
[----:B-1----:R-:W4:Y:S01]  /*71240*/  LDL.LU R15, [R1+0x5bc] ;  /* 0x0005bc00010f7983 */ /* 0x002f220000300800 */
[----:B------:R-:W-:Y:S03]  /*71250*/  HMMA.16816.F32 R16, R16, R10, R20 ;  /* 0x0000000a1010723c */ /* 0x000fe60000001814 */
[----:B----4-:R0:W-:Y:S04]  /*71260*/  STL.64 [R1+0x28c0], R14 ;  /* 0x0028c00e01007387 */ /* 0x0101e80000100a00 */
[----:B---3--:R-:W-:Y:S04]  /*71270*/  STL.64 [R1+0x28b8], R12 ;  /* 0x0028b80c01007387 */ /* 0x008fe80000100a00 */
[----:B0-----:R-:W3:Y:S04]  /*71280*/  LDL.LU.64 R14, [R1+0x198] ;  /* 0x00019800010e7983 */ /* 0x001ee80000300a00 */
[----:B---3--:R0:W-:Y:S04]  /*71290*/  STL.64 [R1+0x28d0], R14 ;  /* 0x0028d00e01007387 */ /* 0x0081e80000100a00 */
[----:B0-----:R-:W3:Y:S04]  /*712a0*/  LDL.LU.64 R14, [R1+0x1a8] ;  /* 0x0001a800010e7983 */ /* 0x001ee80000300a00 */
[----:B------:R-:W4:Y:S04]  /*712b0*/  LDL.LU.64 R22, [R1+0x2900] ;  /* 0x0029000001167983 */ /* 0x000f280000300a00 */
[----:B------:R-:W4:Y:S04]  /*712c0*/  LDL.LU.64 R20, [R1+0x28f8] ;  /* 0x0028f80001147983 */ /* 0x000f280000300a00 */
[----:B------:R0:W-:Y:S04]  /*712d0*/  STL.64 [R1+0xb80], R16 ;  /* 0x000b801001007387 */ /* 0x0001e80000100a00 */
[----:B------:R1:W-:Y:S04]  /*712e0*/  STL.64 [R1+0xb88], R18 ;  /* 0x000b881201007387 */ /* 0x0003e80000100a00 */
[----:B0-----:R-:W4:Y:S04]  /*712f0*/  LDL.LU R16, [R1+0x5f0] ;  /* 0x0005f00001107983 */ /* 0x001f280000300800 */
[----:B------:R-:W4:Y:S04]  /*71300*/  LDL.LU R17, [R1+0x5f4] ;  /* 0x0005f40001117983 */ /* 0x000f280000300800 */
[----:B-1----:R-:W4:Y:S04]  /*71310*/  LDL.LU R18, [R1+0x5f8] ;  /* 0x0005f80001127983 */ /* 0x002f280000300800 */
[----:B------:R-:W4:Y:S01]  /*71320*/  LDL.LU R19, [R1+0x5fc] ;  /* 0x0005fc0001137983 */ /* 0x000f220000300800 */
[----:B------:R-:W-:-:S02]  /*71330*/  IMAD.MOV.U32 R6, RZ, RZ, R2 ;  /* 0x000000ffff067224 */ /* 0x000fc400078e0002 */
[----:B------:R-:W-:-:S07]  /*71340*/  IMAD.MOV.U32 R7, RZ, RZ, R0 ;  /* 0x000000ffff077224 */ /* 0x000fce00078e0000 */
[----:B----4-:R-:W-:-:S15]  /*71350*/  HMMA.16816.F32 R4, R20, R6, R16 ;  /* 0x000000061404723c */ /* 0x010fde0000001810 */
[----:B------:R-:W-:-:S08]  /*71360*/  NOP ;  /* 0x0000000000007918 */ /* 0x000fd00000000000 */
[----:B------:R-:W-:Y:S01]  /*71370*/  STL.64 [R1+0x1140], R4 ;  /* 0x0011400401007387 */ /* 0x000fe20000100a00 */
[----:B------:R-:W-:-:S03]  /*71380*/  IMAD.MOV.U32 R17, RZ, RZ, R6 ;  /* 0x000000ffff117224 */ /* 0x000fc600078e0006 */
[----:B------:R0:W-:Y:S01]  /*71390*/  STL.64 [R1+0x1148], R6 ;  /* 0x0011480601007387 */ /* 0x0001e20000100a00 */
[----:B------:R-:W-:-:S03]  /*713a0*/  IMAD.MOV.U32 R16, RZ, RZ, R4 ;  /* 0x000000ffff107224 */ /* 0x000fc600078e0004 */
[----:B0-----:R-:W4:Y:S04]  /*713b0*/  LDL.LU.64 R6, [R1+0x28f0] ;  /* 0x0028f00001067983 */ /* 0x001f280000300a00 */
[----:B------:R-:W4:Y:S04]  /*713c0*/  LDL.LU.64 R4, [R1+0x28e8] ;  /* 0x0028e80001047983 */ /* 0x000f280000300a00 */
[----:B------:R-:W-:Y:S04]  /*713d0*/  STL [R1+0x23c8], R16 ;  /* 0x0023c81001007387 */ /* 0x000fe80000100800 */
[----:B------:R-:W-:Y:S01]  /*713e0*/  STL [R1+0x23c4], R17 ;  /* 0x0023c41101007387 */ /* 0x000fe20000100800 */
[----:B--2---:R-:W-:-:S02]  /*713f0*/  IMAD.MOV.U32 R19, RZ, RZ, R26 ;  /* 0x000000ffff137224 */ /* 0x004fc400078e001a */
[----:B------:R-:W-:Y:S01]  /*71400*/  IMAD.MOV.U32 R18, RZ, RZ, R27 ;  /* 0x000000ffff127224 */ /* 0x000fe200078e001b */
[----:B----4-:R-:W-:Y:S01]  /*71410*/  HMMA.16816.F32 R4, R20, R26, R4 ;  /* 0x0000001a1404723c */ /* 0x010fe20000001804 */
[----:B------:R-:W3:Y:S04]  /*71420*/  LDL.LU.64 R26, [R1+0x28e0] ;  /* 0x0028e000011a7983 */ /* 0x000ee80000300a00 */
[----:B------:R-:W3:-:S15]  /*71430*/  LDL.LU.64 R24, [R1+0x28d8] ;  /* 0x0028d80001187983 */ /* 0x000ede0000300a00 */
[----:B------:R-:W-:-:S03]  /*71440*/  NOP ;  /* 0x0000000000007918 */ /* 0x000fc60000000000 */
[----:B------:R-:W-:Y:S04]  /*71450*/  STL.64 [R1+0x1110], R4 ;  /* 0x0011100401007387 */ /* 0x000fe80000100a00 */
[----:B------:R-:W-:Y:S04]  /*71460*/  STL.64 [R1+0x1118], R6 ;  /* 0x0011180601007387 */ /* 0x000fe80000100a00 */
[----:B------:R0:W-:Y:S04]  /*71470*/  STL.64 [R1+0x28b0], R18 ;  /* 0x0028b01201007387 */ /* 0x0001e80000100a00 */
[----:B0-----:R-:W2:Y:S01]  /*71480*/  LDL.LU.64 R18, [R1+0x188] ;  /* 0x0001880001127983 */ /* 0x001ea20000300a00 */
[----:B------:R-:W-:-:S02]  /*71490*/  IMAD.MOV.U32 R8, RZ, RZ, R4 ;  /* 0x000000ffff087224 */ /* 0x000fc400078e0004 */
[----:B------:R-:W-:Y:S01]  /*714a0*/  IMAD.MOV.U32 R9, RZ, RZ, R6 ;  /* 0x000000ffff097224 */ /* 0x000fe200078e0006 */
[----:B---3--:R-:W-:Y:S01]  /*714b0*/  HMMA.16816.F32 R24, R20, R14, R24 ;  /* 0x0000000e1418723c */ /* 0x008fe20000001818 */
[----:B--2---:R0:W-:Y:S04]  /*714c0*/  STL.64 [R1+0x28c8], R18 ;  /* 0x0028c81201007387 */ /* 0x0041e80000100a00 */
[----:B------:R-:W2:Y:S04]  /*714d0*/  LDL.LU R16, [R1+0x5c0] ;  /* 0x0005c00001107983 */ /* 0x000ea80000300800 */
[----:B------:R-:W2:Y:S04]  /*714e0*/  LDL.LU R17, [R1+0x5c4] ;  /* 0x0005c40001117983 */ /* 0x000ea80000300800 */
[----:B0-----:R-:W2:Y:S04]  /*714f0*/  LDL.LU R18, [R1+0x5c8] ;  /* 0x0005c80001127983 */ /* 0x001ea80000300800 */
[----:B------:R-:W2:Y:S04]  /*71500*/  LDL.LU R19, [R1+0x5cc] ;  /* 0x0005cc0001137983 */ /* 0x000ea80000300800 */
[----:B------:R-:W3:Y:S04]  /*71510*/  LDL.64 R6, [R1+0x168] ;  /* 0x0001680001067983 */ /* 0x000ee80000100a00 */
[----:B------:R-:W-:Y:S04]  /*71520*/  STL [R1+0x23d0], R8 ;  /* 0x0023d00801007387 */ /* 0x000fe80000100800 */
[----:B------:R-:W-:Y:S04]  /*71530*/  STL [R1+0x23cc], R9 ;  /* 0x0023cc0901007387 */ /* 0x000fe80000100800 */
[----:B------:R0:W-:Y:S04]  /*71540*/  STL.64 [R1+0x28a8], R10 ;  /* 0x0028a80a01007387 */ /* 0x0001e80000100a00 */
[----:B0-----:R-:W4:Y:S04]  /*71550*/  LDL.LU.64 R10, [R1+0x178] ;  /* 0x00017800010a7983 */ /* 0x001f280000300a00 */
[----:B------:R0:W-:Y:S04]  /*71560*/  STL.64 [R1+0x10c0], R24 ;  /* 0x0010c01801007387 */ /* 0x0001e80000100a00 */
[----:B------:R1:W-:Y:S01]  /*71570*/  STL.64 [R1+0x10c8], R26 ;  /* 0x0010c81a01007387 */ /* 0x0003e20000100a00 */
[----:B0-----:R-:W-:-:S02]  /*71580*/  IMAD.MOV.U32 R25, RZ, RZ, R14 ;  /* 0x000000ffff197224 */ /* 0x001fc400078e000e */
[----:B------:R-:W-:Y:S02]  /*71590*/  IMAD.MOV.U32 R24, RZ, RZ, R15 ;  /* 0x000000ffff187224 */ /* 0x000fe400078e000f */
[----:B------:R-:W2:Y:S02]  /*715a0*/  LDL.LU.64 R14, [R1+0x28d0] ;  /* 0x0028d000010e7983 */ /* 0x000ea40000300a00 */
[----:B--2---:R-:W-:Y:S06]  /*715b0*/  HMMA.16816.F32 R16, R20, R14, R16 ;  /* 0x0000000e1410723c */ /* 0x004fec0000001810 */
[----:B-1----:R-:W-:-:S02]  /*715c0*/  IMAD.MOV.U32 R27, RZ, RZ, R14 ;  /* 0x000000ffff1b7224 */ /* 0x002fc400078e000e */
[----:B------:R-:W-:-:S15]  /*715d0*/  IMAD.MOV.U32 R26, RZ, RZ, R15 ;  /* 0x000000ffff1a7224 */ /* 0x000fde00078e000f */
[----:B------:R-:W-:Y:S04]  /*715e0*/  STL.64 [R1+0x1090], R16 ;  /* 0x0010901001007387 */ /* 0x000fe80000100a00 */
[----:B------:R0:W-:Y:S04]  /*715f0*/  STL.64 [R1+0x1098], R18 ;  /* 0x0010981201007387 */ /* 0x0001e80000100a00 */
[----:B0-----:R-:W2:Y:S04]  /*71600*/  LDL.LU.64 R18, [R1+0x28c8] ;  /* 0x0028c80001127983 */ /* 0x001ea80000300a00 */
[----:B------:R-:W2:Y:S04]  /*71610*/  LDL.LU.64 R14, [R1+0x28c0] ;  /* 0x0028c000010e7983 */ /* 0x000ea80000300a00 */
[----:B------:R-:W2:Y:S04]  /*71620*/  LDL.LU.64 R12, [R1+0x28b8] ;  /* 0x0028b800010c7983 */ /* 0x000ea80000300a00 */
[----:B------:R-:W-:Y:S04]  /*71630*/  STL.64 [R1+0x2748], R26 ;  /* 0x0027481a01007387 */ /* 0x000fe80000100a00 */
[----:B------:R0:W-:Y:S04]  /*71640*/  STL.64 [R1+0x2740], R24 ;  /* 0x0027401801007387 */ /* 0x0001e80000100a00 */
[----:B0-----:R-:W3:Y:S04]  /*71650*/  LDL.LU R24, [R1+0x590] ;  /* 0x0005900001187983 */ /* 0x001ee80000300800 */
[----:B------:R-:W3:Y:S04]  /*71660*/  LDL.LU R25, [R1+0x594] ;  /* 0x0005940001197983 */ /* 0x000ee80000300800 */
[----:B------:R-:W3:Y:S04]  /*71670*/  LDL.LU R26, [R1+0x598] ;  /* 0x00059800011a7983 */ /* 0x000ee80000300800 */
[----:B------:R-:W3:Y:S01]  /*71680*/  LDL.LU R27, [R1+0x59c] ;  /* 0x00059c00011b7983 */ /* 0x000ee20000300800 */
[----:B--2---:R-:W-:-:S15]  /*71690*/  HMMA.16816.F32 R12, R20, R18, R12 ;  /* 0x00000012140c723c */ /* 0x004fde000000180c */
[----:B------:R-:W-:-:S08]  /*716a0*/  NOP ;  /* 0x0000000000007918 */ /* 0x000fd00000000000 */
[----:B------:R-:W-:Y:S04]  /*716b0*/  STL.64 [R1+0x1050], R12 ;  /* 0x0010500c01007387 */ /* 0x000fe80000100a00 */
[----:B------:R0:W-:Y:S02]  /*716c0*/  STL.64 [R1+0x1058], R14 ;  /* 0x0010580e01007387 */ /* 0x0001e40000100a00 */
[----:B0-----:R-:W-:Y:S02]  /*716d0*/  IMAD.MOV.U32 R14, RZ, RZ, R18 ;  /* 0x000000ffff0e7224 */ /* 0x001fe400078e0012 */
[----:B------:R-:W-:Y:S02]  /*716e0*/  IMAD.MOV.U32 R15, RZ, RZ, R19 ;  /* 0x000000ffff0f7224 */ /* 0x000fe400078e0013 */
[----:B------:R-:W2:Y:S04]  /*716f0*/  LDL.LU.64 R18, [R1+0x28b0] ;  /* 0x0028b00001127983 */ /* 0x000ea80000300a00 */
[----:B------:R0:W-:Y:S04]  /*71700*/  STL.64 [R1+0x2890], R14 ;  /* 0x0028900e01007387 */ /* 0x0001e80000100a00 */
[----:B------:R-:W3:Y:S04]  /*71710*/  LDL.LU R12, [R1+0x5a0] ;  /* 0x0005a000010c7983 */ /* 0x000ee80000300800 */
[----:B------:R-:W3:Y:S04]  /*71720*/  LDL.LU R13, [R1+0x5a4] ;  /* 0x0005a400010d7983 */ /* 0x000ee80000300800 */
[----:B0-----:R-:W3:Y:S04]  /*71730*/  LDL.LU R14, [R1+0x5a8] ;  /* 0x0005a800010e7983 */ /* 0x001ee80000300800 */
[----:B------:R-:W3:Y:S01]  /*71740*/  LDL.LU R15, [R1+0x5ac] ;  /* 0x0005ac00010f7983 */ /* 0x000ee20000300800 */
[----:B----4-:R-:W-:-:S02]  /*71750*/  IMAD.MOV.U32 R17, RZ, RZ, R10 ;  /* 0x000000ffff117224 */ /* 0x010fc400078e000a */
[----:B------:R-:W-:Y:S01]  /*71760*/  IMAD.MOV.U32 R16, RZ, RZ, R11 ;  /* 0x000000ffff107224 */ /* 0x000fe200078e000b */
[----:B---3--:R-:W-:-:S15]  /*71770*/  HMMA.16816.F32 R12, R20, R10, R12 ;  /* 0x0000000a140c723c */ /* 0x008fde000000180c */
[----:B------:R-:W-:-:S08]  /*71780*/  NOP ;  /* 0x0000000000007918 */ /* 0x000fd00000000000 */
[----:B------:R0:W-:Y:S04]  /*71790*/  STL.64 [R1+0x1010], R12 ;  /* 0x0010100c01007387 */ /* 0x0001e80000100a00 */
[----:B------:R1:W-:Y:S04]  /*717a0*/  STL.64 [R1+0x1018], R14 ;  /* 0x0010180e01007387 */ /* 0x0003e80000100a00 */
[----:B------:R-:W3:Y:S04]  /*717b0*/  LDL.LU R8, [R1+0x580] ;  /* 0x0005800001087983 */ /* 0x000ee80000300800 */
[----:B------:R-:W3:Y:S04]  /*717c0*/  LDL.LU R9, [R1+0x584] ;  /* 0x0005840001097983 */ /* 0x000ee80000300800 */
[----:B------:R-:W3:Y:S04]  /*717d0*/  LDL.LU R10, [R1+0x588] ;  /* 0x00058800010a7983 */ /* 0x000ee80000300800 */
[----:B------:R-:W3:Y:S04]  /*717e0*/  LDL.LU R11, [R1+0x58c] ;  /* 0x00058c00010b7983 */ /* 0x000ee80000300800 */
[----:B0-----:R-:W4:Y:S04]  /*717f0*/  LDL.LU R12, [R1+0x570] ;  /* 0x00057000010c7983 */ /* 0x001f280000300800 */
[----:B------:R-:W4:Y:S04]  /*71800*/  LDL.LU R13, [R1+0x574] ;  /* 0x00057400010d7983 */ /* 0x000f280000300800 */
[----:B-1----:R-:W2:Y:S04]  /*71810*/  LDL.LU R14, [R1+0x578] ;  /* 0x00057800010e7983 */ /* 0x002ea80000300800 */
[----:B------:R-:W2:Y:S01]  /*71820*/  LDL.LU R15, [R1+0x57c] ;  /* 0x00057c00010f7983 */ /* 0x000ea20000300800 */
[----:B------:R-:W-:Y:S03]  /*71830*/  HMMA.16816.F32 R24, R20, R6, R24 ;  /* 0x000000061418723c */ /* 0x000fe60000001818 */
[----:B--2---:R0:W-:Y:S04]  /*71840*/  STL.64 [R1+0x28a0], R14 ;  /* 0x0028a00e01007387 */ /* 0x0041e80000100a00 */
[----:B----4-:R-:W-:Y:S04]  /*71850*/  STL.64 [R1+0x2898], R12 ;  /* 0x0028980c01007387 */ /* 0x010fe80000100a00 */
[----:B0-----:R-:W3:Y:S04]  /*71860*/  LDL.LU.64 R14, [R1+0x158] ;  /* 0x00015800010e7983 */ /* 0x001ee80000300a00 */
[----:B------:R-:W-:Y:S04]  /*71870*/  STL.64 [R1+0x2710], R16 ;  /* 0x0027101001007387 */ /* 0x000fe80000100a00 */
[----:B------:R0:W-:Y:S04]  /*71880*/  STL.64 [R1+0x2758], R18 ;  /* 0x0027581201007387 */ /* 0x0001e80000100a00 */
[----:B0-----:R-:W2:Y:S04]  /*71890*/  LDL.LU.64 R18, [R1+0x148] ;  /* 0x0001480001127983 */ /* 0x001ea80000300a00 */
[----:B------:R0:W-:Y:S04]  /*718a0*/  STL.64 [R1+0xfe0], R24 ;  /* 0x000fe01801007387 */ /* 0x0001e80000100a00 */
[----:B------:R1:W-:Y:S04]  /*718b0*/  STL.64 [R1+0xfe8], R26 ;  /* 0x000fe81a01007387 */ /* 0x0003e80000100a00 */
[----:B0-----:R-:W4:Y:S04]  /*718c0*/  LDL.LU R24, [R1+0x540] ;  /* 0x0005400001187983 */ /* 0x001f280000300800 */
[----:B------:R-:W4:Y:S04]  /*718d0*/  LDL.LU R25, [R1+0x544] ;  /* 0x0005440001197983 */ /* 0x000f280000300800 */
[----:B-1----:R-:W3:Y:S04]  /*718e0*/  LDL.LU R26, [R1+0x548] ;  /* 0x00054800011a7983 */ /* 0x002ee80000300800 */
[----:B------:R-:W3:Y:S04]  /*718f0*/  LDL.LU R27, [R1+0x54c] ;  /* 0x00054c00011b7983 */ /* 0x000ee80000300800 */
[----:B---3--:R0:W-:Y:S04]  /*71900*/  STL.64 [R1+0x2868], R26 ;  /* 0x0028681a01007387 */ /* 0x0081e80000100a00 */
[----:B----4-:R-:W-:Y:S04]  /*71910*/  STL.64 [R1+0x2860], R24 ;  /* 0x0028601801007387 */ /* 0x010fe80000100a00 */
[----:B0-----:R-:W3:Y:S01]  /*71920*/  LDL.LU.64 R26, [R1+0x128] ;  /* 0x00012800011a7983 */ /* 0x001ee20000300a00 */
[----:B------:R-:W-:-:S03]  /*71930*/  IMAD.MOV.U32 R29, RZ, RZ, R7 ;  /* 0x000000ffff1d7224 */ /* 0x000fc600078e0007 */
[----:B---3--:R0:W-:Y:S04]  /*71940*/  STL.64 [R1+0x2878], R26 ;  /* 0x0028781a01007387 */ /* 0x0081e80000100a00 */
[----:B0-----:R-:W3:Y:S04]  /*71950*/  LDL.LU.64 R26, [R1+0x138] ;  /* 0x00013800011a7983 */ /* 0x001ee80000300a00 */
[----:B------:R-:W4:Y:S01]  /*71960*/  LDL.LU.64 R6, [R1+0x118] ;  /* 0x0001180001067983 */ /* 0x000f220000300a00 */
[----:B------:R-:W-:Y:S03]  /*71970*/  HMMA.16816.F32 R8, R20, R14, R8 ;  /* 0x0000000e1408723c */ /* 0x000fe60000001808 */
[----:B----4-:R0:W-:Y:S04]  /*71980*/  STL.64 [R1+0x2870], R6 ;  /* 0x0028700601007387 */ /* 0x0101e80000100a00 */
[----:B------:R-:W4:Y:S04]  /*71990*/  LDL.LU R4, [R1+0x550] ;  /* 0x0005500001047983 */ /* 0x000f280000300800 */
[----:B------:R-:W4:Y:S04]  /*719a0*/  LDL.LU R5, [R1+0x554] ;  /* 0x0005540001057983 */ /* 0x000f280000300800 */
[----:B0-----:R-:W2:Y:S04]  /*719b0*/  LDL.LU R6, [R1+0x558] ;  /* 0x0005580001067983 */ /* 0x001ea80000300800 */
[----:B------:R-:W2:Y:S04]  /*719c0*/  LDL.LU R7, [R1+0x55c] ;  /* 0x00055c0001077983 */ /* 0x000ea80000300800 */
[----:B--2---:R-:W-:Y:S04]  /*719d0*/  STL.64 [R1+0x2888], R6 ;  /* 0x0028880601007387 */ /* 0x004fe80000100a00 */
[----:B----4-:R0:W-:Y:S04]  /*719e0*/  STL.64 [R1+0x2880], R4 ;  /* 0x0028800401007387 */ /* 0x0101e80000100a00 */
[----:B0-----:R-:W3:Y:S04]  /*719f0*/  LDL.LU R4, [R1+0x560] ;  /* 0x0005600001047983 */ /* 0x001ee80000300800 */
[----:B------:R-:W3:Y:S04]  /*71a00*/  LDL.LU R5, [R1+0x564] ;  /* 0x0005640001057983 */ /* 0x000ee80000300800 */
[----:B------:R-:W3:Y:S04]  /*71a10*/  LDL.LU R6, [R1+0x568] ;  /* 0x0005680001067983 */ /* 0x000ee80000300800 */
[----:B------:R-:W3:Y:S04]  /*71a20*/  LDL.LU R7, [R1+0x56c] ;  /* 0x00056c0001077983 */ /* 0x000ee80000300800 */
[----:B------:R0:W-:Y:S04]  /*71a30*/  STL.64 [R1+0xfa0], R8 ;  /* 0x000fa00801007387 */ /* 0x0001e80000100a00 */
[----:B------:R1:W-:Y:S01]  /*71a40*/  STL.64 [R1+0xfa8], R10 ;  /* 0x000fa80a01007387 */ /* 0x0003e20000100a00 */
[----:B0-----:R-:W-:-:S03]  /*71a50*/  IMAD.MOV.U32 R9, RZ, RZ, R14 ;  /* 0x000000ffff097224 */ /* 0x001fc600078e000e */
[----:B-1----:R-:W2:Y:S01]  /*71a60*/  LDL.LU.64 R10, [R1+0x28a8] ;  /* 0x0028a800010a7983 */ /* 0x002ea20000300a00 */
[----:B------:R-:W-:-:S03]  /*71a70*/  IMAD.MOV.U32 R8, RZ, RZ, R15 ;  /* 0x000000ffff087224 */ /* 0x000fc600078e000f */
[----:B------:R-:W4:Y:S04]  /*71a80*/  LDL.LU.64 R14, [R1+0x28a0] ;  /* 0x0028a000010e7983 */ /* 0x000f280000300a00 */
[----:B------:R-:W4:Y:S04]  /*71a90*/  LDL.LU.64 R12, [R1+0x2898] ;  /* 0x00289800010c7983 */ /* 0x000f280000300a00 */
[----:B------:R-:W-:Y:S04]  /*71aa0*/  STL [R1+0x2618], R8 ;  /* 0x0026180801007387 */ /* 0x000fe80000100800 */
[----:B------:R-:W-:Y:S01]  /*71ab0*/  STL [R1+0x2614], R9 ;  /* 0x0026140901007387 */ /* 0x000fe20000100800 */
[----:B----4-:R-:W-:-:S15]  /*71ac0*/  HMMA.16816.F32 R12, R20, R18, R12 ;  /* 0x00000012140c723c */ /* 0x010fde000000180c */
[----:B------:R-:W-:-:S08]  /*71ad0*/  NOP ;  /* 0x0000000000007918 */ /* 0x000fd00000000000 */
[----:B------:R0:W-:Y:S04]  /*71ae0*/  STL.64 [R1+0xf60], R12 ;  /* 0x000f600c01007387 */ /* 0x0001e80000100a00 */
[----:B------:R1:W-:Y:S01]  /*71af0*/  STL.64 [R1+0xf68], R14 ;  /* 0x000f680e01007387 */ /* 0x0003e20000100a00 */
[----:B0-----:R-:W-:-:S03]  /*71b00*/  IMAD.MOV.U32 R13, RZ, RZ, R18 ;  /* 0x000000ffff0d7224 */ /* 0x001fc600078e0012 */
[----:B-1----:R-:W4:Y:S01]  /*71b10*/  LDL.LU.64 R14, [R1+0x2890] ;  /* 0x00289000010e7983 */ /* 0x002f220000300a00 */
[----:B------:R-:W-:-:S03]  /*71b20*/  IMAD.MOV.U32 R12, RZ, RZ, R19 ;  /* 0x000000ffff0c7224 */ /* 0x000fc600078e0013 */
[----:B------:R-:W2:Y:S01]  /*71b30*/  LDL.LU.64 R18, [R1+0xe8] ;  /* 0x0000e80001127983 */ /* 0x000ea20000300a00 */
[C---:B---3--:R-:W-:Y:S03]  /*71b40*/  HMMA.16816.F32 R4, R20.reuse, R26, R4 ;  /* 0x0000001a1404723c */ /* 0x048fe60000001804 */
[----:B--2---:R0:W-:Y:S04]  /*71b50*/  STL.64 [R1+0x2838], R18 ;  /* 0x0028381201007387 */ /* 0x0041e80000100a00 */
[----:B0-----:R-:W2:Y:S01]  /*71b60*/  LDL.LU.64 R18, [R1+0xf8] ;  /* 0x0000f80001127983 */ /* 0x001ea20000300a00 */
[----:B------:R-:W-:Y:S02]  /*71b70*/  IMAD.MOV.U32 R3, RZ, RZ, R26 ;  /* 0x000000ffff037224 */ /* 0x000fe400078e001a */
[----:B------:R-:W-:Y:S01]  /*71b80*/  IMAD.MOV.U32 R28, RZ, RZ, R27 ;  /* 0x000000ffff1c7224 */ /* 0x000fe200078e001b */
[----:B--2---:R0:W-:Y:S04]  /*71b90*/  STL.64 [R1+0x2850], R18 ;  /* 0x0028501201007387 */ /* 0x0041e80000100a00 */
[----:B0-----:R-:W2:Y:S04]  /*71ba0*/  LDL.LU.64 R18, [R1+0x108] ;  /* 0x0001080001127983 */ /* 0x001ea80000300a00 */
[----:B------:R0:W-:Y:S04]  /*71bb0*/  STL [R1+0x2620], R12 ;  /* 0x0026200c01007387 */ /* 0x0001e80000100800 */
[----:B------:R1:W-:Y:S04]  /*71bc0*/  STL [R1+0x261c], R13 ;  /* 0x00261c0d01007387 */ /* 0x0003e80000100800 */
[----:B----4-:R3:W-:Y:S04]  /*71bd0*/  STL.64 [R1+0x2858], R14 ;  /* 0x0028580e01007387 */ /* 0x0107e80000100a00 */
[----:B0-----:R-:W2:Y:S04]  /*71be0*/  LDL.LU R12, [R1+0x530] ;  /* 0x00053000010c7983 */ /* 0x001ea80000300800 */
[----:B-1----:R-:W2:Y:S04]  /*71bf0*/  LDL.LU R13, [R1+0x534] ;  /* 0x00053400010d7983 */ /* 0x002ea80000300800 */
[----:B---3--:R-:W2:Y:S04]  /*71c00*/  LDL.LU R14, [R1+0x538] ;  /* 0x00053800010e7983 */ /* 0x008ea80000300800 */
[----:B------:R-:W2:Y:S04]  /*71c10*/  LDL.LU R15, [R1+0x53c] ;  /* 0x00053c00010f7983 */ /* 0x000ea80000300800 */
        /* <DEDUP_REMOVED lines=17> */
[----:B---3--:R-:W-:-:S15]  /*71d30*/  HMMA.16816.F32 R24, R20, R6, R24 ;  /* 0x000000061418723c */ /* 0x008fde0000001818 */
[----:B------:R-:W-:-:S08]  /*71d40*/  NOP ;  /* 0x0000000000007918 */ /* 0x000fd00000000000 */
[----:B------:R0:W-:Y:S04]  /*71d50*/  STL.64 [R1+0xeb0], R24 ;  /* 0x000eb01801007387 */ /* 0x0001e80000100a00 */
[----:B------:R1:W-:Y:S04]  /*71d60*/  STL.64 [R1+0xeb8], R26 ;  /* 0x000eb81a01007387 */ /* 0x0003e80000100a00 */
[----:B0-----:R-:W3:Y:S04]  /*71d70*/  LDL.LU R24, [R1+0x500] ;  /* 0x0005000001187983 */ /* 0x001ee80000300800 */
[----:B------:R-:W3:Y:S04]  /*71d80*/  LDL.LU R25, [R1+0x504] ;  /* 0x0005040001197983 */ /* 0x000ee80000300800 */
[----:B-1----:R-:W4:Y:S04]  /*71d90*/  LDL.LU R26, [R1+0x508] ;  /* 0x00050800011a7983 */ /* 0x002f280000300800 */
        /* <DEDUP_REMOVED lines=20> */
[----:B------:R0:W-:Y:S01]  /*71ee0*/  STL [R1+0x263c], R12 ;  /* 0x00263c0c01007387 */ /* 0x0001e20000100800 */
[----:B--2---:R-:W-:Y:S03]  /*71ef0*/  HMMA.16816.F32 R24, R20, R18, R24 ;  /* 0x000000121418723c */ /* 0x004fe60000001818 */
[----:B----4-:R1:W-:Y:S04]  /*71f00*/  STL.64 [R1+0x2830], R14 ;  /* 0x0028300e01007387 */ /* 0x0103e80000100a00 */
[----:B0-----:R-:W2:Y:S04]  /*71f10*/  LDL.LU R12, [R1+0x510] ;  /* 0x00051000010c7983 */ /* 0x001ea80000300800 */
[----:B------:R-:W2:Y:S01]  /*71f20*/  LDL.LU R13, [R1+0x514] ;  /* 0x00051400010d7983 */ /* 0x000ea20000300800 */
[----:B------:R-:W-:-:S02]  /*71f30*/  IMAD.MOV.U32 R28, RZ, RZ, R18 ;  /* 0x000000ffff1c7224 */ /* 0x000fc400078e0012 */
[----:B------:R-:W-:Y:S01]  /*71f40*/  IMAD.MOV.U32 R3, RZ, RZ, R19 ;  /* 0x000000ffff037224 */ /* 0x000fe200078e0013 */
[----:B-1----:R-:W2:Y:S04]  /*71f50*/  LDL.LU R14, [R1+0x518] ;  /* 0x00051800010e7983 */ /* 0x002ea80000300800 */
[----:B------:R-:W2:Y:S04]  /*71f60*/  LDL.LU R15, [R1+0x51c] ;  /* 0x00051c00010f7983 */ /* 0x000ea80000300800 */
[----:B------:R-:W-:Y:S04]  /*71f70*/  STL.64 [R1+0xe40], R24 ;  /* 0x000e401801007387 */ /* 0x000fe80000100a00 */
[----:B------:R0:W-:Y:S04]  /*71f80*/  STL.64 [R1+0xe48], R26 ;  /* 0x000e481a01007387 */ /* 0x0001e80000100a00 */
[----:B0-----:R-:W3:Y:S04]  /*71f90*/  LDL.LU.64 R26, [R1+0x2848] ;  /* 0x00284800011a7983 */ /* 0x001ee80000300a00 */
[----:B------:R-:W3:Y:S04]  /*71fa0*/  LDL.LU.64 R24, [R1+0x2840] ;  /* 0x0028400001187983 */ /* 0x000ee80000300a00 */
[----:B------:R-:W2:Y:S04]  /*71fb0*/  LDL.LU.64 R18, [R1+0x2838] ;  /* 0x0028380001127983 */ /* 0x000ea80000300a00 */
[----:B------:R-:W-:Y:S04]  /*71fc0*/  STL [R1+0x2648], R3 ;  /* 0x0026480301007387 */ /* 0x000fe80000100800 */
[----:B------:R-:W-:Y:S01]  /*71fd0*/  STL [R1+0x2644], R28 ;  /* 0x0026441c01007387 */ /* 0x000fe20000100800 */
[----:B--2---:R-:W-:Y:S06]  /*71fe0*/  HMMA.16816.F32 R12, R20, R18, R12 ;  /* 0x00000012140c723c */ /* 0x004fec000000180c */
[----:B------:R-:W-:-:S02]  /*71ff0*/  IMAD.MOV.U32 R2, RZ, RZ, R18 ;  /* 0x000000ffff027224 */ /* 0x000fc400078e0012 */
[----:B------:R-:W-:-:S15]  /*72000*/  IMAD.MOV.U32 R0, RZ, RZ, R19 ;  /* 0x000000ffff007224 */ /* 0x000fde00078e0013 */
[----:B------:R0:W-:Y:S04]  /*72010*/  STL.64 [R1+0xe00], R12 ;  /* 0x000e000c01007387 */ /* 0x0001e80000100a00 */
[----:B------:R1:W-:Y:S04]  /*72020*/  STL.64 [R1+0xe08], R14 ;  /* 0x000e080e01007387 */ /* 0x0003e80000100a00 */
[----:B0-----:R-:W2:Y:S04]  /*72030*/  LDL.LU R12, [R1+0x4f0] ;  /* 0x0004f000010c7983 */ /* 0x001ea80000300800 */
[----:B------:R-:W2:Y:S04]  /*72040*/  LDL.LU R13, [R1+0x4f4] ;  /* 0x0004f400010d7983 */ /* 0x000ea80000300800 */
[----:B-1----:R-:W2:Y:S04]  /*72050*/  LDL.LU R14, [R1+0x4f8] ;  /* 0x0004f800010e7983 */ /* 0x002ea80000300800 */
[----:B------:R-:W2:Y:S04]  /*72060*/  LDL.LU R15, [R1+0x4fc] ;  /* 0x0004fc00010f7983 */ /* 0x000ea80000300800 */
[----:B------:R-:W4:Y:S04]  /*72070*/  LDL.LU.64 R18, [R1+0x88] ;  /* 0x0000880001127983 */ /* 0x000f280000300a00 */
[----:B----4-:R0:W-:Y:S04]  /*72080*/  STL.64 [R1+0x27e0], R18 ;  /* 0x0027e01201007387 */ /* 0x0101e80000100a00 */
[----:B0-----:R-:W4:Y:S04]  /*72090*/  LDL.LU.64 R18, [R1+0x98] ;  /* 0x0000980001127983 */ /* 0x001f280000300a00 */
[----:B----4-:R0:W-:Y:S04]  /*720a0*/  STL.64 [R1+0x27f8], R18 ;  /* 0x0027f81201007387 */ /* 0x0101e80000100a00 */
[----:B0-----:R-:W4:Y:S01]  /*720b0*/  LDL.LU.64 R18, [R1+0xa8] ;  /* 0x0000a80001127983 */ /* 0x001f220000300a00 */
[C---:B---3--:R-:W-:Y:S03]  /*720c0*/  HMMA.16816.F32 R24, R20.reuse, R6, R24 ;  /* 0x000000061418723c */ /* 0x048fe60000001818 */
[----:B----4-:R0:W-:Y:S04]  /*720d0*/  STL.64 [R1+0x2810], R18 ;  /* 0x0028101201007387 */ /* 0x0101e80000100a00 */
[----:B0-----:R-:W3:Y:S04]  /*720e0*/  LDL.LU.64 R18, [R1+0xb8] ;  /* 0x0000b80001127983 */ /* 0x001ee80000300a00 */
[----:B---3--:R0:W-:Y:S04]  /*720f0*/  STL.64 [R1+0x2828], R18 ;  /* 0x0028281201007387 */ /* 0x0081e80000100a00 */
[----:B0-----:R-:W2:Y:S04]  /*72100*/  LDL.LU.64 R18, [R1+0xc8] ;  /* 0x0000c80001127983 */ /* 0x001ea80000300a00 */
[----:B------:R-:W-:Y:S04]  /*72110*/  STL [R1+0x2650], R0 ;  /* 0x0026500001007387 */ /* 0x000fe80000100800 */
[----:B------:R-:W-:Y:S04]  /*72120*/  STL [R1+0x264c], R2 ;  /* 0x00264c0201007387 */ /* 0x000fe80000100800 */
[----:B------:R0:W-:Y:S04]  /*72130*/  STL.64 [R1+0xdc0], R24 ;  /* 0x000dc01801007387 */ /* 0x0001e80000100a00 */
[----:B------:R1:W-:Y:S04]  /*72140*/  STL.64 [R1+0xdc8], R26 ;  /* 0x000dc81a01007387 */ /* 0x0003e80000100a00 */
[----:B0-----:R-:W3:Y:S04]  /*72150*/  LDL.LU R24, [R1+0x4a0] ;  /* 0x0004a00001187983 */ /* 0x001ee80000300800 */
[----:B------:R-:W3:Y:S04]  /*72160*/  LDL.LU R25, [R1+0x4a4] ;  /* 0x0004a40001197983 */ /* 0x000ee80000300800 */
[----:B-1----:R-:W4:Y:S04]  /*72170*/  LDL.LU R26, [R1+0x4a8] ;  /* 0x0004a800011a7983 */ /* 0x002f280000300800 */
        /* <DEDUP_REMOVED lines=58> */
[----:B0-----:R-:W3:Y:S04]  /*72520*/  LDL.LU.64 R26, [R1+0x27f0] ;  /* 0x0027f000011a7983 */ /* 0x001ee80000300a00 */
[----:B------:R-:W3:Y:S04]  /*72530*/  LDL.LU.64 R24, [R1+0x27e8] ;  /* 0x0027e80001187983 */ /* 0x000ee80000300a00 */
[----:B------:R-:W2:Y:S04]  /*72540*/  LDL.LU.64 R18, [R1+0x27e0] ;  /* 0x0027e00001127983 */ /* 0x000ea80000300a00 */
[----:B------:R-:W-:Y:S04]  /*72550*/  STL [R1+0x2678], R9 ;  /* 0x0026780901007387 */ /* 0x000fe80000100800 */
[----:B------:R0:W-:Y:S04]  /*72560*/  STL [R1+0x2674], R8 ;  /* 0x0026740801007387 */ /* 0x0001e80000100800 */
[----:B------:R1:W-:Y:S04]  /*72570*/  STL.64 [R1+0x27c0], R10 ;  /* 0x0027c00a01007387 */ /* 0x0003e80000100a00 */
[----:B0-----:R-:W2:Y:S04]  /*72580*/  LDL.LU R8, [R1+0x4b0] ;  /* 0x0004b00001087983 */ /* 0x001ea80000300800 */
[----:B------:R-:W2:Y:S04]  /*72590*/  LDL.LU R9, [R1+0x4b4] ;  /* 0x0004b40001097983 */ /* 0x000ea80000300800 */
[----:B-1----:R-:W2:Y:S04]  /*725a0*/  LDL.LU R10, [R1+0x4b8] ;  /* 0x0004b800010a7983 */ /* 0x002ea80000300800 */
[----:B------:R-:W2:Y:S02]  /*725b0*/  LDL.LU R11, [R1+0x4bc] ;  /* 0x0004bc00010b7983 */ /* 0x000ea40000300800 */
[----:B--2---:R-:W-:Y:S06]  /*725c0*/  HMMA.16816.F32 R8, R20, R18, R8 ;  /* 0x000000121408723c */ /* 0x004fec0000001808 */
[----:B------:R-:W-:-:S02]  /*725d0*/  IMAD.MOV.U32 R12, RZ, RZ, R18 ;  /* 0x000000ffff0c7224 */ /* 0x000fc400078e0012 */
[----:B------:R-:W-:-:S15]  /*725e0*/  IMAD.MOV.U32 R13, RZ, RZ, R19 ;  /* 0x000000ffff0d7224 */ /* 0x000fde00078e0013 */
[----:B------:R-:W-:Y:S04]  /*725f0*/  STL.64 [R1+0xb70], R8 ;  /* 0x000b700801007387 */ /* 0x000fe80000100a00 */
[----:B------:R3:W-:Y:S04]  /*72600*/  STL.64 [R1+0xb78], R10 ;  /* 0x000b780a01007387 */ /* 0x0007e80000100a00 */
[----:B------:R-:W2:Y:S01]  /*72610*/  LDL.LU.64 R18, [R1+0x18] ;  /* 0x0000180001127983 */ /* 0x000ea20000300a00 */
[----:B---3--:R-:W-:Y:S03]  /*72620*/  HMMA.16816.F32 R8, R20, R6, R24 ;  /* 0x000000061408723c */ /* 0x008fe60000001818 */
[----:B--2---:R0:W-:Y:S04]  /*72630*/  STL.64 [R1+0x2770], R18 ;  /* 0x0027701201007387 */ /* 0x0041e80000100a00 */
[----:B0-----:R-:W2:Y:S04]  /*72640*/  LDL.LU.64 R18, [R1+0x28] ;  /* 0x0000280001127983 */ /* 0x001ea80000300a00 */
[----:B--2---:R0:W-:Y:S04]  /*72650*/  STL.64 [R1+0x2788], R18 ;  /* 0x0027881201007387 */ /* 0x0041e80000100a00 */
[----:B------:R-:W-:Y:S04]  /*72660*/  STL [R1+0x2680], R13 ;  /* 0x0026800d01007387 */ /* 0x000fe80000100800 */
[----:B------:R1:W-:Y:S04]  /*72670*/  STL [R1+0x267c], R12 ;  /* 0x00267c0c01007387 */ /* 0x0003e80000100800 */
[----:B----4-:R2:W-:Y:S04]  /*72680*/  STL.64 [R1+0x27a8], R14 ;  /* 0x0027a80e01007387 */ /* 0x0105e80000100a00 */
[----:B------:R3:W-:Y:S04]  /*72690*/  STL.64 [R1+0xb60], R8 ;  /* 0x000b600801007387 */ /* 0x0007e80000100a00 */
[----:B------:R4:W-:Y:S04]  /*726a0*/  STL.64 [R1+0xb68], R10 ;  /* 0x000b680a01007387 */ /* 0x0009e80000100a00 */
[----:B0-----:R-:W2:Y:S01]  /*726b0*/  LDL.LU.64 R18, [R1+0x38] ;  /* 0x0000380001127983 */ /* 0x001ea20000300a00 */
[----:B------:R-:W-:-:S02]  /*726c0*/  IMAD.MOV.U32 R28, RZ, RZ, R6 ;  /* 0x000000ffff1c7224 */ /* 0x000fc400078e0006 */
[----:B------:R-:W-:Y:S01]  /*726d0*/  IMAD.MOV.U32 R3, RZ, RZ, R7 ;  /* 0x000000ffff037224 */ /* 0x000fe200078e0007 */
[----:B--2---:R-:W-:Y:S04]  /*726e0*/  STL.64 [R1+0x27a0], R18 ;  /* 0x0027a01201007387 */ /* 0x004fe80000100a00 */
[----:B------:R-:W2:Y:S04]  /*726f0*/  LDL.LU R4, [R1+0x430] ;  /* 0x0004300001047983 */ /* 0x000ea80000300800 */
[----:B------:R-:W2:Y:S04]  /*72700*/  LDL.LU R5, [R1+0x434] ;  /* 0x0004340001057983 */ /* 0x000ea80000300800 */
[----:B------:R-:W2:Y:S04]  /*72710*/  LDL.LU R6, [R1+0x438] ;  /* 0x0004380001067983 */ /* 0x000ea80000300800 */
[----:B------:R-:W2:Y:S04]  /*72720*/  LDL.LU R7, [R1+0x43c] ;  /* 0x00043c0001077983 */ /* 0x000ea80000300800 */
[----:B-1----:R-:W2:Y:S04]  /*72730*/  LDL.LU R12, [R1+0x470] ;  /* 0x00047000010c7983 */ /* 0x002ea80000300800 */
[----:B------:R-:W2:Y:S04]  /*72740*/  LDL.LU R13, [R1+0x474] ;  /* 0x00047400010d7983 */ /* 0x000ea80000300800 */
[----:B------:R-:W2:Y:S04]  /*72750*/  LDL.LU R14, [R1+0x478] ;  /* 0x00047800010e7983 */ /* 0x000ea80000300800 */
[----:B------:R-:W2:Y:S04]  /*72760*/  LDL.LU R15, [R1+0x47c] ;  /* 0x00047c00010f7983 */ /* 0x000ea80000300800 */
[----:B---3--:R-:W3:Y:S04]  /*72770*/  LDL.LU R8, [R1+0x480] ;  /* 0x0004800001087983 */ /* 0x008ee80000300800 */
[----:B------:R-:W3:Y:S04]  /*72780*/  LDL.LU R9, [R1+0x484] ;  /* 0x0004840001097983 */ /* 0x000ee80000300800 */
[----:B----4-:R-:W4:Y:S04]  /*72790*/  LDL.LU R10, [R1+0x488] ;  /* 0x00048800010a7983 */ /* 0x010f280000300800 */
[----:B------:R-:W4:Y:S04]  /*727a0*/  LDL.LU R11, [R1+0x48c] ;  /* 0x00048c00010b7983 */ /* 0x000f280000300800 */
[----:B----4-:R0:W-:Y:S04]  /*727b0*/  STL.64 [R1+0x27d0], R10 ;  /* 0x0027d00a01007387 */ /* 0x0101e80000100a00 */
[----:B---3--:R-:W-:Y:S04]  /*727c0*/  STL.64 [R1+0x27c8], R8 ;  /* 0x0027c80801007387 */ /* 0x008fe80000100a00 */
[----:B0-----:R-:W3:Y:S04]  /*727d0*/  LDL.LU.64 R10, [R1+0x68] ;  /* 0x00006800010a7983 */ /* 0x001ee80000300a00 */
[----:B--2---:R0:W-:Y:S04]  /*727e0*/  STL.64 [R1+0x27b8], R14 ;  /* 0x0027b80e01007387 */ /* 0x0041e80000100a00 */
[----:B------:R1:W-:Y:S04]  /*727f0*/  STL.64 [R1+0x27b0], R12 ;  /* 0x0027b00c01007387 */ /* 0x0003e80000100a00 */
[----:B0-----:R-:W2:Y:S04]  /*72800*/  LDL.LU.64 R14, [R1+0x58] ;  /* 0x00005800010e7983 */ /* 0x001ea80000300a00 */
[----:B--2---:R0:W-:Y:S04]  /*72810*/  STL.64 [R1+0x27d8], R14 ;  /* 0x0027d80e01007387 */ /* 0x0041e80000100a00 */
[----:B-1----:R-:W3:Y:S04]  /*72820*/  LDL.LU R12, [R1+0x490] ;  /* 0x00049000010c7983 */ /* 0x002ee80000300800 */
[----:B------:R-:W3:Y:S04]  /*72830*/  LDL.LU R13, [R1+0x494] ;  /* 0x00049400010d7983 */ /* 0x000ee80000300800 */
[----:B0-----:R-:W3:Y:S04]  /*72840*/  LDL.LU R14, [R1+0x498] ;  /* 0x00049800010e7983 */ /* 0x001ee80000300800 */
[----:B------:R-:W3:Y:S04]  /*72850*/  LDL.LU R15, [R1+0x49c] ;  /* 0x00049c00010f7983 */ /* 0x000ee80000300800 */
[----:B------:R-:W2:Y:S04]  /*72860*/  LDL.LU.64 R18, [R1+0x48] ;  /* 0x0000480001127983 */ /* 0x000ea80000300a00 */
[----:B------:R-:W-:Y:S04]  /*72870*/  STL.64 [R1+0x2768], R6 ;  /* 0x0027680601007387 */ /* 0x000fe80000100a00 */
[----:B------:R0:W-:Y:S04]  /*72880*/  STL.64 [R1+0x2760], R4 ;  /* 0x0027600401007387 */ /* 0x0001e80000100a00 */
[----:B0-----:R-:W4:Y:S04]  /*72890*/  LDL.LU R4, [R1+0x440] ;  /* 0x0004400001047983 */ /* 0x001f280000300800 */
        /* <DEDUP_REMOVED lines=9> */
[----:B------:R-:W-:Y:S06]  /*72930*/  HMMA.16816.F32 R12, R20, R10, R12 ;  /* 0x0000000a140c723c */ /* 0x000fec000000180c */
[----:B------:R-:W-:-:S02]  /*72940*/  IMAD.MOV.U32 R2, RZ, RZ, R10 ;  /* 0x000000ffff027224 */ /* 0x000fc400078e000a */
        /* <DEDUP_REMOVED lines=25> */
[----:B------:R-:W3:Y:S04]  /*72ae0*/  LDL.LU.64 R12, [R1+0x27b0] ;  /* 0x0027b000010c7983 */ /* 0x000ee80000300a00 */
[----:B------:R-:W-:Y:S04]  /*72af0*/  STL [R1+0x2698], R8 ;  /* 0x0026980801007387 */ /* 0x000fe80000100800 */
[----:B------:R-:W-:Y:S01]  /*72b00*/  STL [R1+0x2694], R9 ;  /* 0x0026940901007387 */ /* 0x000fe20000100800 */
[----:B---3--:R-:W-:-:S15]  /*72b10*/  HMMA.16816.F32 R12, R20, R18, R12 ;  /* 0x00000012140c723c */ /* 0x008fde000000180c */
[----:B------:R-:W-:-:S08]  /*72b20*/  NOP ;  /* 0x0000000000007918 */ /* 0x000fd00000000000 */
[----:B------:R0:W-:Y:S04]  /*72b30*/  STL.64 [R1+0xb30], R12 ;  /* 0x000b300c01007387 */ /* 0x0001e80000100a00 */
[----:B------:R1:W-:Y:S01]  /*72b40*/  STL.64 [R1+0xb38], R14 ;  /* 0x000b380e01007387 */ /* 0x0003e20000100a00 */
[----:B0-----:R-:W-:-:S03]  /*72b50*/  IMAD.MOV.U32 R13, RZ, RZ, R18 ;  /* 0x000000ffff0d7224 */ /* 0x001fc600078e0012 */
[----:B-1----:R-:W3:Y:S01]  /*72b60*/  LDL.LU.64 R14, [R1+0x27a8] ;  /* 0x0027a800010e7983 */ /* 0x002ee20000300a00 */
[----:B------:R-:W-:-:S03]  /*72b70*/  IMAD.MOV.U32 R12, RZ, RZ, R19 ;  /* 0x000000ffff0c7224 */ /* 0x000fc600078e0013 */
[----:B------:R-:W4:Y:S02]  /*72b80*/  LDL.LU.64 R18, [R1+0x27a0] ;  /* 0x0027a00001127983 */ /* 0x000f240000300a00 */
[----:B----4-:R-:W-:Y:S06]  /*72b90*/  HMMA.16816.F32 R4, R20, R18, R4 ;  /* 0x000000121404723c */ /* 0x010fec0000001804 */
[----:B------:R-:W-:Y:S02]  /*72ba0*/  IMAD.MOV.U32 R3, RZ, RZ, R18 ;  /* 0x000000ffff037224 */ /* 0x000fe400078e0012 */
[----:B------:R-:W-:-:S15]  /*72bb0*/  IMAD.MOV.U32 R28, RZ, RZ, R19 ;  /* 0x000000ffff1c7224 */ /* 0x000fde00078e0013 */
[----:B------:R-:W-:Y:S04]  /*72bc0*/  STL.64 [R1+0xb20], R4 ;  /* 0x000b200401007387 */ /* 0x000fe80000100a00 */
[----:B------:R0:W-:Y:S04]  /*72bd0*/  STL.64 [R1+0xb28], R6 ;  /* 0x000b280601007387 */ /* 0x0001e80000100a00 */
[----:B0-----:R-:W4:Y:S04]  /*72be0*/  LDL.LU.64 R6, [R1+0x2798] ;  /* 0x0027980001067983 */ /* 0x001f280000300a00 */
[----:B------:R-:W4:Y:S04]  /*72bf0*/  LDL.LU.64 R4, [R1+0x2790] ;  /* 0x0027900001047983 */ /* 0x000f280000300a00 */
[----:B------:R-:W4:Y:S02]  /*72c00*/  LDL.LU.64 R18, [R1+0x2788] ;  /* 0x0027880001127983 */ /* 0x000f240000300a00 */
[----:B----4-:R-:W-:Y:S06]  /*72c10*/  HMMA.16816.F32 R4, R20, R18, R4 ;  /* 0x000000121404723c */ /* 0x010fec0000001804 */
[----:B------:R-:W-:-:S02]  /*72c20*/  IMAD.MOV.U32 R0, RZ, RZ, R18 ;  /* 0x000000ffff007224 */ /* 0x000fc400078e0012 */
[----:B------:R-:W-:-:S15]  /*72c30*/  IMAD.MOV.U32 R2, RZ, RZ, R19 ;  /* 0x000000ffff027224 */ /* 0x000fde00078e0013 */
[----:B------:R-:W-:Y:S04]  /*72c40*/  STL.64 [R1+0xb10], R4 ;  /* 0x000b100401007387 */ /* 0x000fe80000100a00 */
[----:B------:R0:W-:Y:S04]  /*72c50*/  STL.64 [R1+0xb18], R6 ;  /* 0x000b180601007387 */ /* 0x0001e80000100a00 */
[----:B0-----:R-:W4:Y:S04]  /*72c60*/  LDL.LU.64 R6, [R1+0x2780] ;  /* 0x0027800001067983 */ /* 0x001f280000300a00 */
[----:B------:R-:W4:Y:S04]  /*72c70*/  LDL.LU.64 R4, [R1+0x2778] ;  /* 0x0027780001047983 */ /* 0x000f280000300a00 */
[----:B------:R-:W4:Y:S02]  /*72c80*/  LDL.LU.64 R18, [R1+0x2770] ;  /* 0x0027700001127983 */ /* 0x000f240000300a00 */
[----:B----4-:R-:W-:-:S15]  /*72c90*/  HMMA.16816.F32 R4, R20, R18, R4 ;  /* 0x000000121404723c */ /* 0x010fde0000001804 */
[----:B------:R-:W-:-:S08]  /*72ca0*/  NOP ;  /* 0x0000000000007918 */ /* 0x000fd00000000000 */
[----:B------:R-:W-:Y:S04]  /*72cb0*/  STL.64 [R1+0xb00], R4 ;  /* 0x000b000401007387 */ /* 0x000fe80000100a00 */
[----:B------:R0:W-:Y:S04]  /*72cc0*/  STL.64 [R1+0xb08], R6 ;  /* 0x000b080601007387 */ /* 0x0001e80000100a00 */
[----:B0-----:R-:W4:Y:S04]  /*72cd0*/  LDL.LU.64 R6, [R1+0x2768] ;  /* 0x0027680001067983 */ /* 0x001f280000300a00 */
[----:B------:R-:W4:Y:S01]  /*72ce0*/  LDL.LU.64 R4, [R1+0x2760] ;  /* 0x0027600001047983 */ /* 0x000f220000300a00 */
[----:B------:R-:W-:-:S02]  /*72cf0*/  IMAD.MOV.U32 R8, RZ, RZ, R18 ;  /* 0x000000ffff087224 */ /* 0x000fc400078e0012 */
[----:B------:R-:W-:Y:S02]  /*72d00*/  IMAD.MOV.U32 R9, RZ, RZ, R19 ;  /* 0x000000ffff097224 */ /* 0x000fe400078e0013 */
[----:B------:R-:W3:Y:S04]  /*72d10*/  LDL.LU.64 R18, [R1+0x2758] ;  /* 0x0027580001127983 */ /* 0x000ee80000300a00 */
[----:B--2---:R-:W-:Y:S04]  /*72d20*/  STL.64 [R1+0x2730], R10 ;  /* 0x0027300a01007387 */ /* 0x004fe80000100a00 */
[----:B------:R0:W-:Y:S04]  /*72d30*/  STL.64 [R1+0x2728], R8 ;  /* 0x0027280801007387 */ /* 0x0001e80000100a00 */
        /* <DEDUP_REMOVED lines=8> */
[----:B0-----:R-:W2:Y:S01]  /*72dc0*/  LDL.LU.64 R6, [R1+0x2750] ;  /* 0x0027500001067983 */ /* 0x001ea20000300a00 */
[----:B------:R-:W-:Y:S02]  /*72dd0*/  IMAD.MOV.U32 R5, RZ, RZ, R26 ;  /* 0x000000ffff057224 */ /* 0x000fe400078e001a */
[----:B------:R-:W-:-:S02]  /*72de0*/  IMAD.MOV.U32 R4, RZ, RZ, R27 ;  /* 0x000000ffff047224 */ /* 0x000fc400078e001b */
[----:B------:R-:W4:Y:S04]  /*72df0*/  LDL.LU.64 R26, [R1+0x2748] ;  /* 0x00274800011a7983 */ /* 0x000f280000300a00 */
[----:B------:R-:W4:Y:S01]  /*72e00*/  LDL.LU.64 R24, [R1+0x2740] ;  /* 0x0027400001187983 */ /* 0x000f220000300a00 */
[----:B--2---:R-:W-:-:S15]  /*72e10*/  HMMA.16816.F32 R8, R20, R6, R8 ;  /* 0x000000061408723c */ /* 0x004fde0000001808 */
[----:B------:R-:W-:-:S08]  /*72e20*/  NOP ;  /* 0x0000000000007918 */ /* 0x000fd00000000000 */
[----:B------:R0:W-:Y:S04]  /*72e30*/  STL.64 [R1+0xae0], R8 ;  /* 0x000ae00801007387 */ /* 0x0001e80000100a00 */
[----:B------:R1:W-:Y:S04]  /*72e40*/  STL.64 [R1+0xae8], R10 ;  /* 0x000ae80a01007387 */ /* 0x0003e80000100a00 */
[----:B0-----:R-:W2:Y:S04]  /*72e50*/  LDL.LU R8, [R1+0x410] ;  /* 0x0004100001087983 */ /* 0x001ea80000300800 */
[----:B------:R-:W2:Y:S04]  /*72e60*/  LDL.LU R9, [R1+0x414] ;  /* 0x0004140001097983 */ /* 0x000ea80000300800 */
[----:B-1----:R-:W2:Y:S04]  /*72e70*/  LDL.LU R10, [R1+0x418] ;  /* 0x00041800010a7983 */ /* 0x002ea80000300800 */
[----:B------:R-:W2:Y:S04]  /*72e80*/  LDL.LU R11, [R1+0x41c] ;  /* 0x00041c00010b7983 */ /* 0x000ea80000300800 */
[----:B------:R-:W-:Y:S04]  /*72e90*/  STL.64 [R1+0x2400], R6 ;  /* 0x0024000601007387 */ /* 0x000fe80000100a00 */
[----:B------:R0:W-:Y:S04]  /*72ea0*/  STL.64 [R1+0x26a0], R4 ;  /* 0x0026a00401007387 */ /* 0x0001e80000100a00 */
[----:B0-----:R-:W3:Y:S04]  /*72eb0*/  LDL.LU R4, [R1+0x370] ;  /* 0x0003700001047983 */ /* 0x001ee80000300800 */
[----:B------:R-:W3:Y:S04]  /*72ec0*/  LDL.LU R5, [R1+0x374] ;  /* 0x0003740001057983 */ /* 0x000ee80000300800 */
[----:B------:R-:W4:Y:S04]  /*72ed0*/  LDL.LU R6, [R1+0x378] ;  /* 0x0003780001067983 */ /* 0x000f280000300800 */
[----:B------:R-:W4:Y:S04]  /*72ee0*/  LDL.LU R7, [R1+0x37c] ;  /* 0x00037c0001077983 */ /* 0x000f280000300800 */
[----:B----4-:R0:W-:Y:S04]  /*72ef0*/  STL.64 [R1+0x26b0], R6 ;  /* 0x0026b00601007387 */ /* 0x0101e80000100a00 */
[----:B---3--:R-:W-:Y:S01]  /*72f00*/  STL.64 [R1+0x26a8], R4 ;  /* 0x0026a80401007387 */ /* 0x008fe20000100a00 */
[----:B0-----:R-:W-:-:S02]  /*72f10*/  IMAD.MOV.U32 R6, RZ, RZ, R14 ;  /* 0x000000ffff067224 */ /* 0x001fc400078e000e */
[----:B------:R-:W-:Y:S01]  /*72f20*/  IMAD.MOV.U32 R7, RZ, RZ, R15 ;  /* 0x000000ffff077224 */ /* 0x000fe200078e000f */
[----:B------:R-:W2:Y:S04]  /*72f30*/  LDL.LU R14, [R1+0x273c] ;  /* 0x00273c00010e7983 */ /* 0x000ea80000300800 */
[----:B------:R-:W2:Y:S04]  /*72f40*/  LDL.LU R15, [R1+0x2738] ;  /* 0x00273800010f7983 */ /* 0x000ea80000300800 */
[----:B------:R0:W-:Y:S02]  /*72f50*/  STL.64 [R1+0x26c0], R6 ;  /* 0x0026c00601007387 */ /* 0x0001e40000100a00 */
[----:B0-----:R-:W-:-:S02]  /*72f60*/  IMAD.MOV.U32 R6, RZ, RZ, R27 ;  /* 0x000000ffff067224 */ /* 0x001fc400078e001b */
[----:B------:R-:W-:-:S05]  /*72f70*/  IMAD.MOV.U32 R7, RZ, RZ, R26 ;  /* 0x000000ffff077224 */ /* 0x000fca00078e001a */
[----:B------:R0:W-:Y:S02]  /*72f80*/  STL.64 [R1+0x26d8], R6 ;  /* 0x0026d80601007387 */ /* 0x0001e40000100a00 */
[----:B0-----:R-:W-:Y:S02]  /*72f90*/  IMAD.MOV.U32 R6, RZ, RZ, R25 ;  /* 0x000000ffff067224 */ /* 0x001fe400078e0019 */
[----:B------:R-:W-:-:S05]  /*72fa0*/  IMAD.MOV.U32 R7, RZ, RZ, R24 ;  /* 0x000000ffff077224 */ /* 0x000fca00078e0018 */
[----:B------:R0:W-:Y:S04]  /*72fb0*/  STL.64 [R1+0x26f0], R6 ;  /* 0x0026f00601007387 */ /* 0x0001e80000100a00 */
[----:B------:R-:W3:Y:S04]  /*72fc0*/  LDL.LU R24, [R1+0x3d0] ;  /* 0x0003d00001187983 */ /* 0x000ee80000300800 */
[----:B------:R-:W3:Y:S04]  /*72fd0*/  LDL.LU R25, [R1+0x3d4] ;  /* 0x0003d40001197983 */ /* 0x000ee80000300800 */
[----:B------:R-:W3:Y:S04]  /*72fe0*/  LDL.LU R26, [R1+0x3d8] ;  /* 0x0003d800011a7983 */ /* 0x000ee80000300800 */
[----:B------:R-:W3:Y:S04]  /*72ff0*/  LDL.LU R27, [R1+0x3dc] ;  /* 0x0003dc00011b7983 */ /* 0x000ee80000300800 */
[----:B------:R-:W4:Y:S04]  /*73000*/  LDL.LU R16, [R1+0x3c0] ;  /* 0x0003c00001107983 */ /* 0x000f280000300800 */
[----:B------:R-:W4:Y:S01]  /*73010*/  LDL.LU R17, [R1+0x3c4] ;  /* 0x0003c40001117983 */ /* 0x000f220000300800 */
[----:B0-----:R-:W-:-:S02]  /*73020*/  IMAD.MOV.U32 R6, RZ, RZ, R19 ;  /* 0x000000ffff067224 */ /* 0x001fc400078e0013 */
[----:B------:R-:W-:Y:S02]  /*73030*/  IMAD.MOV.U32 R7, RZ, RZ, R18 ;  /* 0x000000ffff077224 */ /* 0x000fe400078e0012 */
[----:B------:R-:W4:Y:S04]  /*73040*/  LDL.LU R18, [R1+0x3c8] ;  /* 0x0003c80001127983 */ /* 0x000f280000300800 */
[----:B------:R-:W4:Y:S04]  /*73050*/  LDL.LU R19, [R1+0x3cc] ;  /* 0x0003cc0001137983 */ /* 0x000f280000300800 */
[----:B------:R0:W-:Y:S04]  /*73060*/  STL.64 [R1+0x2708], R6 ;  /* 0x0027080601007387 */ /* 0x0001e80000100a00 */
[----:B0-----:R-:W4:Y:S04]  /*73070*/  LDL.LU R6, [R1+0x1c8] ;  /* 0x0001c80001067983 */ /* 0x001f280000300800 */
[----:B------:R-:W4:Y:S01]  /*73080*/  LDL.LU R7, [R1+0x1cc] ;  /* 0x0001cc0001077983 */ /* 0x000f220000300800 */
[----:B--2---:R-:W-:-:S15]  /*73090*/  HMMA.16816.F32 R8, R20, R14, R8 ;  /* 0x0000000e1408723c */ /* 0x004fde0000001808 */
[----:B------:R-:W-:-:S08]  /*730a0*/  NOP ;  /* 0x0000000000007918 */ /* 0x000fd00000000000 */
[----:B------:R-:W-:Y:S04]  /*730b0*/  STL.64 [R1+0x3f0], R8 ;  /* 0x0003f00801007387 */ /* 0x000fe80000100a00 */
[----:B------:R0:W-:Y:S04]  /*730c0*/  STL.64 [R1+0x3f8], R10 ;  /* 0x0003f80a01007387 */ /* 0x0001e80000100a00 */
[----:B0-----:R-:W3:Y:S04]  /*730d0*/  LDL.LU.64 R10, [R1+0x2730] ;  /* 0x00273000010a7983 */ /* 0x001ee80000300a00 */
        /* <DEDUP_REMOVED lines=19> */
[----:B------:R-:W-:Y:S03]  /*73210*/  HMMA.16816.F32 R20, R20, R10, R24 ;  /* 0x0000000a1414723c */ /* 0x000fe60000001818 */
[----:B----4-:R-:W-:Y:S04]  /*73220*/  STL.64 [R1+0x2700], R14 ;  /* 0x0027000e01007387 */ /* 0x010fe80000100a00 */
[----:B---3--:R0:W-:Y:S04]  /*73230*/  STL.64 [R1+0x26f8], R12 ;  /* 0x0026f80c01007387 */ /* 0x0081e80000100a00 */
[----:B0-----:R-:W3:Y:S04]  /*73240*/  LDL.LU R12, [R1+0x3b0] ;  /* 0x0003b000010c7983 */ /* 0x001ee80000300800 */
[----:B------:R-:W3:Y:S04]  /*73250*/  LDL.LU R13, [R1+0x3b4] ;  /* 0x0003b400010d7983 */ /* 0x000ee80000300800 */
[----:B------:R-:W3:Y:S04]  /*73260*/  LDL.LU R14, [R1+0x3b8] ;  /* 0x0003b800010e7983 */ /* 0x000ee80000300800 */
[----:B------:R-:W3:Y:S04]  /*73270*/  LDL.LU R15, [R1+0x3bc] ;  /* 0x0003bc00010f7983 */ /* 0x000ee80000300800 */
[----:B------:R-:W4:Y:S04]  /*73280*/  LDL.LU.64 R26, [R1+0x2720] ;  /* 0x00272000011a7983 */ /* 0x000f280000300a00 */
[----:B------:R-:W4:Y:S04]  /*73290*/  LDL.LU.64 R24, [R1+0x2718] ;  /* 0x0027180001187983 */ /* 0x000f280000300a00 */
[----:B------:R-:W-:Y:S04]  /*732a0*/  STL.64 [R1+0xad0], R20 ;  /* 0x000ad01401007387 */ /* 0x000fe80000100a00 */
[----:B------:R0:W-:Y:S04]  /*732b0*/  STL.64 [R1+0xad8], R22 ;  /* 0x000ad81601007387 */ /* 0x0001e80000100a00 */
[----:B0-----:R-:W2:Y:S04]  /*732c0*/  LDL.LU R22, [R1+0x168] ;  /* 0x0001680001167983 */ /* 0x001ea80000300800 */
[----:B------:R-:W-:Y:S01]  /*732d0*/  STL.64 [R1+0x2408], R10 ;  /* 0x0024080a01007387 */ /* 0x000fe20000100a00 */
[----:B----4-:R-:W-:Y:S03]  /*732e0*/  HMMA.16816.F32 R4, R24, R6, R16 ;  /* 0x000000061804723c */ /* 0x010fe60000001810 */
[----:B------:R-:W4:-:S15]  /*732f0*/  LDL.LU.64 R16, [R1+0x2710] ;  /* 0x0027100001107983 */ /* 0x000f1e0000300a00 */
[----:B------:R-:W-:-:S05]  /*73300*/  NOP ;  /* 0x0000000000007918 */ /* 0x000fca0000000000 */
[----:B------:R-:W-:Y:S01]  /*73310*/  STL.64 [R1+0x10e0], R4 ;  /* 0x0010e00401007387 */ /* 0x000fe20000100a00 */
[----:B------:R-:W-:-:S03]  /*73320*/  IMAD.MOV.U32 R19, RZ, RZ, R6 ;  /* 0x000000ffff137224 */ /* 0x000fc600078e0006 */
[----:B------:R0:W-:Y:S04]  /*73330*/  STL.64 [R1+0x10e8], R6 ;  /* 0x0010e80601007387 */ /* 0x0001e80000100a00 */
[----:B0-----:R-:W3:Y:S01]  /*73340*/  LDL.LU.64 R6, [R1+0x2708] ;  /* 0x0027080001067983 */ /* 0x001ee20000300a00 */
[----:B------:R-:W-:-:S05]  /*73350*/  IMAD.MOV.U32 R18, RZ, RZ, R4 ;  /* 0x000000ffff127224 */ /* 0x000fca00078e0004 */
[----:B------:R-:W-:Y:S04]  /*73360*/  STL [R1+0x23d8], R18 ;  /* 0x0023d81201007387 */ /* 0x000fe80000100800 */
[----:B------:R-:W-:Y:S01]  /*73370*/  STL [R1+0x23d4], R19 ;  /* 0x0023d41301007387 */ /* 0x000fe20000100800 */
[----:B---3--:R-:W-:Y:S03]  /*73380*/  HMMA.16816.F32 R4, R24, R6, R12 ;  /* 0x000000061804723c */ /* 0x008fe6000000180c */
[----:B------:R-:W3:Y:S04]  /*73390*/  LDL.LU.64 R14, [R1+0x2700] ;  /* 0x00270000010e7983 */ /* 0x000ee80000300a00 */
[----:B------:R-:W3:-:S15]  /*733a0*/  LDL.LU.64 R12, [R1+0x26f8] ;  /* 0x0026f800010c7983 */ /* 0x000ede0000300a00 */
[----:B------:R-:W-:-:S01]  /*733b0*/  NOP ;  /* 0x0000000000007918 */ /* 0x000fc20000000000 */
        /* <DEDUP_REMOVED lines=18> */
[----:B------:R-:W3:-:S15]  /*734e0*/  LDL.LU.64 R12, [R1+0x26b8] ;  /* 0x0026b800010c7983 */ /* 0x000ede0000300a00 */
[----:B------:R-:W-:-:S06]  /*734f0*/  NOP ;  /* 0x0000000000007918 */ /* 0x000fcc0000000000 */
[----:B------:R-:W-:Y:S04]  /*73500*/  STL.64 [R1+0xf90], R4 ;  /* 0x000f900401007387 */ /* 0x000fe80000100a00 */
[----:B------:R0:W-:Y:S04]  /*73510*/  STL.64 [R1+0xf98], R6 ;  /* 0x000f980601007387 */ /* 0x0001e80000100a00 */
[----:B0-----:R-:W2:Y:S04]  /*73520*/  LDL.LU.64 R6, [R1+0x26b0] ;  /* 0x0026b00001067983 */ /* 0x001ea80000300a00 */
[----:B------:R-:W2:Y:S01]  /*73530*/  LDL.LU.64 R4, [R1+0x26a8] ;  /* 0x0026a80001047983 */ /* 0x000ea20000300a00 */
[----:B----4-:R-:W-:-:S02]  /*73540*/  IMAD.MOV.U32 R18, RZ, RZ, R17 ;  /* 0x000000ffff127224 */ /* 0x010fc400078e0011 */
[----:B------:R-:W-:Y:S02]  /*73550*/  IMAD.MOV.U32 R19, RZ, RZ, R16 ;  /* 0x000000ffff137224 */ /* 0x000fe400078e0010 */
[----:B------:R-:W-:Y:S02]  /*73560*/  IMAD.MOV.U32 R23, RZ, RZ, R29 ;  /* 0x000000ffff177224 */ /* 0x000fe400078e001d */
[----:B------:R-:W4:Y:S03]  /*73570*/  LDL.LU R29, [R1+0x1168] ;  /* 0x00116800011d7983 */ /* 0x000f260000300800 */
[----:B--2---:R-:W-:Y:S01]  /*73580*/  HMMA.16816.F32 R16, R24, R18, R4 ;  /* 0x000000121810723c */ /* 0x004fe20000001804 */
[----:B------:R-:W2:-:S15]  /*73590*/  LDL.LU.64 R4, [R1+0x26a0] ;  /* 0x0026a00001047983 */ /* 0x000e9e0000300a00 */
[----:B------:R-:W-:-:S07]  /*735a0*/  NOP ;  /* 0x0000000000007918 */ /* 0x000fce0000000000 */
        /* <DEDUP_REMOVED lines=10> */
[----:B------:R-:W3:Y:S04]  /*73650*/  LDL.LU R18, [R1+0x368] ;  /* 0x0003680001127983 */ /* 0x000ee80000300800 */
[----:B------:R-:W3:Y:S02]  /*73660*/  LDL.LU R19, [R1+0x36c] ;  /* 0x00036c0001137983 */ /* 0x000ee40000300800 */
[----:B---3--:R-:W-:Y:S07]  /*73670*/  HMMA.16816.F32 R16, R24, R22, R16 ;  /* 0x000000161810723c */ /* 0x008fee0000001810 */
[----:B------:R-:W-:-:S02]  /*73680*/  IMAD.MOV.U32 R22, RZ, RZ, R8 ;  /* 0x000000ffff167224 */ /* 0x000fc400078e0008 */
[----:B------:R-:W-:Y:S01]  /*73690*/  IMAD.MOV.U32 R23, RZ, RZ, R9 ;  /* 0x000000ffff177224 */ /* 0x000fe200078e0009 */
[----:B------:R-:W3:-:S13]  /*736a0*/  LDL.LU R8, [R1+0x2698] ;  /* 0x0026980001087983 */ /* 0x000eda0000300800 */
[----:B------:R-:W-:Y:S04]  /*736b0*/  STL.64 [R1+0xee0], R16 ;  /* 0x000ee01001007387 */ /* 0x000fe80000100a00 */
[----:B------:R-:W-:Y:S04]  /*736c0*/  STL.64 [R1+0xee8], R18 ;  /* 0x000ee81201007387 */ /* 0x000fe80000100a00 */
        /* <DEDUP_REMOVED lines=59> */
[----:B------:R0:W-:Y:S02]  /*73a80*/  STL.64 [R1+0x24b8], R22 ;  /* 0x0024b81601007387 */ /* 0x0001e40000100a00 */
        /* <DEDUP_REMOVED lines=118> */
[----:B------:R0:W-:Y:S02]  /*741f0*/  STL.64 [R1+0x25d8], R22 ;  /* 0x0025d81601007387 */ /* 0x0001e40000100a00 */
[----:B0-----:R-:W-:Y:S02]  /*74200*/  IMAD.MOV.U32 R22, RZ, RZ, R13 ;  /* 0x000000ffff167224 */ /* 0x001fe400078e000d */
        /* <DEDUP_REMOVED lines=40> */
[----:B------:R-:W4:Y:S04]  /*74490*/  LDL.LU R8, [R1+0x200] ;  /* 0x0002000001087983 */ /* 0x000f280000300800 */
[----:B------:R-:W4:Y:S04]  /*744a0*/  LDL.LU R9, [R1+0x204] ;  /* 0x0002040001097983 */ /* 0x000f280000300800 */
[----:B------:R-:W4:Y:S04]  /*744b0*/  LDL.LU R10, [R1+0x208] ;  /* 0x00020800010a7983 */ /* 0x000f280000300800 */
[----:B------:R-:W4:Y:S04]  /*744c0*/  LDL.LU R11, [R1+0x20c] ;  /* 0x00020c00010b7983 */ /* 0x000f280000300800 */
[----:B------:R-:W2:Y:S04]  /*744d0*/  LDL.LU R12, [R1+0x1f0] ;  /* 0x0001f000010c7983 */ /* 0x000ea80000300800 */
[----:B------:R-:W2:Y:S04]  /*744e0*/  LDL.LU R13, [R1+0x1f4] ;  /* 0x0001f400010d7983 */ /* 0x000ea80000300800 */
[----:B------:R-:W2:Y:S04]  /*744f0*/  LDL.LU R14, [R1+0x1f8] ;  /* 0x0001f800010e7983 */ /* 0x000ea80000300800 */
[----:B------:R-:W2:Y:S01]  /*74500*/  LDL.LU R15, [R1+0x1fc] ;  /* 0x0001fc00010f7983 */ /* 0x000ea20000300800 */
        /* <DEDUP_REMOVED lines=139> */
[----:B0-----:R-:W3:Y:S01]  /*74dc0*/  LDL.LU.64 R22, [R1+0x2428] ;  /* 0x0024280001167983 */ /* 0x001ee20000300a00 */
[----:B------:R-:W-:Y:S02]  /*74dd0*/  IMAD.MOV.U32 R6, RZ, RZ, R5 ;  /* 0x000000ffff067224 */ /* 0x000fe400078e0005 */
[----:B------:R-:W-:-:S07]  /*74de0*/  IMAD.MOV.U32 R7, RZ, RZ, R4 ;  /* 0x000000ffff077224 */ /* 0x000fce00078e0004 */
[C---:B----4-:R-:W-:Y:S06]  /*74df0*/  HMMA.16816.F32 R4, R24.reuse, R6, R8 ;  /* 0x000000061804723c */ /* 0x050fec0000001808 */
[----:B---3--:R-:W-:-:S15]  /*74e00*/  HMMA.16816.F32 R16, R24, R22, R16 ;  /* 0x000000161810723c */ /* 0x008fde0000001810 */
[----:B------:R-:W-:-:S08]  /*74e10*/  NOP ;  /* 0x0000000000007918 */ /* 0x000fd00000000000 */
[----:B------:R-:W-:Y:S01]  /*74e20*/  STL.64 [R1+0x9e0], R16 ;  /* 0x0009e01001007387 */ /* 0x000fe20000100a00 */
[----:B------:R-:W-:Y:S02]  /*74e30*/  IMAD.MOV.U32 R20, RZ, RZ, R19 ;  /* 0x000000ffff147224 */ /* 0x000fe400078e0013 */
[----:B------:R-:W-:Y:S01]  /*74e40*/  IMAD.MOV.U32 R21, RZ, RZ, R18 ;  /* 0x000000ffff157224 */ /* 0x000fe200078e0012 */
[----:B------:R0:W-:Y:S04]  /*74e50*/  STL.64 [R1+0x9e8], R18 ;  /* 0x0009e81201007387 */ /* 0x0001e80000100a00 */
[----:B0-----:R-:W3:Y:S04]  /*74e60*/  LDL.LU.64 R18, [R1+0x2420] ;  /* 0x0024200001127983 */ /* 0x001ee80000300a00 */
[----:B------:R-:W3:Y:S04]  /*74e70*/  LDL.LU.64 R16, [R1+0x2418] ;  /* 0x0024180001107983 */ /* 0x000ee80000300a00 */
[----:B------:R0:W-:Y:S04]  /*74e80*/  STL [R1+0x23e0], R20 ;  /* 0x0023e01401007387 */ /* 0x0001e80000100800 */
[----:B------:R2:W-:Y:S04]  /*74e90*/  STL [R1+0x23dc], R21 ;  /* 0x0023dc1501007387 */ /* 0x0005e80000100800 */
[----:B0-----:R-:W4:Y:S01]  /*74ea0*/  LDL.LU R20, [R1+0x1e0] ;  /* 0x0001e00001147983 */ /* 0x001f220000300800 */
[----:B--2---:R-:W-:-:S03]  /*74eb0*/  IMAD.MOV.U32 R21, RZ, RZ, R3 ;  /* 0x000000ffff157224 */ /* 0x004fc600078e0003 */
[----:B------:R-:W2:Y:S04]  /*74ec0*/  LDL.LU R3, [R1+0x2410] ;  /* 0x0024100001037983 */ /* 0x000ea80000300800 */
[----:B------:R-:W3:Y:S04]  /*74ed0*/  LDL.LU.64 R10, [R1+0x2408] ;  /* 0x00240800010a7983 */ /* 0x000ee80000300a00 */
[----:B------:R-:W-:Y:S04]  /*74ee0*/  STL.64 [R1+0x1c0], R4 ;  /* 0x0001c00401007387 */ /* 0x000fe80000100a00 */
[----:B------:R0:W-:Y:S04]  /*74ef0*/  STL.64 [R1+0x1c8], R6 ;  /* 0x0001c80601007387 */ /* 0x0001e80000100a00 */
[----:B0-----:R-:W4:Y:S01]  /*74f00*/  LDL.LU.64 R6, [R1+0x2400] ;  /* 0x0024000001067983 */ /* 0x001f220000300a00 */
[----:B------:R-:W-:-:S02]  /*74f10*/  IMAD.MOV.U32 R22, RZ, RZ, R2 ;  /* 0x000000ffff167224 */ /* 0x000fc400078e0002 */
[----:B------:R-:W-:Y:S01]  /*74f20*/  IMAD.MOV.U32 R23, RZ, RZ, R0 ;  /* 0x000000ffff177224 */ /* 0x000fe200078e0000 */
[C---:B----4-:R-:W-:Y:S01]  /*74f30*/  HMMA.16816.F32 R4, R24.reuse, R6, R12 ;  /* 0x000000061804723c */ /* 0x050fe2000000180c */
[----:B------:R-:W4:Y:S05]  /*74f40*/  LDL.LU.64 R14, [R1+0x23f8] ;  /* 0x0023f800010e7983 */ /* 0x000f2a0000300a00 */
[----:B---3--:R-:W-:Y:S01]  /*74f50*/  HMMA.16816.F32 R8, R24, R10, R16 ;  /* 0x0000000a1808723c */ /* 0x008fe20000001810 */
[----:B------:R-:W-:Y:S01]  /*74f60*/  VIADD R29, R29, 0x1 ;  /* 0x000000011d1d7836 */ /* 0x000fe20000000000 */
[----:B------:R-:W0:-:S15]  /*74f70*/  LDC R16, c[0x0][0x230] ;  /* 0x00008c00ff107b82 */ /* 0x000e1e0000000800 */
[----:B------:R-:W-:Y:S04]  /*74f80*/  STL.64 [R1+0x1b0], R4 ;  /* 0x0001b00401007387 */ /* 0x000fe80000100a00 */
[----:B------:R4:W-:Y:S02]  /*74f90*/  STL.64 [R1+0x1b8], R6 ;  /* 0x0001b80601007387 */ /* 0x0009e40000100a00 */
[----:B----4-:R-:W-:-:S15]  /*74fa0*/  HMMA.16816.F32 R4, R24, R14, R20 ;  /* 0x0000000e1804723c */ /* 0x010fde0000001814 */
[----:B------:R-:W-:-:S08]  /*74fb0*/  NOP ;  /* 0x0000000000007918 */ /* 0x000fd00000000000 */
[----:B------:R1:W-:Y:S04]  /*74fc0*/  STL.64 [R1+0x9c0], R4 ;  /* 0x0009c00401007387 */ /* 0x0003e80000100a00 */
[----:B------:R3:W-:Y:S04]  /*74fd0*/  STL.64 [R1+0x9c8], R6 ;  /* 0x0009c80601007387 */ /* 0x0007e80000100a00 */
[----:B------:R-:W-:Y:S04]  /*74fe0*/  STL.64 [R1+0x9b0], R8 ;  /* 0x0009b00801007387 */ /* 0x000fe80000100a00 */
[----:B------:R4:W-:Y:S01]  /*74ff0*/  STL.64 [R1+0x9b8], R10 ;  /* 0x0009b80a01007387 */ /* 0x0009e20000100a00 */
[----:B-1----:R-:W1:Y:S03]  /*75000*/  LDC R4, c[0x0][0x238] ;  /* 0x00008e00ff047b82 */ /* 0x002e660000000800 */
[----:B------:R-:W-:Y:S04]  /*75010*/  STL [R1+0x1168], R29 ;  /* 0x0011681d01007387 */ /* 0x000fe80000100800 */
[----:B------:R-:W2:Y:S04]  /*75020*/  LDL.LU R0, [R1+0x1364] ;  /* 0x0013640001007983 */ /* 0x000ea80000300800 */
[----:B------:R-:W2:Y:S04]  /*75030*/  LDL.LU R24, [R1+0x134c] ;  /* 0x00134c0001187983 */ /* 0x000ea80000300800 */
[----:B------:R-:W2:Y:S04]  /*75040*/  LDL.LU R25, [R1+0x1344] ;  /* 0x0013440001197983 */ /* 0x000ea80000300800 */
[----:B------:R-:W2:Y:S04]  /*75050*/  LDL.LU R26, [R1+0x9dc] ;  /* 0x0009dc00011a7983 */ /* 0x000ea80000300800 */
[----:B------:R-:W2:Y:S01]  /*75060*/  LDL.LU R27, [R1+0x133c] ;  /* 0x00133c00011b7983 */ /* 0x000ea20000300800 */
[----:B---3--:R-:W-:-:S03]  /*75070*/  IMAD.MOV.U32 R7, RZ, RZ, R10 ;  /* 0x000000ffff077224 */ /* 0x008fc600078e000a */
[----:B------:R-:W3:Y:S01]  /*75080*/  LDL.LU R2, [R1+0x1360] ;  /* 0x0013600001027983 */ /* 0x000ee20000300800 */
[----:B------:R-:W-:-:S03]  /*75090*/  IMAD.MOV.U32 R6, RZ, RZ, R11 ;  /* 0x000000ffff067224 */ /* 0x000fc600078e000b */
[----:B----4-:R-:W4:Y:S04]  /*750a0*/  LDL.LU R10, [R1+0x1334] ;  /* 0x00133400010a7983 */ /* 0x010f280000300800 */
        /* <DEDUP_REMOVED lines=11> */
[----:B-1----:R-:W-:-:S03]  /*75160*/  IMAD.SHL.U32 R4, R4, 0x40, RZ ;  /* 0x0000004004047824 */ /* 0x002fc600078e00ff */
[----:B------:R-:W4:Y:S04]  /*75170*/  LDL.LU R17, [R1+0x1304] ;  /* 0x0013040001117983 */ /* 0x000f280000300800 */
[----:B------:R-:W4:Y:S01]  /*75180*/  LDL.LU R5, [R1+0x1328] ;  /* 0x0013280001057983 */ /* 0x000f220000300800 */
[----:B------:R-:W-:-:S03]  /*75190*/  IMAD.SHL.U32 R4, R4, 0x2, RZ ;  /* 0x0000000204047824 */ /* 0x000fc600078e00ff */
[----:B------:R-:W4:Y:S04]  /*751a0*/  LDL.LU R13, [R1+0x12fc] ;  /* 0x0012fc00010d7983 */ /* 0x000f280000300800 */
[----:B------:R-:W4:Y:S04]  /*751b0*/  LDL.LU R28, [R1+0x1320] ;  /* 0x00132000011c7983 */ /* 0x000f280000300800 */
[----:B------:R1:W-:Y:S01]  /*751c0*/  STL [R1+0x23e8], R6 ;  /* 0x0023e80601007387 */ /* 0x0003e20000100800 */
[----:B--2---:R-:W-:-:S03]  /*751d0*/  IADD3 R3, P4, R3, R4, RZ ;  /* 0x0000000403037210 */ /* 0x004fc60007f9e0ff */
[----:B-1----:R-:W2:Y:S04]  /*751e0*/  LDL.LU R6, [R1+0x1354] ;  /* 0x0013540001067983 */ /* 0x002ea80000300800 */
[----:B------:R1:W-:Y:S04]  /*751f0*/  STL [R1+0x23e4], R7 ;  /* 0x0023e40701007387 */ /* 0x0003e80000100800 */
[----:B-1----:R-:W3:Y:S04]  /*75200*/  LDL.LU R7, [R1+0x135c] ;  /* 0x00135c0001077983 */ /* 0x002ee80000300800 */
[----:B------:R1:W-:Y:S04]  /*75210*/  STL [R1+0x1160], R3 ;  /* 0x0011600301007387 */ /* 0x0003e80000100800 */
[----:B-1----:R-:W4:Y:S01]  /*75220*/  LDL.LU R3, [R1+0x23f4] ;  /* 0x0023f40001037983 */ /* 0x002f220000300800 */
[----:B0-----:R-:W-:-:S05]  /*75230*/  VIADD R16, R16, 0x3f ;  /* 0x0000003f10107836 */ /* 0x001fca0000000000 */
[----:B------:R-:W-:-:S04]  /*75240*/  SHF.R.S32.HI R12, RZ, 0x1f, R16 ;  /* 0x0000001fff0c7819 */ /* 0x000fc80000011410 */
[----:B------:R-:W-:Y:S02]  /*75250*/  LEA.HI R12, R12, R16, RZ, 0x6 ;  /* 0x000000100c0c7211 */ /* 0x000fe400078f30ff */
[----:B------:R-:W4:Y:S02]  /*75260*/  LDL.LU R16, [R1+0x12f4] ;  /* 0x0012f40001107983 */ /* 0x000f240000300800 */
[----:B------:R-:W-:-:S04]  /*75270*/  SHF.R.S32.HI R12, RZ, 0x6, R12 ;  /* 0x00000006ff0c7819 */ /* 0x000fc8000001140c */
[----:B------:R-:W-:Y:S02]  /*75280*/  ISETP.NE.U32.AND P0, PT, R29, R12, PT ;  /* 0x0000000c1d00720c */ /* 0x000fe40003f05070 */
[----:B------:R-:W4:Y:S04]  /*75290*/  LDL.LU R12, [R1+0x1318] ;  /* 0x00131800010c7983 */ /* 0x000f280000300800 */
[----:B------:R-:W4:Y:S01]  /*752a0*/  LDL.LU R29, [R1+0x12ec] ;  /* 0x0012ec00011d7983 */ /* 0x000f220000300800 */
[-C--:B------:R-:W-:Y:S02]  /*752b0*/  IADD3 R0, P5, R0, R4.reuse, RZ ;  /* 0x0000000400007210 */ /* 0x080fe40007fbe0ff */
[-C--:B------:R-:W-:Y:S02]  /*752c0*/  IADD3 R24, P2, R24, R4.reuse, RZ ;  /* 0x0000000418187210 */ /* 0x080fe40007f5e0ff */
[-C--:B------:R-:W-:Y:S01]  /*752d0*/  IADD3 R25, P3, R25, R4.reuse, RZ ;  /* 0x0000000419197210 */ /* 0x080fe20007f7e0ff */
[----:B------:R0:W-:Y:S04]  /*752e0*/  STL [R1+0x1364], R0 ;  /* 0x0013640001007387 */ /* 0x0001e80000100800 */
[----:B0-----:R-:W4:Y:S01]  /*752f0*/  LDL.LU R0, [R1+0x1310] ;  /* 0x0013100001007983 */ /* 0x001f220000300800 */
[----:B--2---:R-:W-:-:S02]  /*75300*/  IADD3 R6, P1, R6, R4, RZ ;  /* 0x0000000406067210 */ /* 0x004fc40007f3e0ff */
[----:B---3--:R-:W-:-:S05]  /*75310*/  IADD3 R7, P6, R7, R4, RZ ;  /* 0x0000000407077210 */ /* 0x008fca0007fde0ff */
[----:B------:R-:W-:Y:S04]  /*75320*/  STL [R1+0x135c], R7 ;  /* 0x00135c0701007387 */ /* 0x000fe80000100800 */
[----:B------:R-:W-:Y:S04]  /*75330*/  STL [R1+0x1354], R6 ;  /* 0x0013540601007387 */ /* 0x000fe80000100800 */
[----:B------:R-:W-:Y:S01]  /*75340*/  STL [R1+0x134c], R24 ;  /* 0x00134c1801007387 */ /* 0x000fe20000100800 */
[--C-:B----4-:R-:W-:Y:S02]  /*75350*/  IMAD.X R2, R2, 0x1, R3.reuse, P5 ;  /* 0x0000000102027824 */ /* 0x110fe400028e0603 */
[----:B------:R-:W-:Y:S01]  /*75360*/  IMAD.X R26, R26, 0x1, R3, P4 ;  /* 0x000000011a1a7824 */ /* 0x000fe200020e0603 */
[----:B------:R-:W-:Y:S04]  /*75370*/  STL [R1+0x1344], R25 ;  /* 0x0013441901007387 */ /* 0x000fe80000100800 */
[----:B------:R0:W-:Y:S04]  /*75380*/  STL [R1+0x1360], R2 ;  /* 0x0013600201007387 */ /* 0x0001e80000100800 */
[----:B------:R-:W-:Y:S04]  /*75390*/  STL [R1+0x9dc], R26 ;  /* 0x0009dc1a01007387 */ /* 0x000fe80000100800 */
[----:B0-----:R-:W2:Y:S01]  /*753a0*/  LDL.LU R2, [R1+0x12e4] ;  /* 0x0012e40001027983 */ /* 0x001ea20000300800 */
[----:B------:R-:W-:-:S02]  /*753b0*/  IADD3 R27, P4, R27, R4, RZ ;  /* 0x000000041b1b7210 */ /* 0x000fc40007f9e0ff */
[-C--:B------:R-:W-:Y:S01]  /*753c0*/  IADD3 R10, P5, R10, R4.reuse, RZ ;  /* 0x000000040a0a7210 */ /* 0x080fe20007fbe0ff */
[--C-:B------:R-:W-:Y:S01]  /*753d0*/  IMAD.X R11, R11, 0x1, R3.reuse, P6 ;  /* 0x000000010b0b7824 */ /* 0x100fe200030e0603 */
[-C--:B------:R-:W-:Y:S01]  /*753e0*/  IADD3 R14, P6, R14, R4.reuse, RZ ;  /* 0x000000040e0e7210 */ /* 0x080fe20007fde0ff */
[----:B------:R-:W-:Y:S01]  /*753f0*/  IMAD.X R15, R15, 0x1, R3, P1 ;  /* 0x000000010f0f7824 */ /* 0x000fe200008e0603 */
[----:B------:R-:W-:Y:S01]  /*75400*/  STL [R1+0x133c], R27 ;  /* 0x00133c1b01007387 */ /* 0x000fe20000100800 */
[----:B------:R-:W-:-:S03]  /*75410*/  IADD3 R21, P1, R21, R4, RZ ;  /* 0x0000000415157210 */ /* 0x000fc60007f3e0ff */
[----:B------:R-:W-:Y:S01]  /*75420*/  STL [R1+0x1334], R10 ;  /* 0x0013340a01007387 */ /* 0x000fe20000100800 */
[----:B------:R-:W-:-:S03]  /*75430*/  IMAD.X R20, R20, 0x1, R3, P2 ;  /* 0x0000000114147824 */ /* 0x000fc600010e0603 */
        /* <DEDUP_REMOVED lines=16> */
[----:B------:R-:W-:Y:S04]  /*75540*/  STL [R1+0x1338], R23 ;  /* 0x0013381701007387 */ /* 0x000fe80000100800 */
[----:B------:R-:W-:Y:S01]  /*75550*/  STL [R1+0x130c], R9 ;  /* 0x00130c0901007387 */ /* 0x000fe20000100800 */
[----:B------:R-:W-:-:S03]  /*75560*/  IADD3 R13, P6, R13, R4, RZ ;  /* 0x000000040d0d7210 */ /* 0x000fc60007fde0ff */
[----:B------:R-:W-:Y:S01]  /*75570*/  STL [R1+0x1330], R8 ;  /* 0x0013300801007387 */ /* 0x000fe20000100800 */
[----:B------:R-:W-:-:S03]  /*75580*/  IMAD.X R28, R28, 0x1, R3, P1 ;  /* 0x000000011c1c7824 */ /* 0x000fc600008e0603 */
[----:B------:R-:W-:Y:S04]  /*75590*/  STL [R1+0x1304], R17 ;  /* 0x0013041101007387 */ /* 0x000fe80000100800 */
[----:B------:R0:W-:Y:S01]  /*755a0*/  STL [R1+0x1328], R5 ;  /* 0x0013280501007387 */ /* 0x0001e20000100800 */
[-C--:B------:R-:W-:Y:S01]  /*755b0*/  IADD3 R16, P1, R16, R4.reuse, RZ ;  /* 0x0000000410107210 */ /* 0x080fe20007f3e0ff */
[--C-:B------:R-:W-:Y:S01]  /*755c0*/  IMAD.X R12, R12, 0x1, R3.reuse, P2 ;  /* 0x000000010c0c7824 */ /* 0x100fe200010e0603 */
[----:B------:R-:W-:Y:S01]  /*755d0*/  IADD3 R29, P2, R29, R4, RZ ;  /* 0x000000041d1d7210 */ /* 0x000fe20007f5e0ff */
[----:B0-----:R-:W3:Y:S04]  /*755e0*/  LDL.LU R5, [R1+0x1308] ;  /* 0x0013080001057983 */ /* 0x001ee80000300800 */
[----:B------:R0:W-:Y:S04]  /*755f0*/  STL [R1+0x12fc], R13 ;  /* 0x0012fc0d01007387 */ /* 0x0001e80000100800 */
[----:B0-----:R-:W4:Y:S04]  /*75600*/  LDL.LU R13, [R1+0x12dc] ;  /* 0x0012dc00010d7983 */ /* 0x001f280000300800 */
[----:B------:R0:W-:Y:S04]  /*75610*/  STL [R1+0x1320], R28 ;  /* 0x0013201c01007387 */ /* 0x0001e80000100800 */
[----:B0-----:R-:W4:Y:S04]  /*75620*/  LDL.LU R28, [R1+0x1300] ;  /* 0x00130000011c7983 */ /* 0x001f280000300800 */
[----:B------:R-:W-:Y:S04]  /*75630*/  STL [R1+0x12f4], R16 ;  /* 0x0012f41001007387 */ /* 0x000fe80000100800 */
[----:B------:R-:W4:Y:S04]  /*75640*/  LDL.LU R7, [R1+0x12d4] ;  /* 0x0012d40001077983 */ /* 0x000f280000300800 */
[----:B------:R0:W-:Y:S04]  /*75650*/  STL [R1+0x1318], R12 ;  /* 0x0013180c01007387 */ /* 0x0001e80000100800 */
[----:B------:R-:W4:Y:S04]  /*75660*/  LDL.LU R6, [R1+0x12f8] ;  /* 0x0012f80001067983 */ /* 0x000f280000300800 */
[----:B------:R1:W-:Y:S04]  /*75670*/  STL [R1+0x12ec], R29 ;  /* 0x0012ec1d01007387 */ /* 0x0003e80000100800 */
[----:B------:R-:W4:Y:S01]  /*75680*/  LDL.LU R24, [R1+0x12cc] ;  /* 0x0012cc0001187983 */ /* 0x000f220000300800 */
[----:B------:R-:W-:-:S05]  /*75690*/  IMAD.X R0, R0, 0x1, R3, P3 ;  /* 0x0000000100007824 */ /* 0x000fca00018e0603 */
[----:B------:R1:W-:Y:S04]  /*756a0*/  STL [R1+0x1310], R0 ;  /* 0x0013100001007387 */ /* 0x0003e80000100800 */
[----:B------:R-:W4:Y:S04]  /*756b0*/  LDL.LU R25, [R1+0x12f0] ;  /* 0x0012f00001197983 */ /* 0x000f280000300800 */
[----:B------:R-:W4:Y:S04]  /*756c0*/  LDL.LU R26, [R1+0x12c4] ;  /* 0x0012c400011a7983 */ /* 0x000f280000300800 */
[----:B------:R-:W4:Y:S04]  /*756d0*/  LDL.LU R27, [R1+0x12e8] ;  /* 0x0012e800011b7983 */ /* 0x000f280000300800 */
[----:B0-----:R-:W4:Y:S04]  /*756e0*/  LDL.LU R12, [R1+0x12bc] ;  /* 0x0012bc00010c7983 */ /* 0x001f280000300800 */
[----:B------:R-:W4:Y:S04]  /*756f0*/  LDL.LU R10, [R1+0x12e0] ;  /* 0x0012e000010a7983 */ /* 0x000f280000300800 */
[----:B------:R-:W4:Y:S04]  /*75700*/  LDL.LU R11, [R1+0x12b4] ;  /* 0x0012b400010b7983 */ /* 0x000f280000300800 */
[----:B------:R-:W4:Y:S01]  /*75710*/  LDL.LU R14, [R1+0x12d8] ;  /* 0x0012d800010e7983 */ /* 0x000f220000300800 */
[----:B--2---:R-:W-:-:S05]  /*75720*/  IADD3 R2, P3, R2, R4, RZ ;  /* 0x0000000402027210 */ /* 0x004fca0007f7e0ff */
        /* <DEDUP_REMOVED lines=11> */
[----:B-1----:R-:W2:Y:S04]  /*757e0*/  LDL.LU R29, [R1+0x1284] ;  /* 0x00128400011d7983 */ /* 0x002ea80000300800 */
[----:B------:R-:W2:Y:S04]  /*757f0*/  LDL.LU R0, [R1+0x12a8] ;  /* 0x0012a80001007983 */ /* 0x000ea80000300800 */
[----:B0-----:R-:W2:Y:S04]  /*75800*/  LDL.LU R2, [R1+0x127c] ;  /* 0x00127c0001027983 */ /* 0x001ea80000300800 */
[----:B------:R-:W2:Y:S01]  /*75810*/  LDL.LU R16, [R1+0x12a0] ;  /* 0x0012a00001107983 */ /* 0x000ea20000300800 */
[----:B---3--:R-:W-:-:S05]  /*75820*/  IMAD.X R5, R5, 0x1, R3, P4 ;  /* 0x0000000105057824 */ /* 0x008fca00020e0603 */
[----:B------:R0:W-:Y:S01]  /*75830*/  STL [R1+0x1308], R5 ;  /* 0x0013080501007387 */ /* 0x0001e20000100800 */
[----:B----4-:R-:W-:-:S03]  /*75840*/  IADD3 R13, P4, R13, R4, RZ ;  /* 0x000000040d0d7210 */ /* 0x010fc60007f9e0ff */
[----:B0-----:R-:W3:Y:S04]  /*75850*/  LDL.LU R5, [R1+0x1274] ;  /* 0x0012740001057983 */ /* 0x001ee80000300800 */
[----:B------:R0:W-:Y:S01]  /*75860*/  STL [R1+0x12dc], R13 ;  /* 0x0012dc0d01007387 */ /* 0x0001e20000100800 */
[--C-:B------:R-:W-:Y:S01]  /*75870*/  IMAD.X R28, R28, 0x1, R3.reuse, P5 ;  /* 0x000000011c1c7824 */ /* 0x100fe200028e0603 */
[-C--:B------:R-:W-:Y:S01]  /*75880*/  IADD3 R7, P5, R7, R4.reuse, RZ ;  /* 0x0000000407077210 */ /* 0x080fe20007fbe0ff */
[----:B------:R-:W-:Y:S01]  /*75890*/  IMAD.X R6, R6, 0x1, R3, P6 ;  /* 0x0000000106067824 */ /* 0x000fe200030e0603 */
[----:B0-----:R-:W4:Y:S01]  /*758a0*/  LDL.LU R13, [R1+0x1298] ;  /* 0x00129800010d7983 */ /* 0x001f220000300800 */
[----:B------:R-:W-:-:S03]  /*758b0*/  IADD3 R24, P6, R24, R4, RZ ;  /* 0x0000000418187210 */ /* 0x000fc60007fde0ff */
[----:B------:R0:W-:Y:S04]  /*758c0*/  STL [R1+0x1300], R28 ;  /* 0x0013001c01007387 */ /* 0x0001e80000100800 */
[----:B0-----:R-:W4:Y:S04]  /*758d0*/  LDL.LU R28, [R1+0x126c] ;  /* 0x00126c00011c7983 */ /* 0x001f280000300800 */
[----:B------:R-:W-:Y:S04]  /*758e0*/  STL [R1+0x12d4], R7 ;  /* 0x0012d40701007387 */ /* 0x000fe80000100800 */
[----:B------:R-:W-:Y:S04]  /*758f0*/  STL [R1+0x12f8], R6 ;  /* 0x0012f80601007387 */ /* 0x000fe80000100800 */
[----:B------:R-:W-:Y:S01]  /*75900*/  STL [R1+0x12cc], R24 ;  /* 0x0012cc1801007387 */ /* 0x000fe20000100800 */
[----:B------:R-:W-:-:S02]  /*75910*/  IMAD.X R25, R25, 0x1, R3, P1 ;  /* 0x0000000119197824 */ /* 0x000fc400008e0603 */
[--C-:B------:R-:W-:Y:S01]  /*75920*/  IMAD.X R27, R27, 0x1, R3.reuse, P2 ;  /* 0x000000011b1b7824 */ /* 0x100fe200010e0603 */
[-C--:B------:R-:W-:Y:S02]  /*75930*/  IADD3 R12, P2, R12, R4.reuse, RZ ;  /* 0x000000040c0c7210 */ /* 0x080fe40007f5e0ff */
[----:B------:R-:W-:Y:S01]  /*75940*/  IADD3 R26, P1, R26, R4, RZ ;  /* 0x000000041a1a7210 */ /* 0x000fe20007f3e0ff */
[----:B------:R-:W-:Y:S01]  /*75950*/  STL [R1+0x12f0], R25 ;  /* 0x0012f01901007387 */ /* 0x000fe20000100800 */
[----:B------:R-:W-:-:S03]  /*75960*/  IMAD.X R10, R10, 0x1, R3, P3 ;  /* 0x000000010a0a7824 */ /* 0x000fc600018e0603 */
[----:B------:R0:W-:Y:S01]  /*75970*/  STL [R1+0x12bc], R12 ;  /* 0x0012bc0c01007387 */ /* 0x0001e20000100800 */
[----:B------:R-:W-:-:S03]  /*75980*/  IADD3 R11, P3, R11, R4, RZ ;  /* 0x000000040b0b7210 */ /* 0x000fc60007f7e0ff */
[----:B------:R-:W-:Y:S01]  /*75990*/  STL [R1+0x12c4], R26 ;  /* 0x0012c41a01007387 */ /* 0x000fe20000100800 */
[----:B------:R-:W-:-:S03]  /*759a0*/  IMAD.X R14, R14, 0x1, R3, P4 ;  /* 0x000000010e0e7824 */ /* 0x000fc600020e0603 */
[----:B0-----:R-:W4:Y:S04]  /*759b0*/  LDL.LU R12, [R1+0x1290] ;  /* 0x00129000010c7983 */ /* 0x001f280000300800 */
[----:B------:R-:W-:Y:S04]  /*759c0*/  STL [R1+0x12e8], R27 ;  /* 0x0012e81b01007387 */ /* 0x000fe80000100800 */
[----:B------:R-:W-:Y:S04]  /*759d0*/  STL [R1+0x12e0], R10 ;  /* 0x0012e00a01007387 */ /* 0x000fe80000100800 */
[----:B------:R-:W-:Y:S04]  /*759e0*/  STL [R1+0x12b4], R11 ;  /* 0x0012b40b01007387 */ /* 0x000fe80000100800 */
[----:B------:R-:W-:Y:S01]  /*759f0*/  STL [R1+0x12d8], R14 ;  /* 0x0012d80e01007387 */ /* 0x000fe20000100800 */
[-C--:B--2---:R-:W-:Y:S01]  /*75a00*/  IADD3 R15, P4, R15, R4.reuse, RZ ;  /* 0x000000040f0f7210 */ /* 0x084fe20007f9e0ff */
[--C-:B------:R-:W-:Y:S01]  /*75a10*/  IMAD.X R21, R21, 0x1, R3.reuse, P5 ;  /* 0x0000000115157824 */ /* 0x100fe200028e0603 */
[-C--:B------:R-:W-:Y:S01]  /*75a20*/  IADD3 R20, P5, R20, R4.reuse, RZ ;  /* 0x0000000414147210 */ /* 0x080fe20007fbe0ff */
[--C-:B------:R-:W-:Y:S01]  /*75a30*/  IMAD.X R19, R19, 0x1, R3.reuse, P6 ;  /* 0x0000000113137824 */ /* 0x100fe200030e0603 */
[----:B------:R-:W-:Y:S01]  /*75a40*/  IADD3 R18, P6, R18, R4, RZ ;  /* 0x0000000412127210 */ /* 0x000fe20007fde0ff */
        /* <DEDUP_REMOVED lines=12> */
[----:B------:R-:W-:Y:S04]  /*75b10*/  STL [R1+0x1294], R23 ;  /* 0x0012941701007387 */ /* 0x000fe80000100800 */
[----:B------:R-:W-:Y:S01]  /*75b20*/  STL [R1+0x12b8], R9 ;  /* 0x0012b80901007387 */ /* 0x000fe20000100800 */
[----:B------:R-:W-:-:S03]  /*75b30*/  IMAD.X R0, R0, 0x1, R3, P4 ;  /* 0x0000000100007824 */ /* 0x000fc600020e0603 */
[----:B------:R-:W-:Y:S01]  /*75b40*/  STL [R1+0x128c], R8 ;  /* 0x00128c0801007387 */ /* 0x000fe20000100800 */
[----:B------:R-:W-:-:S03]  /*75b50*/  IADD3 R2, P4, R2, R4, RZ ;  /* 0x0000000402027210 */ /* 0x000fc60007f9e0ff */
[----:B------:R-:W-:Y:S04]  /*75b60*/  STL [R1+0x12b0], R17 ;  /* 0x0012b01101007387 */ /* 0x000fe80000100800 */
[----:B------:R0:W-:Y:S04]  /*75b70*/  STL [R1+0x1284], R29 ;  /* 0x0012841d01007387 */ /* 0x0001e80000100800 */
[----:B0-----:R-:W2:Y:S04]  /*75b80*/  LDL.LU R29, [R1+0x1264] ;  /* 0x00126400011d7983 */ /* 0x001ea80000300800 */
[----:B------:R0:W-:Y:S04]  /*75b90*/  STL [R1+0x12a8], R0 ;  /* 0x0012a80001007387 */ /* 0x0001e80000100800 */
[----:B0-----:R-:W2:Y:S04]  /*75ba0*/  LDL.LU R0, [R1+0x1288] ;  /* 0x0012880001007983 */ /* 0x001ea80000300800 */
[----:B------:R0:W-:Y:S04]  /*75bb0*/  STL [R1+0x127c], R2 ;  /* 0x00127c0201007387 */ /* 0x0001e80000100800 */
[----:B0-----:R-:W2:Y:S01]  /*75bc0*/  LDL.LU R2, [R1+0x125c] ;  /* 0x00125c0001027983 */ /* 0x001ea20000300800 */
[----:B------:R-:W-:Y:S01]  /*75bd0*/  IMAD.X R16, R16, 0x1, R3, P5 ;  /* 0x0000000110107824 */ /* 0x000fe200028e0603 */
[----:B---3--:R-:W-:-:S04]  /*75be0*/  IADD3 R5, P5, R5, R4, RZ ;  /* 0x0000000405057210 */ /* 0x008fc80007fbe0ff */
[----:B------:R-:W-:Y:S04]  /*75bf0*/  STL [R1+0x12a0], R16 ;  /* 0x0012a01001007387 */ /* 0x000fe80000100800 */
[----:B------:R-:W3:Y:S01]  /*75c00*/  LDL.LU R7, [R1+0x1280] ;  /* 0x0012800001077983 */ /* 0x000ee20000300800 */
[----:B----4-:R-:W-:-:S03]  /*75c10*/  IMAD.X R13, R13, 0x1, R3, P6 ;  /* 0x000000010d0d7824 */ /* 0x010fc600030e0603 */
[----:B------:R-:W-:Y:S04]  /*75c20*/  STL [R1+0x1274], R5 ;  /* 0x0012740501007387 */ /* 0x000fe80000100800 */
[----:B------:R-:W4:Y:S04]  /*75c30*/  LDL.LU R6, [R1+0x1254] ;  /* 0x0012540001067983 */ /* 0x000f280000300800 */
[----:B------:R-:W-:Y:S04]  /*75c40*/  STL [R1+0x1298], R13 ;  /* 0x0012980d01007387 */ /* 0x000fe80000100800 */
[----:B------:R-:W4:Y:S01]  /*75c50*/  LDL.LU R24, [R1+0x1278] ;  /* 0x0012780001187983 */ /* 0x000f220000300800 */
[----:B------:R-:W-:-:S05]  /*75c60*/  IADD3 R28, P6, R28, R4, RZ ;  /* 0x000000041c1c7210 */ /* 0x000fca0007fde0ff */
        /* <DEDUP_REMOVED lines=8> */
[----:B------:R-:W-:-:S05]  /*75cf0*/  IMAD.X R12, R12, 0x1, R3, P1 ;  /* 0x000000010c0c7824 */ /* 0x000fca00008e0603 */
        /* <DEDUP_REMOVED lines=14> */
[----:B0-----:R-:W4:Y:S01]  /*75de0*/  LDL.LU R12, [R1+0x11fc] ;  /* 0x0011fc00010c7983 */ /* 0x001f220000300800 */
[----:B--2---:R-:W-:-:S05]  /*75df0*/  IADD3 R29, P1, R29, R4, RZ ;  /* 0x000000041d1d7210 */ /* 0x004fca0007f3e0ff */
[----:B------:R0:W-:Y:S01]  /*75e00*/  STL [R1+0x1264], R29 ;  /* 0x0012641d01007387 */ /* 0x0001e20000100800 */
[----:B------:R-:W-:-:S03]  /*75e10*/  IMAD.X R0, R0, 0x1, R3, P2 ;  /* 0x0000000100007824 */ /* 0x000fc600010e0603 */
[----:B0-----:R-:W2:Y:S04]  /*75e20*/  LDL.LU R29, [R1+0x1220] ;  /* 0x00122000011d7983 */ /* 0x001ea80000300800 */
[----:B------:R0:W-:Y:S01]  /*75e30*/  STL [R1+0x1288], R0 ;  /* 0x0012880001007387 */ /* 0x0001e20000100800 */
[----:B------:R-:W-:-:S03]  /*75e40*/  IADD3 R2, P2, R2, R4, RZ ;  /* 0x0000000402027210 */ /* 0x000fc60007f5e0ff */
[----:B0-----:R-:W2:Y:S04]  /*75e50*/  LDL.LU R0, [R1+0x11f4] ;  /* 0x0011f40001007983 */ /* 0x001ea80000300800 */
[----:B------:R0:W-:Y:S04]  /*75e60*/  STL [R1+0x125c], R2 ;  /* 0x00125c0201007387 */ /* 0x0001e80000100800 */
[----:B0-----:R-:W2:Y:S01]  /*75e70*/  LDL.LU R2, [R1+0x1218] ;  /* 0x0012180001027983 */ /* 0x001ea20000300800 */
[--C-:B---3--:R-:W-:Y:S01]  /*75e80*/  IMAD.X R7, R7, 0x1, R3.reuse, P3 ;  /* 0x0000000107077824 */ /* 0x108fe200018e0603 */
[----:B----4-:R-:W-:Y:S01]  /*75e90*/  IADD3 R6, P3, R6, R4, RZ ;  /* 0x0000000406067210 */ /* 0x010fe20007f7e0ff */
[----:B------:R-:W-:-:S03]  /*75ea0*/  IMAD.X R24, R24, 0x1, R3, P4 ;  /* 0x0000000118187824 */ /* 0x000fc600020e0603 */
[----:B------:R-:W-:Y:S04]  /*75eb0*/  STL [R1+0x1280], R7 ;  /* 0x0012800701007387 */ /* 0x000fe80000100800 */
[----:B------:R-:W-:Y:S01]  /*75ec0*/  STL [R1+0x1254], R6 ;  /* 0x0012540601007387 */ /* 0x000fe20000100800 */
[-C--:B------:R-:W-:Y:S01]  /*75ed0*/  IADD3 R25, P4, R25, R4.reuse, RZ ;  /* 0x0000000419197210 */ /* 0x080fe20007f9e0ff */
[--C-:B------:R-:W-:Y:S01]  /*75ee0*/  IMAD.X R26, R26, 0x1, R3.reuse, P5 ;  /* 0x000000011a1a7824 */ /* 0x100fe200028e0603 */
[-C--:B------:R-:W-:Y:S01]  /*75ef0*/  IADD3 R27, P5, R27, R4.reuse, RZ ;  /* 0x000000041b1b7210 */ /* 0x080fe20007fbe0ff */
[----:B------:R-:W-:Y:S04]  /*75f00*/  STL [R1+0x1278], R24 ;  /* 0x0012781801007387 */ /* 0x000fe80000100800 */
[----:B------:R-:W-:Y:S01]  /*75f10*/  STL [R1+0x124c], R25 ;  /* 0x00124c1901007387 */ /* 0x000fe20000100800 */
[--C-:B------:R-:W-:Y:S01]  /*75f20*/  IMAD.X R28, R28, 0x1, R3.reuse, P6 ;  /* 0x000000011c1c7824 */ /* 0x100fe200030e0603 */
[-C--:B------:R-:W-:Y:S01]  /*75f30*/  IADD3 R10, P6, R10, R4.reuse, RZ ;  /* 0x000000040a0a7210 */ /* 0x080fe20007fde0ff */
[----:B------:R-:W-:Y:S01]  /*75f40*/  IMAD.X R11, R11, 0x1, R3, P1 ;  /* 0x000000010b0b7824 */ /* 0x000fe200008e0603 */
[----:B------:R-:W-:-:S02]  /*75f50*/  IADD3 R14, P1, R14, R4, RZ ;  /* 0x000000040e0e7210 */ /* 0x000fc40007f3e0ff */
[----:B------:R0:W-:Y:S04]  /*75f60*/  STL [R1+0x1268], R28 ;  /* 0x0012681c01007387 */ /* 0x0001e80000100800 */
[----:B------:R-:W-:Y:S04]  /*75f70*/  STL [R1+0x1270], R26 ;  /* 0x0012701a01007387 */ /* 0x000fe80000100800 */
[----:B0-----:R-:W3:Y:S04]  /*75f80*/  LDL.LU R28, [R1+0x11ec] ;  /* 0x0011ec00011c7983 */ /* 0x001ee80000300800 */
[----:B------:R-:W-:Y:S04]  /*75f90*/  STL [R1+0x1244], R27 ;  /* 0x0012441b01007387 */ /* 0x000fe80000100800 */
[----:B------:R-:W-:Y:S04]  /*75fa0*/  STL [R1+0x123c], R10 ;  /* 0x00123c0a01007387 */ /* 0x000fe80000100800 */
[----:B------:R-:W-:Y:S04]  /*75fb0*/  STL [R1+0x1260], R11 ;  /* 0x0012600b01007387 */ /* 0x000fe80000100800 */
[----:B------:R-:W-:Y:S01]  /*75fc0*/  STL [R1+0x1234], R14 ;  /* 0x0012340e01007387 */ /* 0x000fe20000100800 */
[--C-:B------:R-:W-:Y:S01]  /*75fd0*/  IMAD.X R15, R15, 0x1, R3.reuse, P2 ;  /* 0x000000010f0f7824 */ /* 0x100fe200010e0603 */
        /* <DEDUP_REMOVED lines=23> */
[----:B------:R-:W-:-:S03]  /*76150*/  IADD3 R12, P2, R12, R4, RZ ;  /* 0x000000040c0c7210 */ /* 0x000fc60007f5e0ff */
[----:B0-----:R-:W4:Y:S04]  /*76160*/  LDL.LU R16, [R1+0x1210] ;  /* 0x0012100001107983 */ /* 0x001f280000300800 */
[----:B------:R0:W-:Y:S04]  /*76170*/  STL [R1+0x1204], R5 ;  /* 0x0012040501007387 */ /* 0x0001e80000100800 */
[----:B0-----:R-:W4:Y:S04]  /*76180*/  LDL.LU R5, [R1+0x11e4] ;  /* 0x0011e40001057983 */ /* 0x001f280000300800 */
[----:B------:R0:W-:Y:S04]  /*76190*/  STL [R1+0x1228], R13 ;  /* 0x0012280d01007387 */ /* 0x0001e80000100800 */
[----:B0-----:R-:W4:Y:S04]  /*761a0*/  LDL.LU R13, [R1+0x1208] ;  /* 0x00120800010d7983 */ /* 0x001f280000300800 */
[----:B------:R-:W-:Y:S01]  /*761b0*/  STL [R1+0x11fc], R12 ;  /* 0x0011fc0c01007387 */ /* 0x000fe20000100800 */
[--C-:B--2---:R-:W-:Y:S01]  /*761c0*/  IMAD.X R29, R29, 0x1, R3.reuse, P3 ;  /* 0x000000011d1d7824 */ /* 0x104fe200018e0603 */
[----:B------:R-:W-:Y:S01]  /*761d0*/  IADD3 R0, P3, R0, R4, RZ ;  /* 0x0000000400007210 */ /* 0x000fe20007f7e0ff */
[----:B------:R-:W-:-:S05]  /*761e0*/  IMAD.X R2, R2, 0x1, R3, P4 ;  /* 0x0000000102027824 */ /* 0x000fca00020e0603 */
[----:B------:R0:W-:Y:S04]  /*761f0*/  STL [R1+0x1218], R2 ;  /* 0x0012180201007387 */ /* 0x0001e80000100800 */
[----:B------:R-:W-:Y:S04]  /*76200*/  STL [R1+0x1220], R29 ;  /* 0x0012201d01007387 */ /* 0x000fe80000100800 */
[----:B0-----:R-:W2:Y:S04]  /*76210*/  LDL.LU R2, [R1+0x11dc] ;  /* 0x0011dc0001027983 */ /* 0x001ea80000300800 */
[----:B------:R0:W-:Y:S04]  /*76220*/  STL [R1+0x11f4], R0 ;  /* 0x0011f40001007387 */ /* 0x0001e80000100800 */
[----:B------:R-:W2:Y:S04]  /*76230*/  LDL.LU R7, [R1+0x1200] ;  /* 0x0012000001077983 */ /* 0x000ea80000300800 */
[----:B------:R-:W2:Y:S04]  /*76240*/  LDL.LU R6, [R1+0x11d4] ;  /* 0x0011d40001067983 */ /* 0x000ea80000300800 */
[----:B------:R-:W2:Y:S04]  /*76250*/  LDL.LU R24, [R1+0x11f8] ;  /* 0x0011f80001187983 */ /* 0x000ea80000300800 */
[----:B------:R-:W2:Y:S04]  /*76260*/  LDL.LU R25, [R1+0x11cc] ;  /* 0x0011cc0001197983 */ /* 0x000ea80000300800 */
[----:B------:R-:W2:Y:S04]  /*76270*/  LDL.LU R26, [R1+0x11f0] ;  /* 0x0011f000011a7983 */ /* 0x000ea80000300800 */
[----:B0-----:R-:W2:Y:S04]  /*76280*/  LDL.LU R0, [R1+0x11c4] ;  /* 0x0011c40001007983 */ /* 0x001ea80000300800 */
[----:B------:R-:W2:Y:S04]  /*76290*/  LDL.LU R27, [R1+0x11e8] ;  /* 0x0011e800011b7983 */ /* 0x000ea80000300800 */
[----:B------:R-:W2:Y:S04]  /*762a0*/  LDL.LU R10, [R1+0x11bc] ;  /* 0x0011bc00010a7983 */ /* 0x000ea80000300800 */
[----:B------:R-:W2:Y:S01]  /*762b0*/  LDL.LU R11, [R1+0x11e0] ;  /* 0x0011e000010b7983 */ /* 0x000ea20000300800 */
[----:B---3--:R-:W-:-:S05]  /*762c0*/  IADD3 R28, P4, R28, R4, RZ ;  /* 0x000000041c1c7210 */ /* 0x008fca0007f9e0ff */
        /* <DEDUP_REMOVED lines=14> */
[----:B------:R-:W3:Y:S01]  /*763b0*/  LDL.LU R17, [R1+0x11a8] ;  /* 0x0011a80001117983 */ /* 0x000ee20000300800 */
[----:B----4-:R-:W-:-:S05]  /*763c0*/  IMAD.X R16, R16, 0x1, R3, P5 ;  /* 0x0000000110107824 */ /* 0x010fca00028e0603 */
[----:B------:R0:W-:Y:S01]  /*763d0*/  STL [R1+0x1210], R16 ;  /* 0x0012101001007387 */ /* 0x0001e20000100800 */
[----:B------:R-:W-:-:S03]  /*763e0*/  IADD3 R5, P5, R5, R4, RZ ;  /* 0x0000000405057210 */ /* 0x000fc60007fbe0ff */
[----:B0-----:R-:W4:Y:S04]  /*763f0*/  LDL.LU R16, [R1+0x117c] ;  /* 0x00117c0001107983 */ /* 0x001f280000300800 */
[----:B------:R0:W-:Y:S01]  /*76400*/  STL [R1+0x11e4], R5 ;  /* 0x0011e40501007387 */ /* 0x0001e20000100800 */
[----:B------:R-:W-:-:S03]  /*76410*/  IMAD.X R13, R13, 0x1, R3, P6 ;  /* 0x000000010d0d7824 */ /* 0x000fc600030e0603 */
[----:B0-----:R-:W4:Y:S04]  /*76420*/  LDL.LU R5, [R1+0x11a0] ;  /* 0x0011a00001057983 */ /* 0x001f280000300800 */
[----:B------:R0:W-:Y:S04]  /*76430*/  STL [R1+0x1208], R13 ;  /* 0x0012080d01007387 */ /* 0x0001e80000100800 */
[----:B0-----:R-:W4:Y:S01]  /*76440*/  LDL.LU R13, [R1+0x1174] ;  /* 0x00117400010d7983 */ /* 0x001f220000300800 */
[-C--:B--2---:R-:W-:Y:S01]  /*76450*/  IADD3 R2, P6, R2, R4.reuse, RZ ;  /* 0x0000000402027210 */ /* 0x084fe20007fde0ff */
[--C-:B------:R-:W-:Y:S01]  /*76460*/  IMAD.X R7, R7, 0x1, R3.reuse, P1 ;  /* 0x0000000107077824 */ /* 0x100fe200008e0603 */
[----:B------:R-:W-:Y:S01]  /*76470*/  IADD3 R6, P1, R6, R4, RZ ;  /* 0x0000000406067210 */ /* 0x000fe20007f3e0ff */
[----:B------:R-:W-:-:S02]  /*76480*/  IMAD.X R24, R24, 0x1, R3, P2 ;  /* 0x0000000118187824 */ /* 0x000fc400010e0603 */
[----:B------:R0:W-:Y:S01]  /*76490*/  STL [R1+0x11dc], R2 ;  /* 0x0011dc0201007387 */ /* 0x0001e20000100800 */
[--C-:B------:R-:W-:Y:S01]  /*764a0*/  IMAD.X R26, R26, 0x1, R3.reuse, P3 ;  /* 0x000000011a1a7824 */ /* 0x100fe200018e0603 */
[-C--:B------:R-:W-:Y:S02]  /*764b0*/  IADD3 R25, P2, R25, R4.reuse, RZ ;  /* 0x0000000419197210 */ /* 0x080fe40007f5e0ff */
[-C--:B------:R-:W-:Y:S01]  /*764c0*/  IADD3 R0, P3, R0, R4.reuse, RZ ;  /* 0x0000000400007210 */ /* 0x080fe20007f7e0ff */
[----:B0-----:R-:W2:Y:S04]  /*764d0*/  LDL.LU R2, [R1+0x23f0] ;  /* 0x0023f00001027983 */ /* 0x001ea80000300800 */
[----:B------:R-:W-:Y:S04]  /*764e0*/  STL [R1+0x1200], R7 ;  /* 0x0012000701007387 */ /* 0x000fe80000100800 */
[----:B------:R-:W-:Y:S04]  /*764f0*/  STL [R1+0x11d4], R6 ;  /* 0x0011d40601007387 */ /* 0x000fe80000100800 */
[----:B------:R-:W-:Y:S04]  /*76500*/  STL [R1+0x11f8], R24 ;  /* 0x0011f81801007387 */ /* 0x000fe80000100800 */
[----:B------:R0:W-:Y:S04]  /*76510*/  STL [R1+0x11c4], R0 ;  /* 0x0011c40001007387 */ /* 0x0001e80000100800 */
[----:B------:R-:W-:Y:S04]  /*76520*/  STL [R1+0x11cc], R25 ;  /* 0x0011cc1901007387 */ /* 0x000fe80000100800 */
[----:B0-----:R-:W2:Y:S01]  /*76530*/  LDL.LU R0, [R1+0x1198] ;  /* 0x0011980001007983 */ /* 0x001ea20000300800 */
[--C-:B------:R-:W-:Y:S01]  /*76540*/  IMAD.X R27, R27, 0x1, R3.reuse, P4 ;  /* 0x000000011b1b7824 */ /* 0x100fe200020e0603 */
[-C--:B------:R-:W-:Y:S01]  /*76550*/  IADD3 R10, P4, R10, R4.reuse, RZ ;  /* 0x000000040a0a7210 */ /* 0x080fe20007f9e0ff */
[--C-:B------:R-:W-:Y:S01]  /*76560*/  IMAD.X R11, R11, 0x1, R3.reuse, P5 ;  /* 0x000000010b0b7824 */ /* 0x100fe200028e0603 */
[----:B---3--:R-:W-:Y:S01]  /*76570*/  IADD3 R14, P5, R14, R4, RZ ;  /* 0x000000040e0e7210 */ /* 0x008fe20007fbe0ff */
        /* <DEDUP_REMOVED lines=26> */
[----:B------:R0:W-:Y:S01]  /*76720*/  STL [R1+0x118c], R12 ;  /* 0x00118c0c01007387 */ /* 0x0001e20000100800 */
[----:B------:R-:W-:-:S03]  /*76730*/  IMAD.X R17, R17, 0x1, R3, P6 ;  /* 0x0000000111117824 */ /* 0x000fc600030e0603 */
[----:B0-----:R-:W3:Y:S04]  /*76740*/  LDL.LU R12, [R1+0x2214] ;  /* 0x00221400010c7983 */ /* 0x001ee80000300800 */
[----:B------:R0:W-:Y:S04]  /*76750*/  STL [R1+0x11b0], R29 ;  /* 0x0011b01d01007387 */ /* 0x0001e80000100800 */
[----:B0-----:R-:W3:Y:S04]  /*76760*/  LDL.LU R29, [R1+0x1190] ;  /* 0x00119000011d7983 */ /* 0x001ee80000300800 */
[----:B------:R0:W-:Y:S04]  /*76770*/  STL [R1+0x1184], R28 ;  /* 0x0011841c01007387 */ /* 0x0001e80000100800 */
[----:B0-----:R-:W3:Y:S04]  /*76780*/  LDL.LU R28, [R1+0x137c] ;  /* 0x00137c00011c7983 */ /* 0x001ee80000300800 */
[----:B------:R0:W-:Y:S04]  /*76790*/  STL [R1+0x11a8], R17 ;  /* 0x0011a81101007387 */ /* 0x0001e80000100800 */
[----:B------:R-:W3:Y:S01]  /*767a0*/  LDL.LU R7, [R1+0x1188] ;  /* 0x0011880001077983 */ /* 0x000ee20000300800 */
[----:B----4-:R-:W-:-:S05]  /*767b0*/  IADD3 R16, P6, R16, R4, RZ ;  /* 0x0000000410107210 */ /* 0x010fca0007fde0ff */
[----:B------:R1:W-:Y:S04]  /*767c0*/  STL [R1+0x117c], R16 ;  /* 0x00117c1001007387 */ /* 0x0003e80000100800 */
[----:B------:R-:W4:Y:S01]  /*767d0*/  LDL.LU R6, [R1+0x2210] ;  /* 0x0022100001067983 */ /* 0x000f220000300800 */
[----:B------:R-:W-:-:S05]  /*767e0*/  IMAD.X R5, R5, 0x1, R3, P1 ;  /* 0x0000000105057824 */ /* 0x000fca00008e0603 */
[----:B------:R-:W-:Y:S04]  /*767f0*/  STL [R1+0x11a0], R5 ;  /* 0x0011a00501007387 */ /* 0x000fe80000100800 */
[----:B------:R-:W4:Y:S01]  /*76800*/  LDL.LU R24, [R1+0x1180] ;  /* 0x0011800001187983 */ /* 0x000f220000300800 */
[----:B------:R-:W-:-:S05]  /*76810*/  IADD3 R13, P1, R13, R4, RZ ;  /* 0x000000040d0d7210 */ /* 0x000fca0007f3e0ff */
[----:B------:R1:W-:Y:S04]  /*76820*/  STL [R1+0x1174], R13 ;  /* 0x0011740d01007387 */ /* 0x0003e80000100800 */
[----:B------:R-:W4:Y:S04]  /*76830*/  LDL.LU R25, [R1+0x220c] ;  /* 0x00220c0001197983 */ /* 0x000f280000300800 */
[----:B------:R-:W4:Y:S04]  /*76840*/  LDL.LU R26, [R1+0x1178] ;  /* 0x00117800011a7983 */ /* 0x000f280000300800 */
[----:B------:R-:W4:Y:S04]  /*76850*/  LDL.LU R27, [R1+0x2208] ;  /* 0x00220800011b7983 */ /* 0x000f280000300800 */
[----:B------:R-:W4:Y:S04]  /*76860*/  LDL.LU R10, [R1+0x1170] ;  /* 0x00117000010a7983 */ /* 0x000f280000300800 */
[----:B------:R-:W4:Y:S04]  /*76870*/  LDL.LU R11, [R1+0x2204] ;  /* 0x00220400010b7983 */ /* 0x000f280000300800 */
[----:B------:R-:W4:Y:S04]  /*76880*/  LDL.LU R14, [R1+0x1380] ;  /* 0x00138000010e7983 */ /* 0x000f280000300800 */
[----:B------:R-:W4:Y:S01]  /*76890*/  LDL.LU R15, [R1+0x2200] ;  /* 0x00220000010f7983 */ /* 0x000f220000300800 */
[----:B--2---:R-:W-:-:S05]  /*768a0*/  IMAD.X R0, R0, 0x1, R3, P2 ;  /* 0x0000000100007824 */ /* 0x004fca00010e0603 */
        /* <DEDUP_REMOVED lines=10> */
[----:B-1----:R-:W4:Y:S04]  /*76950*/  LDL.LU R16, [R1+0x21dc] ;  /* 0x0021dc0001107983 */ /* 0x002f280000300800 */
[----:B------:R-:W4:Y:S04]  /*76960*/  LDL.LU R4, [R1+0x1368] ;  /* 0x0013680001047983 */ /* 0x000f280000300800 */
[----:B------:R-:W4:Y:S04]  /*76970*/  LDL.LU R13, [R1+0x21d4] ;  /* 0x0021d400010d7983 */ /* 0x000f280000300800 */
[----:B--2---:R-:W2:Y:S04]  /*76980*/  LDL.LU R0, [R1+0x21f8] ;  /* 0x0021f80001007983 */ /* 0x004ea80000300800 */
[----:B------:R-:W2:Y:S01]  /*76990*/  LDL.LU R5, [R1+0x21cc] ;  /* 0x0021cc0001057983 */ /* 0x000ea20000300800 */
[----:B---3--:R-:W-:-:S05]  /*769a0*/  IADD3 R12, P2, R12, UR7, RZ ;  /* 0x000000070c0c7c10 */ /* 0x008fca000ff5e0ff */
[----:B------:R0:W-:Y:S01]  /*769b0*/  STL [R1+0x2214], R12 ;  /* 0x0022140c01007387 */ /* 0x0001e20000100800 */
[----:B------:R-:W-:-:S03]  /*769c0*/  IMAD.X R29, R29, 0x1, R3, P3 ;  /* 0x000000011d1d7824 */ /* 0x000fc600018e0603 */
[----:B0-----:R-:W3:Y:S04]  /*769d0*/  LDL.LU R12, [R1+0x21f0] ;  /* 0x0021f000010c7983 */ /* 0x001ee80000300800 */
[----:B------:R0:W-:Y:S01]  /*769e0*/  STL [R1+0x1190], R29 ;  /* 0x0011901d01007387 */ /* 0x0001e20000100800 */
[----:B------:R-:W-:Y:S01]  /*769f0*/  IADD3 R28, P3, R28, UR7, RZ ;  /* 0x000000071c1c7c10 */ /* 0x000fe2000ff7e0ff */
[----:B------:R-:W-:Y:S02]  /*76a00*/  IMAD.X R7, R7, 0x1, R3, P4 ;  /* 0x0000000107077824 */ /* 0x000fe400020e0603 */
[----:B0-----:R-:W3:Y:S04]  /*76a10*/  LDL.LU R29, [R1+0x21c4] ;  /* 0x0021c400011d7983 */ /* 0x001ee80000300800 */
[----:B------:R0:W-:Y:S04]  /*76a20*/  STL [R1+0x137c], R28 ;  /* 0x00137c1c01007387 */ /* 0x0001e80000100800 */
[----:B0-----:R-:W3:Y:S04]  /*76a30*/  LDL.LU R28, [R1+0x21e8] ;  /* 0x0021e800011c7983 */ /* 0x001ee80000300800 */
[----:B------:R-:W-:Y:S01]  /*76a40*/  STL [R1+0x1188], R7 ;  /* 0x0011880701007387 */ /* 0x000fe20000100800 */
[----:B----4-:R-:W-:-:S05]  /*76a50*/  IADD3 R6, P4, R6, UR7, RZ ;  /* 0x0000000706067c10 */ /* 0x010fca000ff9e0ff */
[----:B------:R-:W-:Y:S01]  /*76a60*/  STL [R1+0x2210], R6 ;  /* 0x0022100601007387 */ /* 0x000fe20000100800 */
[----:B------:R-:W-:-:S05]  /*76a70*/  IMAD.X R24, R24, 0x1, R3, P5 ;  /* 0x0000000118187824 */ /* 0x000fca00028e0603 */
[----:B------:R-:W-:Y:S01]  /*76a80*/  STL [R1+0x1180], R24 ;  /* 0x0011801801007387 */ /* 0x000fe20000100800 */
[----:B------:R-:W-:Y:S01]  /*76a90*/  IADD3 R25, P5, R25, UR7, RZ ;  /* 0x0000000719197c10 */ /* 0x000fe2000ffbe0ff */
[--C-:B------:R-:W-:Y:S01]  /*76aa0*/  IMAD.X R26, R26, 0x1, R3.reuse, P6 ;  /* 0x000000011a1a7824 */ /* 0x100fe200030e0603 */
[----:B------:R-:W-:Y:S01]  /*76ab0*/  IADD3 R27, P6, R27, UR7, RZ ;  /* 0x000000071b1b7c10 */ /* 0x000fe2000ffde0ff */
[----:B------:R-:W-:Y:S01]  /*76ac0*/  IMAD.X R10, R10, 0x1, R3, P1 ;  /* 0x000000010a0a7824 */ /* 0x000fe200008e0603 */
[----:B------:R-:W-:Y:S01]  /*76ad0*/  IADD3 R11, P1, R11, UR7, RZ ;  /* 0x000000070b0b7c10 */ /* 0x000fe2000ff3e0ff */
[----:B------:R-:W-:Y:S04]  /*76ae0*/  STL [R1+0x220c], R25 ;  /* 0x00220c1901007387 */ /* 0x000fe80000100800 */
[----:B------:R-:W-:Y:S01]  /*76af0*/  STL [R1+0x23ec], R3 ;  /* 0x0023ec0301007387 */ /* 0x000fe20000100800 */
[----:B------:R-:W-:-:S03]  /*76b00*/  IADD3.X R14, R14, UR6, RZ, P2, !PT ;  /* 0x000000060e0e7c10 */ /* 0x000fc600097fe4ff */
[----:B------:R-:W-:Y:S01]  /*76b10*/  STL [R1+0x1178], R26 ;  /* 0x0011781a01007387 */ /* 0x000fe20000100800 */
[----:B------:R-:W-:-:S03]  /*76b20*/  IADD3 R15, P2, R15, UR7, RZ ;  /* 0x000000070f0f7c10 */ /* 0x000fc6000ff5e0ff */
[----:B------:R-:W-:Y:S04]  /*76b30*/  STL [R1+0x2208], R27 ;  /* 0x0022081b01007387 */ /* 0x000fe80000100800 */
[----:B------:R-:W-:Y:S04]  /*76b40*/  STL [R1+0x1170], R10 ;  /* 0x0011700a01007387 */ /* 0x000fe80000100800 */
[----:B------:R-:W-:Y:S04]  /*76b50*/  STL [R1+0x2204], R11 ;  /* 0x0022040b01007387 */ /* 0x000fe80000100800 */
[----:B------:R-:W-:Y:S04]  /*76b60*/  STL [R1+0x1380], R14 ;  /* 0x0013800e01007387 */ /* 0x000fe80000100800 */
[----:B------:R-:W-:Y:S01]  /*76b70*/  STL [R1+0x2200], R15 ;  /* 0x0022000f01007387 */ /* 0x000fe20000100800 */
[----:B------:R-:W-:-:S02]  /*76b80*/  IADD3.X R21, R21, UR6, RZ, P3, !PT ;  /* 0x0000000615157c10 */ /* 0x000fc40009ffe4ff */
[----:B------:R-:W-:Y:S02]  /*76b90*/  IADD3 R20, P3, R20, UR7, RZ ;  /* 0x0000000714147c10 */ /* 0x000fe4000ff7e0ff */
[----:B------:R-:W-:Y:S02]  /*76ba0*/  IADD3.X R19, R19, UR6, RZ, P4, !PT ;  /* 0x0000000613137c10 */ /* 0x000fe4000a7fe4ff */
[----:B------:R-:W-:Y:S02]  /*76bb0*/  IADD3 R18, P4, R18, UR7, RZ ;  /* 0x0000000712127c10 */ /* 0x000fe4000ff9e0ff */
[----:B------:R-:W-:Y:S01]  /*76bc0*/  IADD3.X R22, R22, UR6, RZ, P5, !PT ;  /* 0x0000000616167c10 */ /* 0x000fe2000affe4ff */
[----:B------:R-:W-:Y:S01]  /*76bd0*/  STL [R1+0x116c], R21 ;  /* 0x00116c1501007387 */ /* 0x000fe20000100800 */
[----:B------:R-:W-:-:S03]  /*76be0*/  IADD3 R23, P5, R23, UR7, RZ ;  /* 0x0000000717177c10 */ /* 0x000fc6000ffbe0ff */
[----:B------:R-:W-:Y:S01]  /*76bf0*/  STL [R1+0x21fc], R20 ;  /* 0x0021fc1401007387 */ /* 0x000fe20000100800 */
[----:B------:R-:W-:-:S03]  /*76c00*/  IADD3.X R9, R9, UR6, RZ, P6, !PT ;  /* 0x0000000609097c10 */ /* 0x000fc6000b7fe4ff */
        /* <DEDUP_REMOVED lines=8> */
[----:B------:R-:W-:Y:S04]  /*76c90*/  STL [R1+0x1370], R9 ;  /* 0x0013700901007387 */ /* 0x000fe80000100800 */
[----:B------:R-:W-:Y:S01]  /*76ca0*/  STL [R1+0x21e4], R8 ;  /* 0x0021e40801007387 */ /* 0x000fe20000100800 */
[----:B------:R-:W-:-:S03]  /*76cb0*/  IADD3 R13, P2, R13, UR7, RZ ;  /* 0x000000070d0d7c10 */ /* 0x000fc6000ff5e0ff */
[----:B------:R-:W-:Y:S01]  /*76cc0*/  STL [R1+0x136c], R17 ;  /* 0x00136c1101007387 */ /* 0x000fe20000100800 */
[----:B--2---:R-:W-:-:S03]  /*76cd0*/  IADD3.X R0, R0, UR6, RZ, P3, !PT ;  /* 0x0000000600007c10 */ /* 0x004fc60009ffe4ff */
[----:B------:R-:W-:Y:S04]  /*76ce0*/  STL [R1+0x21dc], R16 ;  /* 0x0021dc1001007387 */ /* 0x000fe80000100800 */
[----:B------:R0:W-:Y:S04]  /*76cf0*/  STL [R1+0x1368], R4 ;  /* 0x0013680401007387 */ /* 0x0001e80000100800 */
[----:B0-----:R-:W2:Y:S04]  /*76d00*/  LDL.LU R4, [R1+0x21bc] ;  /* 0x0021bc0001047983 */ /* 0x001ea80000300800 */
[----:B------:R0:W-:Y:S04]  /*76d10*/  STL [R1+0x21d4], R13 ;  /* 0x0021d40d01007387 */ /* 0x0001e80000100800 */
[----:B0-----:R-:W4:Y:S04]  /*76d20*/  LDL.LU R13, [R1+0x21e0] ;  /* 0x0021e000010d7983 */ /* 0x001f280000300800 */
[----:B------:R0:W-:Y:S04]  /*76d30*/  STL [R1+0x21f8], R0 ;  /* 0x0021f80001007387 */ /* 0x0001e80000100800 */
[----:B0-----:R-:W4:Y:S01]  /*76d40*/  LDL.LU R0, [R1+0x21b4] ;  /* 0x0021b40001007983 */ /* 0x001f220000300800 */
[----:B------:R-:W-:-:S02]  /*76d50*/  IADD3 R5, P3, R5, UR7, RZ ;  /* 0x0000000705057c10 */ /* 0x000fc4000ff7e0ff */
[----:B---3--:R-:W-:Y:S02]  /*76d60*/  IADD3.X R12, R12, UR6, RZ, P4, !PT ;  /* 0x000000060c0c7c10 */ /* 0x008fe4000a7fe4ff */
[----:B------:R-:W-:Y:S01]  /*76d70*/  IADD3 R29, P4, R29, UR7, RZ ;  /* 0x000000071d1d7c10 */ /* 0x000fe2000ff9e0ff */
[----:B------:R-:W-:Y:S04]  /*76d80*/  STL [R1+0x21cc], R5 ;  /* 0x0021cc0501007387 */ /* 0x000fe80000100800 */
[----:B------:R-:W3:Y:S04]  /*76d90*/  LDL.LU R3, [R1+0x21d8] ;  /* 0x0021d80001037983 */ /* 0x000ee80000300800 */
[----:B------:R0:W-:Y:S04]  /*76da0*/  STL [R1+0x21f0], R12 ;  /* 0x0021f00c01007387 */ /* 0x0001e80000100800 */
[----:B------:R-:W3:Y:S04]  /*76db0*/  LDL.LU R7, [R1+0x21ac] ;  /* 0x0021ac0001077983 */ /* 0x000ee80000300800 */
[----:B------:R1:W-:Y:S04]  /*76dc0*/  STL [R1+0x21c4], R29 ;  /* 0x0021c41d01007387 */ /* 0x0003e80000100800 */
[----:B------:R-:W3:Y:S01]  /*76dd0*/  LDL.LU R6, [R1+0x21d0] ;  /* 0x0021d00001067983 */ /* 0x000ee20000300800 */
[----:B------:R-:W-:-:S05]  /*76de0*/  IADD3.X R28, R28, UR6, RZ, P5, !PT ;  /* 0x000000061c1c7c10 */ /* 0x000fca000affe4ff */
        /* <DEDUP_REMOVED lines=20> */
[----:B-1----:R-:W3:Y:S04]  /*76f30*/  LDL.LU R29, [R1+0x2180] ;  /* 0x00218000011d7983 */ /* 0x002ee80000300800 */
[----:B------:R-:W3:Y:S04]  /*76f40*/  LDL.LU R28, [R1+0x2154] ;  /* 0x00215400011c7983 */ /* 0x000ee80000300800 */
[----:B------:R-:W3:Y:S01]  /*76f50*/  LDL.LU R5, [R1+0x2178] ;  /* 0x0021780001057983 */ /* 0x000ee20000300800 */
[----:B--2---:R-:W-:-:S05]  /*76f60*/  IADD3 R4, P5, R4, UR7, RZ ;  /* 0x0000000704047c10 */ /* 0x004fca000ffbe0ff */
[----:B------:R0:W-:Y:S01]  /*76f70*/  STL [R1+0x21bc], R4 ;  /* 0x0021bc0401007387 */ /* 0x0001e20000100800 */
[----:B----4-:R-:W-:-:S03]  /*76f80*/  IADD3.X R13, R13, UR6, RZ, P6, !PT ;  /* 0x000000060d0d7c10 */ /* 0x010fc6000b7fe4ff */
[----:B0-----:R-:W2:Y:S04]  /*76f90*/  LDL.LU R4, [R1+0x214c] ;  /* 0x00214c0001047983 */ /* 0x001ea80000300800 */
[----:B------:R0:W-:Y:S01]  /*76fa0*/  STL [R1+0x21e0], R13 ;  /* 0x0021e00d01007387 */ /* 0x0001e20000100800 */
[----:B------:R-:W-:-:S03]  /*76fb0*/  IADD3 R0, P6, R0, UR7, RZ ;  /* 0x0000000700007c10 */ /* 0x000fc6000ffde0ff */
[----:B0-----:R-:W4:Y:S04]  /*76fc0*/  LDL.LU R13, [R1+0x2170] ;  /* 0x00217000010d7983 */ /* 0x001f280000300800 */
[----:B------:R0:W-:Y:S04]  /*76fd0*/  STL [R1+0x21b4], R0 ;  /* 0x0021b40001007387 */ /* 0x0001e80000100800 */
[----:B0-----:R-:W4:Y:S01]  /*76fe0*/  LDL.LU R0, [R1+0x2144] ;  /* 0x0021440001007983 */ /* 0x001f220000300800 */
[----:B---3--:R-:W-:Y:S02]  /*76ff0*/  IADD3.X R3, R3, UR6, RZ, P1, !PT ;  /* 0x0000000603037c10 */ /* 0x008fe40008ffe4ff */
[----:B------:R-:W-:-:S02]  /*77000*/  IADD3 R7, P1, R7, UR7, RZ ;  /* 0x0000000707077c10 */ /* 0x000fc4000ff3e0ff */
[----:B------:R-:W-:Y:S01]  /*77010*/  IADD3.X R6, R6, UR6, RZ, P2, !PT ;  /* 0x0000000606067c10 */ /* 0x000fe200097fe4ff */
[----:B------:R-:W-:Y:S01]  /*77020*/  STL [R1+0x21d8], R3 ;  /* 0x0021d80301007387 */ /* 0x000fe20000100800 */
[----:B------:R-:W-:Y:S02]  /*77030*/  IADD3 R24, P2, R24, UR7, RZ ;  /* 0x0000000718187c10 */ /* 0x000fe4000ff5e0ff */
[----:B------:R-:W-:Y:S02]  /*77040*/  IADD3.X R25, R25, UR6, RZ, P3, !PT ;  /* 0x0000000619197c10 */ /* 0x000fe40009ffe4ff */
[----:B------:R-:W-:Y:S01]  /*77050*/  IADD3 R26, P3, R26, UR7, RZ ;  /* 0x000000071a1a7c10 */ /* 0x000fe2000ff7e0ff */
        /* <DEDUP_REMOVED lines=32> */
[----:B------:R-:W-:Y:S04]  /*77260*/  STL [R1+0x216c], R9 ;  /* 0x00216c0901007387 */ /* 0x000fe80000100800 */
[----:B------:R-:W-:Y:S01]  /*77270*/  STL [R1+0x2190], R8 ;  /* 0x0021900801007387 */ /* 0x000fe20000100800 */
[----:B------:R-:W-:-:S03]  /*77280*/  IADD3.X R29, R29, UR6, RZ, P6, !PT ;  /* 0x000000061d1d7c10 */ /* 0x000fc6000b7fe4ff */
[----:B------:R-:W-:Y:S01]  /*77290*/  STL [R1+0x2164], R17 ;  /* 0x0021641101007387 */ /* 0x000fe20000100800 */
[----:B------:R-:W-:-:S03]  /*772a0*/  IADD3 R28, P6, R28, UR7, RZ ;  /* 0x000000071c1c7c10 */ /* 0x000fc6000ffde0ff */
[----:B------:R-:W-:Y:S04]  /*772b0*/  STL [R1+0x2188], R16 ;  /* 0x0021881001007387 */ /* 0x000fe80000100800 */
[----:B------:R0:W-:Y:S01]  /*772c0*/  STL [R1+0x215c], R12 ;  /* 0x00215c0c01007387 */ /* 0x0001e20000100800 */
[----:B------:R-:W-:-:S03]  /*772d0*/  IADD3.X R5, R5, UR6, RZ, P1, !PT ;  /* 0x0000000605057c10 */ /* 0x000fc60008ffe4ff */
[----:B0-----:R-:W3:Y:S04]  /*772e0*/  LDL.LU R12, [R1+0x2168] ;  /* 0x00216800010c7983 */ /* 0x001ee80000300800 */
[----:B------:R0:W-:Y:S04]  /*772f0*/  STL [R1+0x2180], R29 ;  /* 0x0021801d01007387 */ /* 0x0001e80000100800 */
[----:B0-----:R-:W3:Y:S04]  /*77300*/  LDL.LU R29, [R1+0x213c] ;  /* 0x00213c00011d7983 */ /* 0x001ee80000300800 */
[----:B------:R0:W-:Y:S04]  /*77310*/  STL [R1+0x2154], R28 ;  /* 0x0021541c01007387 */ /* 0x0001e80000100800 */
[----:B0-----:R-:W3:Y:S04]  /*77320*/  LDL.LU R28, [R1+0x2160] ;  /* 0x00216000011c7983 */ /* 0x001ee80000300800 */
[----:B------:R-:W-:Y:S04]  /*77330*/  STL [R1+0x2178], R5 ;  /* 0x0021780501007387 */ /* 0x000fe80000100800 */
[----:B------:R-:W3:Y:S01]  /*77340*/  LDL.LU R3, [R1+0x2134] ;  /* 0x0021340001037983 */ /* 0x000ee20000300800 */
[----:B--2---:R-:W-:-:S05]  /*77350*/  IADD3 R4, P1, R4, UR7, RZ ;  /* 0x0000000704047c10 */ /* 0x004fca000ff3e0ff */
[----:B------:R0:W-:Y:S04]  /*77360*/  STL [R1+0x214c], R4 ;  /* 0x00214c0401007387 */ /* 0x0001e80000100800 */
[----:B------:R-:W2:Y:S01]  /*77370*/  LDL.LU R7, [R1+0x2158] ;  /* 0x0021580001077983 */ /* 0x000ea20000300800 */
[----:B----4-:R-:W-:-:S05]  /*77380*/  IADD3.X R13, R13, UR6, RZ, P2, !PT ;  /* 0x000000060d0d7c10 */ /* 0x010fca00097fe4ff */
[----:B------:R1:W-:Y:S04]  /*77390*/  STL [R1+0x2170], R13 ;  /* 0x0021700d01007387 */ /* 0x0003e80000100800 */
[----:B------:R-:W4:Y:S01]  /*773a0*/  LDL.LU R6, [R1+0x212c] ;  /* 0x00212c0001067983 */ /* 0x000f220000300800 */
[----:B------:R-:W-:-:S05]  /*773b0*/  IADD3 R0, P2, R0, UR7, RZ ;  /* 0x0000000700007c10 */ /* 0x000fca000ff5e0ff */
        /* <DEDUP_REMOVED lines=22> */
[----:B------:R-:W4:Y:S01]  /*77520*/  LDL.LU R5, [R1+0x20d4] ;  /* 0x0020d40001057983 */ /* 0x000f220000300800 */
[----:B---3--:R-:W-:-:S05]  /*77530*/  IADD3.X R12, R12, UR6, RZ, P3, !PT ;  /* 0x000000060c0c7c10 */ /* 0x008fca0009ffe4ff */
[----:B------:R0:W-:Y:S01]  /*77540*/  STL [R1+0x2168], R12 ;  /* 0x0021680c01007387 */ /* 0x0001e20000100800 */
[----:B------:R-:W-:-:S03]  /*77550*/  IADD3 R29, P3, R29, UR7, RZ ;  /* 0x000000071d1d7c10 */ /* 0x000fc6000ff7e0ff */
[----:B0-----:R-:W3:Y:S04]  /*77560*/  LDL.LU R12, [R1+0x20f8] ;  /* 0x0020f800010c7983 */ /* 0x001ee80000300800 */
[----:B------:R0:W-:Y:S01]  /*77570*/  STL [R1+0x213c], R29 ;  /* 0x00213c1d01007387 */ /* 0x0001e20000100800 */
[----:B------:R-:W-:Y:S02]  /*77580*/  IADD3.X R28, R28, UR6, RZ, P4, !PT ;  /* 0x000000061c1c7c10 */ /* 0x000fe4000a7fe4ff */
[----:B------:R-:W-:Y:S01]  /*77590*/  IADD3 R3, P4, R3, UR7, RZ ;  /* 0x0000000703037c10 */ /* 0x000fe2000ff9e0ff */
[----:B0-----:R-:W3:Y:S04]  /*775a0*/  LDL.LU R29, [R1+0x20cc] ;  /* 0x0020cc00011d7983 */ /* 0x001ee80000300800 */
[----:B------:R0:W-:Y:S04]  /*775b0*/  STL [R1+0x2160], R28 ;  /* 0x0021601c01007387 */ /* 0x0001e80000100800 */
[----:B0-----:R-:W3:Y:S04]  /*775c0*/  LDL.LU R28, [R1+0x20f0] ;  /* 0x0020f000011c7983 */ /* 0x001ee80000300800 */
[----:B------:R-:W-:Y:S01]  /*775d0*/  STL [R1+0x2134], R3 ;  /* 0x0021340301007387 */ /* 0x000fe20000100800 */
[----:B--2---:R-:W-:-:S05]  /*775e0*/  IADD3.X R7, R7, UR6, RZ, P5, !PT ;  /* 0x0000000607077c10 */ /* 0x004fca000affe4ff */
[----:B------:R-:W-:Y:S01]  /*775f0*/  STL [R1+0x2158], R7 ;  /* 0x0021580701007387 */ /* 0x000fe20000100800 */
[----:B----4-:R-:W-:-:S05]  /*77600*/  IADD3 R6, P5, R6, UR7, RZ ;  /* 0x0000000706067c10 */ /* 0x010fca000ffbe0ff */
[----:B------:R-:W-:Y:S01]  /*77610*/  STL [R1+0x212c], R6 ;  /* 0x00212c0601007387 */ /* 0x000fe20000100800 */
[----:B------:R-:W-:Y:S02]  /*77620*/  IADD3.X R24, R24, UR6, RZ, P6, !PT ;  /* 0x0000000618187c10 */ /* 0x000fe4000b7fe4ff */
        /* <DEDUP_REMOVED lines=36> */
[----:B------:R-:W-:-:S03]  /*77870*/  IADD3.X R0, R0, UR6, RZ, P4, !PT ;  /* 0x0000000600007c10 */ /* 0x000fc6000a7fe4ff */
        /* <DEDUP_REMOVED lines=8> */
[----:B---3--:R-:W-:-:S03]  /*77900*/  IADD3.X R12, R12, UR6, RZ, P5, !PT ;  /* 0x000000060c0c7c10 */ /* 0x008fc6000affe4ff */
[----:B------:R-:W-:Y:S04]  /*77910*/  STL [R1+0x20d4], R5 ;  /* 0x0020d40501007387 */ /* 0x000fe80000100800 */
[----:B------:R-:W3:Y:S01]  /*77920*/  LDL.LU R3, [R1+0x20e0] ;  /* 0x0020e00001037983 */ /* 0x000ee20000300800 */
[----:B------:R-:W-:-:S03]  /*77930*/  IADD3 R29, P5, R29, UR7, RZ ;  /* 0x000000071d1d7c10 */ /* 0x000fc6000ffbe0ff */
        /* <DEDUP_REMOVED lines=40> */
[----:B------:R-:W-:Y:S04]  /*77bc0*/  STL [R1+0x20e0], R3 ;  /* 0x0020e00301007387 */ /* 0x000fe80000100800 */
[----:B------:R-:W-:Y:S01]  /*77bd0*/  STL [R1+0x20b4], R7 ;  /* 0x0020b40701007387 */ /* 0x000fe20000100800 */
[----:B------:R-:W-:Y:S02]  /*77be0*/  IADD3 R24, P3, R24, UR7, RZ ;  /* 0x0000000718187c10 */ /* 0x000fe4000ff7e0ff */
[----:B------:R-:W-:Y:S02]  /*77bf0*/  IADD3.X R25, R25, UR6, RZ, P4, !PT ;  /* 0x0000000619197c10 */ /* 0x000fe4000a7fe4ff */
[----:B------:R-:W-:-:S02]  /*77c00*/  IADD3 R26, P4, R26, UR7, RZ ;  /* 0x000000071a1a7c10 */ /* 0x000fc4000ff9e0ff */
        /* <DEDUP_REMOVED lines=368> */
[----:B------:R-:W-:Y:S04]  /*79310*/  STL [R1+0x1ec4], R7 ;  /* 0x001ec40701007387 */ /* 0x000fe80000100800 */
[----:B------:R-:W-:Y:S01]  /*79320*/  STL [R1+0x1ee8], R6 ;  /* 0x001ee80601007387 */ /* 0x000fe20000100800 */
[----:B------:R-:W-:-:S02]  /*79330*/  IADD3 R24, P5, R24, UR7, RZ ;  /* 0x0000000718187c10 */ /* 0x000fc4000ffbe0ff */
[----:B------:R-:W-:Y:S02]  /*79340*/  IADD3.X R25, R25, UR6, RZ, P6, !PT ;  /* 0x0000000619197c10 */ /* 0x000fe4000b7fe4ff */
        /* <DEDUP_REMOVED lines=2090> */
[----:B------:R0:W-:Y:S04]  /*815f0*/  STL [R1+0x13e8], R5 ;  /* 0x0013e80501007387 */ /* 0x0001e80000100800 */
[----:B------:R-:W3:Y:S01]  /*81600*/  LDL.LU R3, [R1+0x13a4] ;  /* 0x0013a40001037983 */ /* 0x000ee20000300800 */
[----:B--2---:R-:W-:-:S05]  /*81610*/  IADD3 R4, P3, R4, UR7, RZ ;  /* 0x0000000704047c10 */ /* 0x004fca000ff7e0ff */
[----:B------:R1:W-:Y:S04]  /*81620*/  STL [R1+0x13bc], R4 ;  /* 0x0013bc0401007387 */ /* 0x0003e80000100800 */
[----:B------:R-:W2:Y:S01]  /*81630*/  LDL.LU R7, [R1+0x13c8] ;  /* 0x0013c80001077983 */ /* 0x000ea20000300800 */
[----:B----4-:R-:W-:-:S05]  /*81640*/  IADD3.X R13, R13, UR6, RZ, P4, !PT ;  /* 0x000000060d0d7c10 */ /* 0x010fca000a7fe4ff */
[----:B------:R-:W-:Y:S04]  /*81650*/  STL [R1+0x13e0], R13 ;  /* 0x0013e00d01007387 */ /* 0x000fe80000100800 */
        /* <DEDUP_REMOVED lines=74> */
[----:B------:R-:W-:-:S03]  /*81b00*/  IADD3.X R5, R5, UR6, RZ, P5, !PT ;  /* 0x0000000605057c10 */ /* 0x000fc6000affe4ff */
[----:B------:R-:W-:Y:S04]  /*81b10*/  STL [R1+0x225c], R8 ;  /* 0x00225c0801007387 */ /* 0x000fe80000100800 */
[----:B------:R-:W-:Y:S01]  /*81b20*/  STL [R1+0x1390], R17 ;  /* 0x0013901101007387 */ /* 0x000fe20000100800 */
[----:B------:R-:W-:-:S03]  /*81b30*/  IADD3 R4, P5, R4, UR7, RZ ;  /* 0x0000000704047c10 */ /* 0x000fc6000ffbe0ff */
[----:B------:R-:W-:Y:S04]  /*81b40*/  STL [R1+0x2264], R16 ;  /* 0x0022641001007387 */ /* 0x000fe80000100800 */
[----:B------:R0:W-:Y:S01]  /*81b50*/  STL [R1+0x1388], R0 ;  /* 0x0013880001007387 */ /* 0x0001e20000100800 */
[----:B------:R-:W-:-:S03]  /*81b60*/  IADD3 R2, P6, R2, UR7, RZ ;  /* 0x0000000702027c10 */ /* 0x000fc6000ffde0ff */
[----:B------:R-:W-:Y:S04]  /*81b70*/  STL [R1+0x138c], R5 ;  /* 0x00138c0501007387 */ /* 0x000fe80000100800 */
[----:B0-----:R-:W2:Y:S04]  /*81b80*/  LDL.LU R0, [R1+0x2220] ;  /* 0x0022200001007983 */ /* 0x001ea80000300800 */
[----:B------:R-:W-:Y:S04]  /*81b90*/  STL [R1+0x226c], R4 ;  /* 0x00226c0401007387 */ /* 0x000fe80000100800 */
[----:B------:R0:W-:Y:S04]  /*81ba0*/  STL [R1+0x2274], R2 ;  /* 0x0022740201007387 */ /* 0x0001e80000100800 */
[----:B0-----:R-:W4:Y:S01]  /*81bb0*/  LDL.LU R2, [R1+0x228c] ;  /* 0x00228c0001027983 */ /* 0x001f220000300800 */
[----:B------:R-:W-:-:S05]  /*81bc0*/  IADD3.X R13, R13, UR6, RZ, P1, !PT ;  /* 0x000000060d0d7c10 */ /* 0x000fca0008ffe4ff */
[----:B------:R0:W-:Y:S04]  /*81bd0*/  STL [R1+0x1384], R13 ;  /* 0x0013840d01007387 */ /* 0x0001e80000100800 */
[----:B------:R-:W4:Y:S01]  /*81be0*/  LDL.LU R3, [R1+0x2228] ;  /* 0x0022280001037983 */ /* 0x000f220000300800 */
[----:B---3--:R-:W-:-:S05]  /*81bf0*/  IADD3 R12, P1, R12, UR7, RZ ;  /* 0x000000070c0c7c10 */ /* 0x008fca000ff3e0ff */
[----:B------:R1:W-:Y:S04]  /*81c00*/  STL [R1+0x227c], R12 ;  /* 0x00227c0c01007387 */ /* 0x0003e80000100800 */
[----:B------:R-:W3:Y:S01]  /*81c10*/  LDL.LU R7, [R1+0x2294] ;  /* 0x0022940001077983 */ /* 0x000ee20000300800 */
[----:B------:R-:W-:-:S05]  /*81c20*/  IADD3.X R29, R29, UR6, RZ, P2, !PT ;  /* 0x000000061d1d7c10 */ /* 0x000fca00097fe4ff */
[----:B------:R1:W-:Y:S04]  /*81c30*/  STL [R1+0x2218], R29 ;  /* 0x0022181d01007387 */ /* 0x0003e80000100800 */
[----:B------:R-:W3:Y:S01]  /*81c40*/  LDL.LU R6, [R1+0x2230] ;  /* 0x0022300001067983 */ /* 0x000ee20000300800 */
[----:B------:R-:W-:-:S05]  /*81c50*/  IADD3 R28, P2, R28, UR7, RZ ;  /* 0x000000071c1c7c10 */ /* 0x000fca000ff5e0ff */
        /* <DEDUP_REMOVED lines=23> */
[----:B------:R-:W3:Y:S01]  /*81dd0*/  LDL.LU R29, [R1+0x22f4] ;  /* 0x0022f400011d7983 */ /* 0x000ee20000300800 */
[----:B--2---:R-:W-:-:S05]  /*81de0*/  IADD3.X R0, R0, UR6, RZ, P3, !PT ;  /* 0x0000000600007c10 */ /* 0x004fca0009ffe4ff */
[----:B------:R0:W-:Y:S04]  /*81df0*/  STL [R1+0x2220], R0 ;  /* 0x0022200001007387 */ /* 0x0001e80000100800 */
[----:B------:R-:W2:Y:S01]  /*81e00*/  LDL.LU R28, [R1+0x2290] ;  /* 0x00229000011c7983 */ /* 0x000ea20000300800 */
[----:B----4-:R-:W-:-:S03]  /*81e10*/  IADD3 R2, P3, R2, UR7, RZ ;  /* 0x0000000702027c10 */ /* 0x010fc6000ff7e0ff */
[----:B0-----:R-:W4:Y:S04]  /*81e20*/  LDL.LU R0, [R1+0x22fc] ;  /* 0x0022fc0001007983 */ /* 0x001f280000300800 */
[----:B------:R0:W-:Y:S04]  /*81e30*/  STL [R1+0x228c], R2 ;  /* 0x00228c0201007387 */ /* 0x0001e80000100800 */
[----:B0-----:R-:W4:Y:S01]  /*81e40*/  LDL.LU R2, [R1+0x2298] ;  /* 0x0022980001027983 */ /* 0x001f220000300800 */
[----:B------:R-:W-:Y:S02]  /*81e50*/  IADD3.X R3, R3, UR6, RZ, P4, !PT ;  /* 0x0000000603037c10 */ /* 0x000fe4000a7fe4ff */
[----:B---3--:R-:W-:-:S03]  /*81e60*/  IADD3 R7, P4, R7, UR7, RZ ;  /* 0x0000000707077c10 */ /* 0x008fc6000ff9e0ff */
[----:B------:R-:W-:Y:S04]  /*81e70*/  STL [R1+0x2228], R3 ;  /* 0x0022280301007387 */ /* 0x000fe80000100800 */
[----:B------:R-:W-:Y:S01]  /*81e80*/  STL [R1+0x2294], R7 ;  /* 0x0022940701007387 */ /* 0x000fe20000100800 */
[----:B------:R-:W-:-:S05]  /*81e90*/  IADD3.X R6, R6, UR6, RZ, P5, !PT ;  /* 0x0000000606067c10 */ /* 0x000fca000affe4ff */
[----:B------:R-:W-:Y:S01]  /*81ea0*/  STL [R1+0x2230], R6 ;  /* 0x0022300601007387 */ /* 0x000fe20000100800 */
[----:B------:R-:W-:Y:S02]  /*81eb0*/  IADD3 R24, P5, R24, UR7, RZ ;  /* 0x0000000718187c10 */ /* 0x000fe4000ffbe0ff */
        /* <DEDUP_REMOVED lines=28> */
[----:B------:R0:W-:Y:S01]  /*82080*/  STL [R1+0x22cc], R22 ;  /* 0x0022cc1601007387 */ /* 0x0001e20000100800 */
[----:B------:R-:W-:-:S03]  /*82090*/  IADD3.X R16, R16, UR6, RZ, P2, !PT ;  /* 0x0000000610107c10 */ /* 0x000fc600097fe4ff */
[----:B------:R1:W-:Y:S04]  /*820a0*/  STL [R1+0x2268], R23 ;  /* 0x0022681701007387 */ /* 0x0003e80000100800 */
[----:B------:R-:W-:Y:S01]  /*820b0*/  STL [R1+0x22d4], R9 ;  /* 0x0022d40901007387 */ /* 0x000fe20000100800 */
[----:B------:R-:W-:-:S03]  /*820c0*/  IADD3 R5, P2, R5, UR7, RZ ;  /* 0x0000000705057c10 */ /* 0x000fc6000ff5e0ff */
[----:B------:R3:W-:Y:S01]  /*820d0*/  STL [R1+0x2270], R8 ;  /* 0x0022700801007387 */ /* 0x0007e20000100800 */
[----:B------:R-:W-:-:S03]  /*820e0*/  IADD3.X R4, R4, UR6, RZ, P3, !PT ;  /* 0x0000000604047c10 */ /* 0x000fc60009ffe4ff */
[----:B------:R-:W-:Y:S01]  /*820f0*/  STL [R1+0x22dc], R17 ;  /* 0x0022dc1101007387 */ /* 0x000fe20000100800 */
[----:B------:R-:W-:-:S03]  /*82100*/  IADD3 R13, P3, R13, UR7, RZ ;  /* 0x000000070d0d7c10 */ /* 0x000fc6000ff7e0ff */
[----:B------:R3:W-:Y:S04]  /*82110*/  STL [R1+0x2278], R16 ;  /* 0x0022781001007387 */ /* 0x0007e80000100800 */
[----:B0-----:R-:W3:Y:S01]  /*82120*/  LDL.LU R22, [R1+0x2304] ;  /* 0x0023040001167983 */ /* 0x001ee20000300800 */
[----:B------:R-:W-:-:S03]  /*82130*/  IADD3.X R12, R12, UR6, RZ, P4, !PT ;  /* 0x000000060c0c7c10 */ /* 0x000fc6000a7fe4ff */
[----:B------:R-:W-:Y:S01]  /*82140*/  STL [R1+0x22e4], R5 ;  /* 0x0022e40501007387 */ /* 0x000fe20000100800 */
[----:B------:R-:W-:-:S03]  /*82150*/  IADD3 R29, P4, R29, UR7, RZ ;  /* 0x000000071d1d7c10 */ /* 0x000fc6000ff9e0ff */
[----:B------:R0:W-:Y:S04]  /*82160*/  STL [R1+0x2280], R4 ;  /* 0x0022800401007387 */ /* 0x0001e80000100800 */
[----:B-1----:R-:W3:Y:S04]  /*82170*/  LDL.LU R23, [R1+0x22a0] ;  /* 0x0022a00001177983 */ /* 0x002ee80000300800 */
[----:B------:R-:W-:Y:S04]  /*82180*/  STL [R1+0x22ec], R13 ;  /* 0x0022ec0d01007387 */ /* 0x000fe80000100800 */
[----:B------:R1:W-:Y:S04]  /*82190*/  STL [R1+0x2288], R12 ;  /* 0x0022880c01007387 */ /* 0x0003e80000100800 */
[----:B------:R-:W-:Y:S04]  /*821a0*/  STL [R1+0x22f4], R29 ;  /* 0x0022f41d01007387 */ /* 0x000fe80000100800 */
[----:B------:R-:W3:Y:S01]  /*821b0*/  LDL.LU R3, [R1+0x230c] ;  /* 0x00230c0001037983 */ /* 0x000ee20000300800 */
[----:B--2---:R-:W-:-:S05]  /*821c0*/  IADD3.X R28, R28, UR6, RZ, P5, !PT ;  /* 0x000000061c1c7c10 */ /* 0x004fca000affe4ff */
[----:B------:R2:W-:Y:S04]  /*821d0*/  STL [R1+0x2290], R28 ;  /* 0x0022901c01007387 */ /* 0x0005e80000100800 */
[----:B------:R-:W2:Y:S01]  /*821e0*/  LDL.LU R6, [R1+0x22a8] ;  /* 0x0022a80001067983 */ /* 0x000ea20000300800 */
[----:B----4-:R-:W-:-:S05]  /*821f0*/  IADD3 R0, P5, R0, UR7, RZ ;  /* 0x0000000700007c10 */ /* 0x010fca000ffbe0ff */
[----:B------:R4:W-:Y:S04]  /*82200*/  STL [R1+0x22fc], R0 ;  /* 0x0022fc0001007387 */ /* 0x0009e80000100800 */
[----:B------:R-:W4:Y:S01]  /*82210*/  LDL.LU R7, [R1+0x2314] ;  /* 0x0023140001077983 */ /* 0x000f220000300800 */
[----:B------:R-:W-:-:S05]  /*82220*/  IADD3.X R2, R2, UR6, RZ, P6, !PT ;  /* 0x0000000602027c10 */ /* 0x000fca000b7fe4ff */
[----:B------:R4:W-:Y:S04]  /*82230*/  STL [R1+0x2298], R2 ;  /* 0x0022980201007387 */ /* 0x0009e80000100800 */
[----:B------:R-:W4:Y:S04]  /*82240*/  LDL.LU R20, [R1+0x22b0] ;  /* 0x0022b00001147983 */ /* 0x000f280000300800 */
[----:B------:R-:W4:Y:S04]  /*82250*/  LDL.LU R21, [R1+0x231c] ;  /* 0x00231c0001157983 */ /* 0x000f280000300800 */
[----:B------:R-:W4:Y:S04]  /*82260*/  LDL.LU R18, [R1+0x22b8] ;  /* 0x0022b80001127983 */ /* 0x000f280000300800 */
[----:B------:R-:W4:Y:S04]  /*82270*/  LDL.LU R19, [R1+0x2324] ;  /* 0x0023240001137983 */ /* 0x000f280000300800 */
[----:B---3--:R-:W3:Y:S04]  /*82280*/  LDL.LU R8, [R1+0x22c0] ;  /* 0x0022c00001087983 */ /* 0x008ee80000300800 */
[----:B------:R-:W3:Y:S04]  /*82290*/  LDL.LU R9, [R1+0x232c] ;  /* 0x00232c0001097983 */ /* 0x000ee80000300800 */
[----:B------:R-:W3:Y:S04]  /*822a0*/  LDL.LU R16, [R1+0x22c8] ;  /* 0x0022c80001107983 */ /* 0x000ee80000300800 */
[----:B------:R-:W3:Y:S04]  /*822b0*/  LDL.LU R17, [R1+0x2334] ;  /* 0x0023340001117983 */ /* 0x000ee80000300800 */
[----:B0-----:R-:W3:Y:S04]  /*822c0*/  LDL.LU R4, [R1+0x22d0] ;  /* 0x0022d00001047983 */ /* 0x001ee80000300800 */
[----:B------:R-:W3:Y:S04]  /*822d0*/  LDL.LU R5, [R1+0x233c] ;  /* 0x00233c0001057983 */ /* 0x000ee80000300800 */
[----:B-1----:R-:W3:Y:S04]  /*822e0*/  LDL.LU R12, [R1+0x22d8] ;  /* 0x0022d800010c7983 */ /* 0x002ee80000300800 */
[----:B------:R-:W3:Y:S04]  /*822f0*/  LDL.LU R13, [R1+0x2344] ;  /* 0x00234400010d7983 */ /* 0x000ee80000300800 */
[----:B--2---:R-:W2:Y:S04]  /*82300*/  LDL.LU R28, [R1+0x22e0] ;  /* 0x0022e000011c7983 */ /* 0x004ea80000300800 */
[----:B------:R-:W2:Y:S04]  /*82310*/  LDL.LU R29, [R1+0x2360] ;  /* 0x00236000011d7983 */ /* 0x000ea80000300800 */
        /* <DEDUP_REMOVED lines=9> */
[----:B------:R-:W-:-:S02]  /*823b0*/  IADD3 R22, P6, R22, UR7, RZ ;  /* 0x0000000716167c10 */ /* 0x000fc4000ffde0ff */
[----:B------:R-:W-:-:S03]  /*823c0*/  IADD3.X R23, R23, UR6, RZ, P1, !PT ;  /* 0x0000000617177c10 */ /* 0x000fc60008ffe4ff */
[----:B------:R0:W-:Y:S04]  /*823d0*/  STL [R1+0x2304], R22 ;  /* 0x0023041601007387 */ /* 0x0001e80000100800 */
[----:B------:R-:W4:Y:S01]  /*823e0*/  LDL.LU R15, [R1+0x2348] ;  /* 0x00234800010f7983 */ /* 0x000f220000300800 */
[----:B------:R-:W-:-:S03]  /*823f0*/  IADD3 R3, P1, R3, UR7, RZ ;  /* 0x0000000703037c10 */ /* 0x000fc6000ff3e0ff */
[----:B0-----:R-:W4:Y:S04]  /*82400*/  LDL.LU R22, [R1+0x2318] ;  /* 0x0023180001167983 */ /* 0x001f280000300800 */
[----:B------:R0:W-:Y:S04]  /*82410*/  STL [R1+0x22a0], R23 ;  /* 0x0022a01701007387 */ /* 0x0001e80000100800 */
[----:B0-----:R-:W4:Y:S04]  /*82420*/  LDL.LU R23, [R1+0x2320] ;  /* 0x0023200001177983 */ /* 0x001f280000300800 */
[----:B------:R0:W-:Y:S04]  /*82430*/  STL [R1+0x230c], R3 ;  /* 0x00230c0301007387 */ /* 0x0001e80000100800 */
[----:B0-----:R0:W5:Y:S01]  /*82440*/  LDL.LU R3, [R1+0x23ec] ;  /* 0x0023ec0001037983 */ /* 0x0011620000300800 */
[----:B------:R-:W-:-:S05]  /*82450*/  IADD3.X R6, R6, UR6, RZ, P2, !PT ;  /* 0x0000000606067c10 */ /* 0x000fca00097fe4ff */
[----:B------:R1:W-:Y:S01]  /*82460*/  STL [R1+0x22a8], R6 ;  /* 0x0022a80601007387 */ /* 0x0003e20000100800 */
[----:B------:R-:W-:-:S03]  /*82470*/  IADD3 R7, P2, R7, UR7, RZ ;  /* 0x0000000707077c10 */ /* 0x000fc6000ff5e0ff */
[----:B-1----:R0:W5:Y:S04]  /*82480*/  LDL.LU R6, [R1+0x23e8] ;  /* 0x0023e80001067983 */ /* 0x0021680000300800 */
[----:B------:R1:W-:Y:S01]  /*82490*/  STL [R1+0x2314], R7 ;  /* 0x0023140701007387 */ /* 0x0003e20000100800 */
[----:B------:R-:W-:Y:S02]  /*824a0*/  IADD3.X R20, R20, UR6, RZ, P3, !PT ;  /* 0x0000000614147c10 */ /* 0x000fe40009ffe4ff */
[----:B------:R-:W-:Y:S02]  /*824b0*/  IADD3 R21, P3, R21, UR7, RZ ;  /* 0x0000000715157c10 */ /* 0x000fe4000ff7e0ff */
[----:B------:R-:W-:Y:S02]  /*824c0*/  IADD3.X R18, R18, UR6, RZ, P4, !PT ;  /* 0x0000000612127c10 */ /* 0x000fe4000a7fe4ff */
[----:B------:R-:W-:Y:S01]  /*824d0*/  IADD3 R19, P4, R19, UR7, RZ ;  /* 0x0000000713137c10 */ /* 0x000fe2000ff9e0ff */
[----:B-1----:R0:W5:Y:S04]  /*824e0*/  LDL.LU R7, [R1+0x23e4] ;  /* 0x0023e40001077983 */ /* 0x0021680000300800 */
[----:B------:R1:W-:Y:S01]  /*824f0*/  STL [R1+0x22b0], R20 ;  /* 0x0022b01401007387 */ /* 0x0003e20000100800 */
[----:B---3--:R-:W-:-:S02]  /*82500*/  IADD3.X R8, R8, UR6, RZ, P5, !PT ;  /* 0x0000000608087c10 */ /* 0x008fc4000affe4ff */
[----:B------:R-:W-:Y:S02]  /*82510*/  IADD3 R9, P5, R9, UR7, RZ ;  /* 0x0000000709097c10 */ /* 0x000fe4000ffbe0ff */
[----:B------:R-:W-:Y:S01]  /*82520*/  IADD3.X R16, R16, UR6, RZ, P6, !PT ;  /* 0x0000000610107c10 */ /* 0x000fe2000b7fe4ff */
[----:B-1----:R0:W5:Y:S04]  /*82530*/  LDL.LU R20, [R1+0x23e0] ;  /* 0x0023e00001147983 */ /* 0x0021680000300800 */
[----:B------:R1:W-:Y:S01]  /*82540*/  STL [R1+0x231c], R21 ;  /* 0x00231c1501007387 */ /* 0x0003e20000100800 */
[----:B------:R-:W-:Y:S02]  /*82550*/  IADD3 R17, P6, R17, UR7, RZ ;  /* 0x0000000711117c10 */ /* 0x000fe4000ffde0ff */
[----:B------:R-:W-:Y:S01]  /*82560*/  IADD3.X R4, R4, UR6, RZ, P1, !PT ;  /* 0x0000000604047c10 */ /* 0x000fe20008ffe4ff */
[----:B-1----:R0:W5:Y:S04]  /*82570*/  LDL.LU R21, [R1+0x23dc] ;  /* 0x0023dc0001157983 */ /* 0x0021680000300800 */
[----:B------:R1:W-:Y:S01]  /*82580*/  STL [R1+0x22b8], R18 ;  /* 0x0022b81201007387 */ /* 0x0003e20000100800 */
[----:B------:R-:W-:-:S03]  /*82590*/  IADD3 R5, P1, R5, UR7, RZ ;  /* 0x0000000705057c10 */ /* 0x000fc6000ff3e0ff */
[----:B-1----:R0:W5:Y:S04]  /*825a0*/  LDL.LU R18, [R1+0x23d8] ;  /* 0x0023d80001127983 */ /* 0x0021680000300800 */
[----:B------:R1:W-:Y:S01]  /*825b0*/  STL [R1+0x2324], R19 ;  /* 0x0023241301007387 */ /* 0x0003e20000100800 */
[----:B------:R-:W-:-:S03]  /*825c0*/  IADD3.X R12, R12, UR6, RZ, P2, !PT ;  /* 0x000000060c0c7c10 */ /* 0x000fc600097fe4ff */
[----:B-1----:R0:W5:Y:S04]  /*825d0*/  LDL.LU R19, [R1+0x23d4] ;  /* 0x0023d40001137983 */ /* 0x0021680000300800 */
[----:B------:R1:W-:Y:S01]  /*825e0*/  STL [R1+0x22c0], R8 ;  /* 0x0022c00801007387 */ /* 0x0003e20000100800 */
[----:B------:R-:W-:-:S03]  /*825f0*/  IADD3 R13, P2, R13, UR7, RZ ;  /* 0x000000070d0d7c10 */ /* 0x000fc6000ff5e0ff */
[----:B-1----:R0:W5:Y:S04]  /*82600*/  LDL.LU R8, [R1+0x23d0] ;  /* 0x0023d00001087983 */ /* 0x0021680000300800 */
[----:B------:R1:W-:Y:S01]  /*82610*/  STL [R1+0x232c], R9 ;  /* 0x00232c0901007387 */ /* 0x0003e20000100800 */
[----:B--2---:R-:W-:-:S03]  /*82620*/  IADD3.X R28, R28, UR6, RZ, P3, !PT ;  /* 0x000000061c1c7c10 */ /* 0x004fc60009ffe4ff */
[----:B-1----:R0:W5:Y:S04]  /*82630*/  LDL.LU R9, [R1+0x23cc] ;  /* 0x0023cc0001097983 */ /* 0x0021680000300800 */
[----:B------:R1:W-:Y:S01]  /*82640*/  STL [R1+0x22c8], R16 ;  /* 0x0022c81001007387 */ /* 0x0003e20000100800 */
[----:B------:R-:W-:-:S03]  /*82650*/  IADD3 R29, P3, R29, UR7, RZ ;  /* 0x000000071d1d7c10 */ /* 0x000fc6000ff7e0ff */
[----:B-1----:R0:W5:Y:S04]  /*82660*/  LDL.LU R16, [R1+0x23c8] ;  /* 0x0023c80001107983 */ /* 0x0021680000300800 */
[----:B------:R1:W-:Y:S01]  /*82670*/  STL [R1+0x2334], R17 ;  /* 0x0023341101007387 */ /* 0x0003e20000100800 */
[----:B----4-:R-:W-:-:S03]  /*82680*/  IADD3.X R0, R0, UR6, RZ, P4, !PT ;  /* 0x0000000600007c10 */ /* 0x010fc6000a7fe4ff */
[----:B-1----:R0:W5:Y:S04]  /*82690*/  LDL.LU R17, [R1+0x23c4] ;  /* 0x0023c40001117983 */ /* 0x0021680000300800 */
[----:B------:R1:W-:Y:S01]  /*826a0*/  STL [R1+0x22d0], R4 ;  /* 0x0022d00401007387 */ /* 0x0003e20000100800 */
[----:B------:R-:W-:-:S03]  /*826b0*/  IADD3 R2, P4, R2, UR7, RZ ;  /* 0x0000000702027c10 */ /* 0x000fc6000ff9e0ff */
[----:B-1----:R0:W5:Y:S04]  /*826c0*/  LDL.LU R4, [R1+0x23c0] ;  /* 0x0023c00001047983 */ /* 0x0021680000300800 */
[----:B------:R1:W-:Y:S04]  /*826d0*/  STL [R1+0x233c], R5 ;  /* 0x00233c0501007387 */ /* 0x0003e80000100800 */
        /* <DEDUP_REMOVED lines=10> */
[----:B-1----:R-:W2:Y:S04]  /*82780*/  LDL.LU R0, [R1+0x23a8] ;  /* 0x0023a80001007983 */ /* 0x002ea80000300800 */
[----:B------:R1:W-:Y:S04]  /*82790*/  STL [R1+0x235c], R2 ;  /* 0x00235c0201007387 */ /* 0x0003e80000100800 */
[----:B-1----:R-:W3:Y:S01]  /*827a0*/  LDL.LU R2, [R1+0x23a4] ;  /* 0x0023a40001027983 */ /* 0x002ee20000300800 */
[----:B------:R-:W-:-:S02]  /*827b0*/  IADD3.X R24, R24, UR6, RZ, P5, !PT ;  /* 0x0000000618187c10 */ /* 0x000fc4000affe4ff */
[----:B------:R-:W-:Y:S02]  /*827c0*/  IADD3 R25, P5, R25, UR7, RZ ;  /* 0x0000000719197c10 */ /* 0x000fe4000ffbe0ff */
[----:B------:R-:W-:Y:S02]  /*827d0*/  IADD3.X R26, R26, UR6, RZ, P6, !PT ;  /* 0x000000061a1a7c10 */ /* 0x000fe4000b7fe4ff */
[----:B------:R-:W-:Y:S02]  /*827e0*/  IADD3.X R10, R10, UR6, RZ, P1, !PT ;  /* 0x000000060a0a7c10 */ /* 0x000fe40008ffe4ff */
[----:B------:R-:W-:Y:S01]  /*827f0*/  IADD3 R27, P6, R27, UR7, RZ ;  /* 0x000000071b1b7c10 */ /* 0x000fe2000ffde0ff */
[----:B------:R-:W-:Y:S04]  /*82800*/  STL [R1+0x22f0], R24 ;  /* 0x0022f01801007387 */ /* 0x000fe80000100800 */
[----:B------:R-:W-:Y:S04]  /*82810*/  STL [R1+0x2358], R25 ;  /* 0x0023581901007387 */ /* 0x000fe80000100800 */
[----:B------:R-:W-:Y:S01]  /*82820*/  STL [R1+0x22f8], R26 ;  /* 0x0022f81a01007387 */ /* 0x000fe20000100800 */
[----:B------:R-:W-:-:S02]  /*82830*/  IADD3.X R11, R11, UR6, RZ, P2, !PT ;  /* 0x000000060b0b7c10 */ /* 0x000fc400097fe4ff */
[----:B--2---:R-:W-:Y:S02]  /*82840*/  IADD3 R0, P2, R0, UR7, RZ ;  /* 0x0000000700007c10 */ /* 0x004fe4000ff5e0ff */
[----:B---3--:R-:W-:-:S05]  /*82850*/  IADD3 R2, P1, R2, UR7, RZ ;  /* 0x0000000702027c10 */ /* 0x008fca000ff3e0ff */
[----:B------:R1:W-:Y:S04]  /*82860*/  STL [R1+0x2350], R2 ;  /* 0x0023500201007387 */ /* 0x0003e80000100800 */
[----:B------:R-:W-:Y:S04]  /*82870*/  STL [R1+0x2354], R27 ;  /* 0x0023541b01007387 */ /* 0x000fe80000100800 */
[----:B-1----:R-:W2:Y:S04]  /*82880*/  LDL.LU R2, [R1+0x23a0] ;  /* 0x0023a00001027983 */ /* 0x002ea80000300800 */
[----:B------:R-:W-:Y:S04]  /*82890*/  STL [R1+0x2300], R10 ;  /* 0x0023000a01007387 */ /* 0x000fe80000100800 */
[----:B------:R1:W-:Y:S04]  /*828a0*/  STL [R1+0x234c], R0 ;  /* 0x00234c0001007387 */ /* 0x0003e80000100800 */
[----:B-1----:R-:W3:Y:S01]  /*828b0*/  LDL.LU R0, [R1+0x239c] ;  /* 0x00239c0001007983 */ /* 0x002ee20000300800 */
[----:B------:R-:W-:-:S02]  /*828c0*/  IADD3.X R14, R14, UR6, RZ, P3, !PT ;  /* 0x000000060e0e7c10 */ /* 0x000fc40009ffe4ff */
[----:B------:R-:W-:Y:S02]  /*828d0*/  IADD3 R15, P3, R15, UR7, RZ ;  /* 0x000000070f0f7c10 */ /* 0x000fe4000ff7e0ff */
[----:B------:R-:W-:Y:S01]  /*828e0*/  IADD3.X R22, R22, UR6, RZ, P4, !PT ;  /* 0x0000000616167c10 */ /* 0x000fe2000a7fe4ff */
[----:B------:R-:W-:Y:S01]  /*828f0*/  STL [R1+0x2308], R11 ;  /* 0x0023080b01007387 */ /* 0x000fe20000100800 */
[----:B------:R-:W-:-:S03]  /*82900*/  IADD3.X R23, R23, UR6, RZ, P5, !PT ;  /* 0x0000000617177c10 */ /* 0x000fc6000affe4ff */
[----:B------:R-:W-:Y:S04]  /*82910*/  STL [R1+0x2310], R14 ;  /* 0x0023100e01007387 */ /* 0x000fe80000100800 */
[----:B------:R-:W-:Y:S01]  /*82920*/  STL [R1+0x2348], R15 ;  /* 0x0023480f01007387 */ /* 0x000fe20000100800 */
[----:B--2---:R-:W-:-:S05]  /*82930*/  IADD3.X R2, R2, UR6, RZ, P6, !PT ;  /* 0x0000000602027c10 */ /* 0x004fca000b7fe4ff */
[----:B------:R1:W-:Y:S04]  /*82940*/  STL [R1+0x2328], R2 ;  /* 0x0023280201007387 */ /* 0x0003e80000100800 */
[----:B------:R-:W-:Y:S01]  /*82950*/  STL [R1+0x2318], R22 ;  /* 0x0023181601007387 */ /* 0x000fe20000100800 */
[----:B---3--:R-:W-:-:S03]  /*82960*/  IADD3.X R0, R0, UR6, RZ, P1, !PT ;  /* 0x0000000600007c10 */ /* 0x008fc60008ffe4ff */
[----:B-1----:R0:W5:Y:S04]  /*82970*/  LDL.LU R2, [R1+0x2398] ;  /* 0x0023980001027983 */ /* 0x0021680000300800 */
[----:B------:R-:W-:Y:S04]  /*82980*/  STL [R1+0x2320], R23 ;  /* 0x0023201701007387 */ /* 0x000fe80000100800 */
[----:B------:R1:W-:Y:S02]  /*82990*/  STL [R1+0x2330], R0 ;  /* 0x0023300001007387 */ /* 0x0003e40000100800 */
[----:B-1----:R-:W1:Y:S02]  /*829a0*/  S2R R0, SR_TID.X ;  /* 0x0000000000007919 */ /* 0x002e640000002100 */
[----:B-1----:R-:W-:-:S05]  /*829b0*/  LOP3.LUT R0, R0, 0x3f, RZ, 0xc0, !PT ;  /* 0x0000003f00007812 */ /* 0x002fca00078ec0ff */
[----:B------:R-:W-:Y:S01]  /*829c0*/  IMAD.SHL.U32 R0, R0, 0x2, RZ ;  /* 0x0000000200007824 */ /* 0x000fe200078e00ff */
[----:B------:R-:W2:Y:S04]  /*829d0*/  LDL.LU R22, [R1+0x2338] ;  /* 0x0023380001167983 */ /* 0x000ea80000300800 */
[----:B------:R-:W3:Y:S01]  /*829e0*/  LDL.LU R23, [R1+0x2340] ;  /* 0x0023400001177983 */ /* 0x000ee20000300800 */
[----:B--2---:R-:W-:Y:S02]  /*829f0*/  IADD3.X R22, R22, UR6, RZ, P2, !PT ;  /* 0x0000000616167c10 */ /* 0x004fe400097fe4ff */
[----:B---3--:R-:W-:-:S05]  /*82a00*/  IADD3.X R23, R23, UR6, RZ, P3, !PT ;  /* 0x0000000617177c10 */ /* 0x008fca0009ffe4ff */
[----:B------:R0:W-:Y:S04]  /*82a10*/  STL [R1+0x2340], R23 ;  /* 0x0023401701007387 */ /* 0x0001e80000100800 */
[----:B------:R0:W-:Y:S01]  /*82a20*/  STL [R1+0x2338], R22 ;  /* 0x0023381601007387 */ /* 0x0001e20000100800 */
[----:B------:R-:W-:Y:S05]  /*82a30*/  @P0 BRA `(.L_x_2) ;  /* 0xfffffb8800980947 */ /* 0x000fea000383ffff */
[----:B-----5:R1:W-:Y:S04]  /*82a40*/  STL [R1+0x2774], R21 ;  /* 0x0027741501007387 */ /* 0x0203e80000100800 */
[----:B-1----:R-:W2:Y:S04]  /*82a50*/  LDL.LU R21, [R1+0x1b0] ;  /* 0x0001b00001157983 */ /* 0x002ea80000300800 */
[----:B--2---:R1:W-:Y:S04]  /*82a60*/  STL [R1+0x277c], R21 ;  /* 0x00277c1501007387 */ /* 0x0043e80000100800 */
        /* <DEDUP_REMOVED lines=32> */
[----:B------:R2:W-:Y:S01]  /*82c70*/  STL [R1+0x2770], R20 ;  /* 0x0027701401007387 */ /* 0x0005e20000100800 */
[----:B-1----:R-:W-:-:S03]  /*82c80*/  IMAD.MOV.U32 R21, RZ, RZ, R7 ;  /* 0x000000ffff157224 */ /* 0x002fc600078e0007 */
[----:B--2---:R-:W2:Y:S04]  /*82c90*/  LDL.LU R20, [R1+0xaec] ;  /* 0x000aec0001147983 */ /* 0x004ea80000300800 */
        /* <DEDUP_REMOVED lines=35> */
[----:B------:R-:W2:Y:S04]  /*82ed0*/  LDL.LU R0, [R1+0x1c4] ;  /* 0x0001c40001007983 */ /* 0x000ea80000300800 */
[----:B------:R-:W2:Y:S01]  /*82ee0*/  LDL.LU R3, [R1+0x1c0] ;  /* 0x0001c00001037983 */ /* 0x000ea20000300800 */
[----:B-1----:R-:W-:-:S03]  /*82ef0*/  IMAD.MOV.U32 R20, RZ, RZ, R6 ;  /* 0x000000ffff147224 */ /* 0x002fc600078e0006 */
[----:B------:R-:W3:Y:S04]  /*82f00*/  LDL.LU R24, [R1+0xafc] ;  /* 0x000afc0001187983 */ /* 0x000ee80000300800 */
[----:B------:R-:W3:Y:S04]  /*82f10*/  LDL.LU R25, [R1+0xaf8] ;  /* 0x000af80001197983 */ /* 0x000ee80000300800 */
[----:B------:R-:W4:Y:S04]  /*82f20*/  LDL.LU R26, [R1+0xaf4] ;  /* 0x000af400011a7983 */ /* 0x000f280000300800 */
[----:B------:R-:W4:Y:S04]  /*82f30*/  LDL.LU R27, [R1+0xaf0] ;  /* 0x000af000011b7983 */ /* 0x000f280000300800 */
        /* <DEDUP_REMOVED lines=8> */
[----:B------:R0:W-:Y:S04]  /*82fc0*/  STL [R1+0x23d0], R5 ;  /* 0x0023d00501007387 */ /* 0x0001e80000100800 */
[----:B0-----:R-:W2:Y:S04]  /*82fd0*/  LDL.LU R5, [R1+0x1c8] ;  /* 0x0001c80001057983 */ /* 0x001ea80000300800 */
[----:B------:R0:W-:Y:S04]  /*82fe0*/  STL [R1+0x23cc], R4 ;  /* 0x0023cc0401007387 */ /* 0x0001e80000100800 */
[----:B0-----:R-:W2:Y:S04]  /*82ff0*/  LDL.LU R4, [R1+0x1cc] ;  /* 0x0001cc0001047983 */ /* 0x001ea80000300800 */
[----:B------:R0:W-:Y:S04]  /*83000*/  STL [R1+0x23c0], R9 ;  /* 0x0023c00901007387 */ /* 0x0001e80000100800 */
[----:B0-----:R-:W3:Y:S04]  /*83010*/  LDL.LU R9, [R1+0xc10] ;  /* 0x000c100001097983 */ /* 0x001ee80000300800 */
[----:B------:R0:W-:Y:S04]  /*83020*/  STL [R1+0x23bc], R8 ;  /* 0x0023bc0801007387 */ /* 0x0001e80000100800 */
[----:B0-----:R-:W3:Y:S04]  /*83030*/  LDL.LU R8, [R1+0xc14] ;  /* 0x000c140001087983 */ /* 0x001ee80000300800 */
[----:B------:R0:W-:Y:S04]  /*83040*/  STL [R1+0x23b8], R13 ;  /* 0x0023b80d01007387 */ /* 0x0001e80000100800 */
[----:B0-----:R-:W4:Y:S04]  /*83050*/  LDL.LU R13, [R1+0xc18] ;  /* 0x000c1800010d7983 */ /* 0x001f280000300800 */
[----:B------:R0:W-:Y:S04]  /*83060*/  STL [R1+0x23b4], R12 ;  /* 0x0023b40c01007387 */ /* 0x0001e80000100800 */
[----:B0-----:R-:W4:Y:S04]  /*83070*/  LDL.LU R12, [R1+0xc1c] ;  /* 0x000c1c00010c7983 */ /* 0x001f280000300800 */
[----:B------:R0:W-:Y:S01]  /*83080*/  STL [R1+0x23b0], R19 ;  /* 0x0023b01301007387 */ /* 0x0001e20000100800 */
[----:B------:R-:W-:-:S03]  /*83090*/  F2FP.F16.F32.PACK_AB R21, R20, R21 ;  /* 0x000000151415723e */ /* 0x000fc600000000ff */
[----:B0-----:R-:W3:Y:S04]  /*830a0*/  LDL.LU R19, [R1+0xcb0] ;  /* 0x000cb00001137983 */ /* 0x001ee80000300800 */
[----:B------:R0:W-:Y:S04]  /*830b0*/  STL [R1+0x23ac], R18 ;  /* 0x0023ac1201007387 */ /* 0x0001e80000100800 */
[----:B0-----:R-:W3:Y:S04]  /*830c0*/  LDL.LU R18, [R1+0xcb4] ;  /* 0x000cb40001127983 */ /* 0x001ee80000300800 */
[----:B------:R0:W-:Y:S04]  /*830d0*/  STL [R1+0x23a8], R17 ;  /* 0x0023a81101007387 */ /* 0x0001e80000100800 */
[----:B0-----:R-:W3:Y:S04]  /*830e0*/  LDL.LU R17, [R1+0xcb8] ;  /* 0x000cb80001117983 */ /* 0x001ee80000300800 */
[----:B------:R0:W-:Y:S04]  /*830f0*/  STL [R1+0x23a4], R16 ;  /* 0x0023a41001007387 */ /* 0x0001e80000100800 */
[----:B0-----:R-:W3:Y:S04]  /*83100*/  LDL.LU R16, [R1+0xcbc] ;  /* 0x000cbc0001107983 */ /* 0x001ee80000300800 */
[----:B------:R0:W-:Y:S04]  /*83110*/  STL [R1+0x23a0], R28 ;  /* 0x0023a01c01007387 */ /* 0x0001e80000100800 */
[----:B0-----:R-:W2:Y:S04]  /*83120*/  LDL.LU R28, [R1+0xae0] ;  /* 0x000ae000011c7983 */ /* 0x001ea80000300800 */
[----:B------:R0:W-:Y:S04]  /*83130*/  STL [R1+0x239c], R29 ;  /* 0x00239c1d01007387 */ /* 0x0001e80000100800 */
[----:B0-----:R-:W2:Y:S04]  /*83140*/  LDL.LU R29, [R1+0xae4] ;  /* 0x000ae400011d7983 */ /* 0x001ea80000300800 */
[----:B------:R0:W-:Y:S04]  /*83150*/  STL [R1+0x2398], R2 ;  /* 0x0023980201007387 */ /* 0x0001e80000100800 */
[----:B0-----:R-:W3:Y:S04]  /*83160*/  LDL.LU R2, [R1+0xae8] ;  /* 0x000ae80001027983 */ /* 0x001ee80000300800 */
[----:B------:R-:W4:Y:S04]  /*83170*/  LDL.LU R20, [R1+0x2800] ;  /* 0x0028000001147983 */ /* 0x000f280000300800 */
[----:B------:R0:W-:Y:S04]  /*83180*/  STL [R1+0x3cc], R21 ;  /* 0x0003cc1501007387 */ /* 0x0001e80000100800 */
[----:B0-----:R-:W4:Y:S02]  /*83190*/  LDL.LU R21, [R1+0x27fc] ;  /* 0x0027fc0001157983 */ /* 0x001f240000300800 */
[----:B----4-:R-:W-:-:S02]  /*831a0*/  F2FP.F16.F32.PACK_AB R21, R20, R21 ;  /* 0x000000151415723e */ /* 0x010fc400000000ff */
        /* <DEDUP_REMOVED lines=64> */
[----:B------:R-:W3:Y:S01]  /*835b0*/  LDL.LU R20, [R1+0x2778] ;  /* 0x0027780001147983 */ /* 0x000ee20000300800 */
[----:B--2---:R-:W-:-:S03]  /*835c0*/  F2FP.F16.F32.PACK_AB R28, R29, R28 ;  /* 0x0000001c1d1c723e */ /* 0x004fc600000000ff */
[----:B------:R0:W-:Y:S01]  /*835d0*/  STL [R1+0x388], R21 ;  /* 0x0003881501007387 */ /* 0x0001e20000100800 */
[----:B------:R-:W-:-:S03]  /*835e0*/  F2FP.F16.F32.PACK_AB R12, R12, R13 ;  /* 0x0000000d0c0c723e */ /* 0x000fc600000000ff */
[----:B0-----:R-:W2:Y:S01]  /*835f0*/  LDL.LU R21, [R1+0x2774] ;  /* 0x0027740001157983 */ /* 0x001ea20000300800 */
[----:B------:R-:W-:Y:S02]  /*83600*/  F2FP.F16.F32.PACK_AB R4, R4, R5 ;  /* 0x000000050404723e */ /* 0x000fe400000000ff */
[----:B------:R-:W-:Y:S02]  /*83610*/  F2FP.F16.F32.PACK_AB R0, R0, R3 ;  /* 0x000000030000723e */ /* 0x000fe400000000ff */
[----:B------:R-:W-:Y:S02]  /*83620*/  F2FP.F16.F32.PACK_AB R3, R26, R27 ;  /* 0x0000001b1a03723e */ /* 0x000fe400000000ff */
[----:B---3--:R-:W-:Y:S02]  /*83630*/  F2FP.F16.F32.PACK_AB R2, R20, R2 ;  /* 0x000000021402723e */ /* 0x008fe400000000ff */
[----:B------:R-:W3:Y:S04]  /*83640*/  LDL.LU R20, [R1+0x2770] ;  /* 0x0027700001147983 */ /* 0x000ee80000300800 */
[----:B------:R0:W-:Y:S04]  /*83650*/  STL [R1+0x384], R2 ;  /* 0x0003840201007387 */ /* 0x0001e80000100800 */
[----:B------:R-:W-:Y:S01]  /*83660*/  STL [R1+0x380], R28 ;  /* 0x0003801c01007387 */ /* 0x000fe20000100800 */
[----:B0-----:R-:W-:-:S02]  /*83670*/  F2FP.F16.F32.PACK_AB R2, R16, R17 ;  /* 0x000000111002723e */ /* 0x001fc400000000ff */
[----:B------:R-:W-:-:S03]  /*83680*/  F2FP.F16.F32.PACK_AB R16, R18, R19 ;  /* 0x000000131210723e */ /* 0x000fc600000000ff */
[----:B------:R0:W-:Y:S04]  /*83690*/  STL [R1+0x37c], R2 ;  /* 0x00037c0201007387 */ /* 0x0001e80000100800 */
[----:B------:R-:W-:Y:S01]  /*836a0*/  STL [R1+0x378], R16 ;  /* 0x0003781001007387 */ /* 0x000fe20000100800 */
[----:B0-----:R-:W-:-:S03]  /*836b0*/  F2FP.F16.F32.PACK_AB R2, R8, R9 ;  /* 0x000000090802723e */ /* 0x001fc600000000ff */
[----:B------:R-:W-:Y:S04]  /*836c0*/  STL [R1+0x374], R12 ;  /* 0x0003740c01007387 */ /* 0x000fe80000100800 */
[----:B------:R0:W-:Y:S04]  /*836d0*/  STL [R1+0x370], R2 ;  /* 0x0003700201007387 */ /* 0x0001e80000100800 */
[----:B------:R-:W-:Y:S01]  /*836e0*/  STL [R1+0x36c], R4 ;  /* 0x00036c0401007387 */ /* 0x000fe20000100800 */
[----:B0-----:R-:W-:-:S03]  /*836f0*/  F2FP.F16.F32.PACK_AB R2, R24, R25 ;  /* 0x000000191802723e */ /* 0x001fc600000000ff */
[----:B------:R0:W-:Y:S04]  /*83700*/  STL [R1+0x368], R0 ;  /* 0x0003680001007387 */ /* 0x0001e80000100800 */
[----:B------:R1:W-:Y:S01]  /*83710*/  STL [R1+0x364], R2 ;  /* 0x0003640201007387 */ /* 0x0003e20000100800 */
[----:B0-----:R-:W-:-:S03]  /*83720*/  F2FP.F16.F32.PACK_AB R0, R10, R11 ;  /* 0x0000000b0a00723e */ /* 0x001fc600000000ff */
[----:B------:R-:W-:Y:S01]  /*83730*/  STL [R1+0x360], R3 ;  /* 0x0003600301007387 */ /* 0x000fe20000100800 */
[----:B-1----:R-:W-:-:S03]  /*83740*/  F2FP.F16.F32.PACK_AB R2, R14, R15 ;  /* 0x0000000f0e02723e */ /* 0x002fc600000000ff */
[----:B------:R-:W-:Y:S04]  /*83750*/  STL [R1+0x35c], R0 ;  /* 0x00035c0001007387 */ /* 0x000fe80000100800 */
[----:B------:R0:W-:Y:S04]  /*83760*/  STL [R1+0x358], R2 ;  /* 0x0003580201007387 */ /* 0x0001e80000100800 */
[----:B0-----:R-:W4:Y:S01]  /*83770*/  LDL.LU R2, [R1+0xa00] ;  /* 0x000a000001027983 */ /* 0x001f220000300800 */
[----:B------:R-:W-:Y:S02]  /*83780*/  F2FP.F16.F32.PACK_AB R3, R6, R7 ;  /* 0x000000070603723e */ /* 0x000fe400000000ff */
[----:B------:R-:W-:-:S03]  /*83790*/  F2FP.F16.F32.PACK_AB R0, R22, R23 ;  /* 0x000000171600723e */ /* 0x000fc600000000ff */
[----:B------:R-:W-:Y:S04]  /*837a0*/  STL [R1+0x354], R3 ;  /* 0x0003540301007387 */ /* 0x000fe80000100800 */
[----:B----4-:R0:W-:Y:S04]  /*837b0*/  STL [R1+0x26e8], R2 ;  /* 0x0026e80201007387 */ /* 0x0101e80000100800 */
[----:B------:R-:W-:Y:S04]  /*837c0*/  STL [R1+0x350], R0 ;  /* 0x0003500001007387 */ /* 0x000fe80000100800 */
[----:B0-----:R-:W4:Y:S04]  /*837d0*/  LDL.LU R2, [R1+0xa08] ;  /* 0x000a080001027983 */ /* 0x001f280000300800 */
[----:B----4-:R0:W-:Y:S04]  /*837e0*/  STL [R1+0x26f0], R2 ;  /* 0x0026f00201007387 */ /* 0x0101e80000100800 */
        /* <DEDUP_REMOVED lines=29> */
[----:B----4-:R-:W-:Y:S04]  /*839c0*/  STL [R1+0x2768], R2 ;  /* 0x0027680201007387 */ /* 0x010fe80000100800 */
[----:B------:R-:W4:Y:S04]  /*839d0*/  LDL.LU R29, [R1+0xb2c] ;  /* 0x000b2c00011d7983 */ /* 0x000f280000300800 */
        /* <DEDUP_REMOVED lines=33> */
[----:B0-----:R-:W4:Y:S01]  /*83bf0*/  LDL.LU R29, [R1+0x9e4] ;  /* 0x0009e400011d7983 */ /* 0x001f220000300800 */
[----:B--2---:R-:W-:-:S03]  /*83c00*/  IMAD.MOV.U32 R2, RZ, RZ, R21 ;  /* 0x000000ffff027224 */ /* 0x004fc600078e0015 */
[----:B----4-:R3:W-:Y:S04]  /*83c10*/  STL [R1+0x276c], R29 ;  /* 0x00276c1d01007387 */ /* 0x0107e80000100800 */
[----:B------:R-:W2:Y:S04]  /*83c20*/  LDL.LU R28, [R1+0xb28] ;  /* 0x000b2800011c7983 */ /* 0x000ea80000300800 */
[----:B------:R-:W4:Y:S04]  /*83c30*/  LDL.LU R16, [R1+0xb24] ;  /* 0x000b240001107983 */ /* 0x000f280000300800 */
[----:B------:R-:W4:Y:S04]  /*83c40*/  LDL.LU R17, [R1+0xb20] ;  /* 0x000b200001117983 */ /* 0x000f280000300800 */
        /* <DEDUP_REMOVED lines=12> */
[----:B---3--:R-:W-:-:S03]  /*83d10*/  IMAD.MOV.U32 R29, RZ, RZ, R20 ;  /* 0x000000ffff1d7224 */ /* 0x008fc600078e0014 */
[----:B------:R-:W3:Y:S04]  /*83d20*/  LDL.LU R26, [R1+0xb3c] ;  /* 0x000b3c00011a7983 */ /* 0x000ee80000300800 */
[----:B------:R-:W3:Y:S04]  /*83d30*/  LDL.LU R27, [R1+0xb38] ;  /* 0x000b3800011b7983 */ /* 0x000ee80000300800 */
[----:B------:R-:W3:Y:S04]  /*83d40*/  LDL.LU R10, [R1+0xb34] ;  /* 0x000b3400010a7983 */ /* 0x000ee80000300800 */
[----:B------:R-:W3:Y:S04]  /*83d50*/  LDL.LU R11, [R1+0xb30] ;  /* 0x000b3000010b7983 */ /* 0x000ee80000300800 */
[----:B------:R-:W3:Y:S01]  /*83d60*/  LDL.LU R14, [R1+0xbbc] ;  /* 0x000bbc00010e7983 */ /* 0x000ee20000300800 */
[----:B------:R-:W-:-:S03]  /*83d70*/  F2FP.F16.F32.PACK_AB R2, R29, R2 ;  /* 0x000000021d02723e */ /* 0x000fc600000000ff */
[----:B------:R-:W3:Y:S04]  /*83d80*/  LDL.LU R15, [R1+0xbb8] ;  /* 0x000bb800010f7983 */ /* 0x000ee80000300800 */
[----:B------:R-:W3:Y:S04]  /*83d90*/  LDL.LU R6, [R1+0xbb4] ;  /* 0x000bb40001067983 */ /* 0x000ee80000300800 */
[----:B------:R-:W3:Y:S04]  /*83da0*/  LDL.LU R7, [R1+0xbb0] ;  /* 0x000bb00001077983 */ /* 0x000ee80000300800 */
[----:B------:R-:W3:Y:S04]  /*83db0*/  LDL.LU R20, [R1+0xc6c] ;  /* 0x000c6c0001147983 */ /* 0x000ee80000300800 */
[----:B------:R-:W3:Y:S04]  /*83dc0*/  LDL.LU R21, [R1+0xc68] ;  /* 0x000c680001157983 */ /* 0x000ee80000300800 */
[----:B------:R-:W3:Y:S04]  /*83dd0*/  LDL.LU R22, [R1+0xc64] ;  /* 0x000c640001167983 */ /* 0x000ee80000300800 */
[----:B------:R-:W3:Y:S04]  /*83de0*/  LDL.LU R23, [R1+0xc60] ;  /* 0x000c600001177983 */ /* 0x000ee80000300800 */
        /* <DEDUP_REMOVED lines=68> */
[----:B------:R-:W4:Y:S01]  /*84230*/  LDL.LU R29, [R1+0x26e4] ;  /* 0x0026e400011d7983 */ /* 0x000f220000300800 */
[----:B------:R-:W-:-:S03]  /*84240*/  F2FP.F16.F32.PACK_AB R16, R16, R17 ;  /* 0x000000111010723e */ /* 0x000fc600000000ff */
[----:B------:R0:W-:Y:S01]  /*84250*/  STL [R1+0x308], R2 ;  /* 0x0003080201007387 */ /* 0x0001e20000100800 */
[----:B--2---:R-:W-:Y:S02]  /*84260*/  F2FP.F16.F32.PACK_AB R12, R12, R13 ;  /* 0x0000000d0c0c723e */ /* 0x004fe400000000ff */
[----:B------:R-:W-:Y:S02]  /*84270*/  F2FP.F16.F32.PACK_AB R8, R8, R9 ;  /* 0x000000090808723e */ /* 0x000fe400000000ff */
[----:B0-----:R-:W-:Y:S02]  /*84280*/  F2FP.F16.F32.PACK_AB R2, R18, R19 ;  /* 0x000000131202723e */ /* 0x001fe400000000ff */
[----:B------:R-:W-:Y:S02]  /*84290*/  F2FP.F16.F32.PACK_AB R3, R0, R3 ;  /* 0x000000030003723e */ /* 0x000fe400000000ff */
[----:B------:R-:W-:Y:S02]  /*842a0*/  F2FP.F16.F32.PACK_AB R0, R24, R25 ;  /* 0x000000191800723e */ /* 0x000fe400000000ff */
[----:B----4-:R-:W-:-:S05]  /*842b0*/  F2FP.F16.F32.PACK_AB R28, R29, R28 ;  /* 0x0000001c1d1c723e */ /* 0x010fca00000000ff */
[----:B------:R-:W-:Y:S04]  /*842c0*/  STL [R1+0x304], R28 ;  /* 0x0003041c01007387 */ /* 0x000fe80000100800 */
[----:B------:R-:W-:Y:S04]  /*842d0*/  STL [R1+0x300], R16 ;  /* 0x0003001001007387 */ /* 0x000fe80000100800 */
[----:B------:R0:W-:Y:S04]  /*842e0*/  STL [R1+0x2fc], R2 ;  /* 0x0002fc0201007387 */ /* 0x0001e80000100800 */
[----:B------:R-:W-:Y:S01]  /*842f0*/  STL [R1+0x2f8], R12 ;  /* 0x0002f80c01007387 */ /* 0x000fe20000100800 */
[----:B0-----:R-:W-:-:S03]  /*84300*/  F2FP.F16.F32.PACK_AB R2, R4, R5 ;  /* 0x000000050402723e */ /* 0x001fc600000000ff */
[----:B------:R-:W-:Y:S04]  /*84310*/  STL [R1+0x2f4], R8 ;  /* 0x0002f40801007387 */ /* 0x000fe80000100800 */
[----:B------:R3:W-:Y:S04]  /*84320*/  STL [R1+0x2f0], R2 ;  /* 0x0002f00201007387 */ /* 0x0007e80000100800 */
[----:B------:R0:W-:Y:S01]  /*84330*/  STL [R1+0x2ec], R3 ;  /* 0x0002ec0301007387 */ /* 0x0001e20000100800 */
[----:B---3--:R-:W-:-:S03]  /*84340*/  F2FP.F16.F32.PACK_AB R2, R26, R27 ;  /* 0x0000001b1a02723e */ /* 0x008fc600000000ff */
[----:B------:R1:W-:Y:S01]  /*84350*/  STL [R1+0x2e8], R0 ;  /* 0x0002e80001007387 */ /* 0x0003e20000100800 */
[----:B0-----:R-:W-:-:S03]  /*84360*/  F2FP.F16.F32.PACK_AB R3, R10, R11 ;  /* 0x0000000b0a03723e */ /* 0x001fc600000000ff */
[----:B------:R0:W-:Y:S01]  /*84370*/  STL [R1+0x2e4], R2 ;  /* 0x0002e40201007387 */ /* 0x0001e20000100800 */
[----:B-1----:R-:W-:-:S03]  /*84380*/  F2FP.F16.F32.PACK_AB R0, R14, R15 ;  /* 0x0000000f0e00723e */ /* 0x002fc600000000ff */
[----:B------:R-:W-:Y:S01]  /*84390*/  STL [R1+0x2e0], R3 ;  /* 0x0002e00301007387 */ /* 0x000fe20000100800 */
[----:B0-----:R-:W-:-:S03]  /*843a0*/  F2FP.F16.F32.PACK_AB R2, R6, R7 ;  /* 0x000000070602723e */ /* 0x001fc600000000ff */
[----:B------:R-:W-:Y:S04]  /*843b0*/  STL [R1+0x2dc], R0 ;  /* 0x0002dc0001007387 */ /* 0x000fe80000100800 */
[----:B------:R0:W-:Y:S04]  /*843c0*/  STL [R1+0x2d8], R2 ;  /* 0x0002d80201007387 */ /* 0x0001e80000100800 */
[----:B0-----:R-:W2:Y:S01]  /*843d0*/  LDL.LU R2, [R1+0xa40] ;  /* 0x000a400001027983 */ /* 0x001ea20000300800 */
[----:B------:R-:W-:Y:S02]  /*843e0*/  F2FP.F16.F32.PACK_AB R3, R20, R21 ;  /* 0x000000151403723e */ /* 0x000fe400000000ff */
[----:B------:R-:W-:-:S03]  /*843f0*/  F2FP.F16.F32.PACK_AB R0, R22, R23 ;  /* 0x000000171600723e */ /* 0x000fc600000000ff */
        /* <DEDUP_REMOVED lines=36> */
[----:B------:R-:W3:Y:S04]  /*84640*/  LDL.LU R29, [R1+0xb6c] ;  /* 0x000b6c00011d7983 */ /* 0x000ee80000300800 */
[----:B---3--:R0:W-:Y:S04]  /*84650*/  STL [R1+0x2658], R29 ;  /* 0x0026581d01007387 */ /* 0x0081e80000100800 */
[----:B0-----:R-:W3:Y:S04]  /*84660*/  LDL.LU R29, [R1+0xa44] ;  /* 0x000a4400011d7983 */ /* 0x001ee80000300800 */
        /* <DEDUP_REMOVED lines=33> */
[----:B0-----:R-:W2:Y:S04]  /*84880*/  LDL.LU R29, [R1+0xa2c] ;  /* 0x000a2c00011d7983 */ /* 0x001ea80000300800 */
        /* <DEDUP_REMOVED lines=27> */
[----:B--2---:R-:W-:-:S03]  /*84a40*/  F2FP.F16.F32.PACK_AB R2, R29, R2 ;  /* 0x000000021d02723e */ /* 0x004fc600000000ff */
[----:B------:R-:W2:Y:S04]  /*84a50*/  LDL.LU R29, [R1+0x26e0] ;  /* 0x0026e000011d7983 */ /* 0x000ea80000300800 */
[----:B------:R0:W-:Y:S04]  /*84a60*/  STL [R1+0x2cc], R2 ;  /* 0x0002cc0201007387 */ /* 0x0001e80000100800 */
[----:B0-----:R-:W2:Y:S02]  /*84a70*/  LDL.LU R2, [R1+0x26dc] ;  /* 0x0026dc0001027983 */ /* 0x001ea40000300800 */
[----:B--2---:R-:W-:-:S02]  /*84a80*/  F2FP.F16.F32.PACK_AB R2, R29, R2 ;  /* 0x000000021d02723e */ /* 0x004fc400000000ff */
        /* <DEDUP_REMOVED lines=64> */
[----:B------:R-:W2:Y:S01]  /*84e90*/  LDL.LU R29, [R1+0x2658] ;  /* 0x00265800011d7983 */ /* 0x000ea20000300800 */
[----:B----4-:R-:W-:-:S03]  /*84ea0*/  F2FP.F16.F32.PACK_AB R16, R16, R17 ;  /* 0x000000111010723e */ /* 0x010fc600000000ff */
[----:B------:R0:W-:Y:S01]  /*84eb0*/  STL [R1+0x278], R2 ;  /* 0x0002780201007387 */ /* 0x0001e20000100800 */
[----:B---3--:R-:W-:Y:S02]  /*84ec0*/  F2FP.F16.F32.PACK_AB R12, R12, R13 ;  /* 0x0000000d0c0c723e */ /* 0x008fe400000000ff */
[----:B------:R-:W-:Y:S02]  /*84ed0*/  F2FP.F16.F32.PACK_AB R8, R8, R9 ;  /* 0x000000090808723e */ /* 0x000fe400000000ff */
[----:B0-----:R-:W-:Y:S02]  /*84ee0*/  F2FP.F16.F32.PACK_AB R2, R18, R19 ;  /* 0x000000131202723e */ /* 0x001fe400000000ff */
[----:B------:R-:W-:Y:S02]  /*84ef0*/  F2FP.F16.F32.PACK_AB R3, R0, R3 ;  /* 0x000000030003723e */ /* 0x000fe400000000ff */
[----:B------:R-:W-:Y:S02]  /*84f00*/  F2FP.F16.F32.PACK_AB R0, R24, R25 ;  /* 0x000000191800723e */ /* 0x000fe400000000ff */
[----:B--2---:R-:W-:-:S05]  /*84f10*/  F2FP.F16.F32.PACK_AB R28, R29, R28 ;  /* 0x0000001c1d1c723e */ /* 0x004fca00000000ff */
        /* <DEDUP_REMOVED lines=8> */
[----:B0-----:R-:W-:-:S03]  /*84fa0*/  F2FP.F16.F32.PACK_AB R2, R26, R27 ;  /* 0x0000001b1a02723e */ /* 0x001fc600000000ff */
[----:B------:R0:W-:Y:S01]  /*84fb0*/  STL [R1+0x258], R0 ;  /* 0x0002580001007387 */ /* 0x0001e20000100800 */
[----:B-1----:R-:W-:-:S03]  /*84fc0*/  F2FP.F16.F32.PACK_AB R3, R10, R11 ;  /* 0x0000000b0a03723e */ /* 0x002fc600000000ff */
[----:B------:R1:W-:Y:S01]  /*84fd0*/  STL [R1+0x254], R2 ;  /* 0x0002540201007387 */ /* 0x0003e20000100800 */
[----:B0-----:R-:W-:-:S03]  /*84fe0*/  F2FP.F16.F32.PACK_AB R0, R14, R15 ;  /* 0x0000000f0e00723e */ /* 0x001fc600000000ff */
[----:B------:R-:W-:Y:S01]  /*84ff0*/  STL [R1+0x250], R3 ;  /* 0x0002500301007387 */ /* 0x000fe20000100800 */
[----:B-1----:R-:W-:-:S03]  /*85000*/  F2FP.F16.F32.PACK_AB R2, R6, R7 ;  /* 0x000000070602723e */ /* 0x002fc600000000ff */
        /* <DEDUP_REMOVED lines=582> */
[----:B------:R-:W-:Y:S04]  /*87470*/  STL [R1+0xc8], R12 ;  /* 0x0000c80c01007387 */ /* 0x000fe80000100800 */
[----:B------:R-:W-:Y:S01]  /*87480*/  STL [R1+0xc4], R8 ;  /* 0x0000c40801007387 */ /* 0x000fe20000100800 */
[----:B0-----:R-:W-:-:S05]  /*87490*/  F2FP.F16.F32.PACK_AB R2, R4, R5 ;  /* 0x000000050402723e */ /* 0x001fca00000000ff */
[----:B------:R0:W-:Y:S04]  /*874a0*/  STL [R1+0xc0], R2 ;  /* 0x0000c00201007387 */ /* 0x0001e80000100800 */
[----:B------:R1:W-:Y:S04]  /*874b0*/  STL [R1+0xbc], R3 ;  /* 0x0000bc0301007387 */ /* 0x0003e80000100800 */
[----:B------:R2:W-:Y:S01]  /*874c0*/  STL [R1+0xb8], R0 ;  /* 0x0000b80001007387 */ /* 0x0005e20000100800 */
[----:B0-----:R-:W-:Y:S02]  /*874d0*/  F2FP.F16.F32.PACK_AB R2, R26, R27 ;  /* 0x0000001b1a02723e */ /* 0x001fe400000000ff */
[----:B-1----:R-:W-:-:S02]  /*874e0*/  F2FP.F16.F32.PACK_AB R3, R10, R11 ;  /* 0x0000000b0a03723e */ /* 0x002fc400000000ff */
[----:B--2---:R-:W-:Y:S01]  /*874f0*/  F2FP.F16.F32.PACK_AB R0, R14, R15 ;  /* 0x0000000f0e00723e */ /* 0x004fe200000000ff */
[----:B------:R0:W-:Y:S04]  /*87500*/  STL [R1+0xb4], R2 ;  /* 0x0000b40201007387 */ /* 0x0001e80000100800 */
[----:B------:R-:W-:Y:S04]  /*87510*/  STL [R1+0xb0], R3 ;  /* 0x0000b00301007387 */ /* 0x000fe80000100800 */
[----:B------:R-:W-:Y:S01]  /*87520*/  STL [R1+0xac], R0 ;  /* 0x0000ac0001007387 */ /* 0x000fe20000100800 */
[----:B0-----:R-:W-:-:S05]  /*87530*/  F2FP.F16.F32.PACK_AB R2, R6, R7 ;  /* 0x000000070602723e */ /* 0x001fca00000000ff */
        /* <DEDUP_REMOVED lines=174> */
[----:B------:R2:W-:Y:S01]  /*88020*/  STL [R1+0x58], R2 ;  /* 0x0000580201007387 */ /* 0x0005e20000100800 */
[----:B----4-:R-:W-:Y:S02]  /*88030*/  F2FP.F16.F32.PACK_AB R17, R16, R17 ;  /* 0x000000111011723e */ /* 0x010fe400000000ff */
[----:B---3--:R-:W-:Y:S02]  /*88040*/  F2FP.F16.F32.PACK_AB R16, R18, R19 ;  /* 0x000000131210723e */ /* 0x008fe400000000ff */
[----:B------:R-:W-:Y:S02]  /*88050*/  F2FP.F16.F32.PACK_AB R8, R8, R9 ;  /* 0x000000090808723e */ /* 0x000fe400000000ff */
[----:B------:R-:W-:-:S02]  /*88060*/  F2FP.F16.F32.PACK_AB R4, R4, R5 ;  /* 0x000000050404723e */ /* 0x000fc400000000ff */
[----:B--2---:R-:W-:-:S05]  /*88070*/  F2FP.F16.F32.PACK_AB R2, R29, R28 ;  /* 0x0000001c1d02723e */ /* 0x004fca00000000ff */
[----:B------:R0:W-:Y:S04]  /*88080*/  STL [R1+0x54], R2 ;  /* 0x0000540201007387 */ /* 0x0001e80000100800 */
[----:B------:R-:W-:Y:S04]  /*88090*/  STL [R1+0x50], R17 ;  /* 0x0000501101007387 */ /* 0x000fe80000100800 */
[----:B------:R-:W-:Y:S01]  /*880a0*/  STL [R1+0x4c], R16 ;  /* 0x00004c1001007387 */ /* 0x000fe20000100800 */
[----:B0-----:R-:W-:-:S05]  /*880b0*/  F2FP.F16.F32.PACK_AB R2, R12, R13 ;  /* 0x0000000d0c02723e */ /* 0x001fca00000000ff */
[----:B------:R0:W-:Y:S04]  /*880c0*/  STL [R1+0x48], R2 ;  /* 0x0000480201007387 */ /* 0x0001e80000100800 */
[----:B------:R-:W-:Y:S04]  /*880d0*/  STL [R1+0x44], R8 ;  /* 0x0000440801007387 */ /* 0x000fe80000100800 */
[----:B------:R-:W-:Y:S01]  /*880e0*/  STL [R1+0x40], R4 ;  /* 0x0000400401007387 */ /* 0x000fe20000100800 */
[----:B0-----:R-:W-:Y:S02]  /*880f0*/  F2FP.F16.F32.PACK_AB R2, R0, R3 ;  /* 0x000000030002723e */ /* 0x001fe400000000ff */
[----:B------:R-:W-:-:S02]  /*88100*/  F2FP.F16.F32.PACK_AB R0, R24, R25 ;  /* 0x000000191800723e */ /* 0x000fc400000000ff */
[----:B------:R-:W-:Y:S01]  /*88110*/  F2FP.F16.F32.PACK_AB R3, R26, R27 ;  /* 0x0000001b1a03723e */ /* 0x000fe200000000ff */
[----:B------:R0:W-:Y:S04]  /*88120*/  STL [R1+0x3c], R2 ;  /* 0x00003c0201007387 */ /* 0x0001e80000100800 */
[----:B------:R1:W-:Y:S04]  /*88130*/  STL [R1+0x38], R0 ;  /* 0x0000380001007387 */ /* 0x0003e80000100800 */
[----:B------:R2:W-:Y:S01]  /*88140*/  STL [R1+0x34], R3 ;  /* 0x0000340301007387 */ /* 0x0005e20000100800 */
[----:B0-----:R-:W-:-:S02]  /*88150*/  F2FP.F16.F32.PACK_AB R2, R10, R11 ;  /* 0x0000000b0a02723e */ /* 0x001fc400000000ff */
[----:B-1----:R-:W-:Y:S02]  /*88160*/  F2FP.F16.F32.PACK_AB R0, R14, R15 ;  /* 0x0000000f0e00723e */ /* 0x002fe400000000ff */
[----:B--2---:R-:W-:Y:S01]  /*88170*/  F2FP.F16.F32.PACK_AB R3, R6, R7 ;  /* 0x000000070603723e */ /* 0x004fe200000000ff */
[----:B------:R0:W-:Y:S04]  /*88180*/  STL [R1+0x30], R2 ;  /* 0x0000300201007387 */ /* 0x0001e80000100800 */
[----:B------:R1:W-:Y:S04]  /*88190*/  STL [R1+0x2c], R0 ;  /* 0x00002c0001007387 */ /* 0x0003e80000100800 */
[----:B------:R-:W-:Y:S04]  /*881a0*/  STL [R1+0x28], R3 ;  /* 0x0000280301007387 */ /* 0x000fe80000100800 */
[----:B------:R-:W2:Y:S01]  /*881b0*/  LDL.LU R27, [R1+0x1038] ;  /* 0x00103800011b7983 */ /* 0x000ea20000300800 */
[----:B0-----:R-:W-:-:S02]  /*881c0*/  F2FP.F16.F32.PACK_AB R2, R20, R21 ;  /* 0x000000151402723e */ /* 0x001fc400000000ff */
[----:B-1----:R-:W-:-:S03]  /*881d0*/  F2FP.F16.F32.PACK_AB R0, R22, R23 ;  /* 0x000000171600723e */ /* 0x002fc600000000ff */
        /* <DEDUP_REMOVED lines=38> */
[----:B---3--:R0:W-:Y:S04]  /*88440*/  STL [R1+0x23e0], R25 ;  /* 0x0023e01901007387 */ /* 0x0081e80000100800 */
[----:B0-----:R-:W3:Y:S04]  /*88450*/  LDL.LU R25, [R1+0x1034] ;  /* 0x0010340001197983 */ /* 0x001ee80000300800 */
[----:B------:R-:W4:Y:S04]  /*88460*/  LDL.LU R24, [R1+0x10c0] ;  /* 0x0010c00001187983 */ /* 0x000f280000300800 */
[----:B----4-:R0:W-:Y:S04]  /*88470*/  STL [R1+0x23dc], R24 ;  /* 0x0023dc1801007387 */ /* 0x0101e80000100800 */
[----:B0-----:R-:W4:Y:S04]  /*88480*/  LDL.LU R24, [R1+0x10cc] ;  /* 0x0010cc0001187983 */ /* 0x001f280000300800 */
[----:B------:R-:W2:Y:S04]  /*88490*/  LDL.LU R7, [R1+0x10d8] ;  /* 0x0010d80001077983 */ /* 0x000ea80000300800 */
[----:B--2---:R0:W-:Y:S04]  /*884a0*/  STL [R1+0x23d8], R7 ;  /* 0x0023d80701007387 */ /* 0x0041e80000100800 */
[----:B0-----:R-:W2:Y:S04]  /*884b0*/  LDL.LU R7, [R1+0x10c4] ;  /* 0x0010c40001077983 */ /* 0x001ea80000300800 */
[----:B------:R-:W3:Y:S04]  /*884c0*/  LDL.LU R5, [R1+0x10d4] ;  /* 0x0010d40001057983 */ /* 0x000ee80000300800 */
[----:B---3--:R0:W-:Y:S04]  /*884d0*/  STL [R1+0x23d4], R5 ;  /* 0x0023d40501007387 */ /* 0x0081e80000100800 */
[----:B0-----:R-:W3:Y:S04]  /*884e0*/  LDL.LU R5, [R1+0x10dc] ;  /* 0x0010dc0001057983 */ /* 0x001ee80000300800 */
[----:B------:R-:W3:Y:S04]  /*884f0*/  LDL.LU R6, [R1+0x10d0] ;  /* 0x0010d00001067983 */ /* 0x000ee80000300800 */
[----:B------:R-:W3:Y:S04]  /*88500*/  LDL.LU R4, [R1+0x110c] ;  /* 0x00110c0001047983 */ /* 0x000ee80000300800 */
[----:B------:R-:W4:Y:S04]  /*88510*/  LDL.LU R11, [R1+0x1088] ;  /* 0x00108800010b7983 */ /* 0x000f280000300800 */
[----:B----4-:R0:W-:Y:S04]  /*88520*/  STL [R1+0x23c8], R11 ;  /* 0x0023c80b01007387 */ /* 0x0101e80000100800 */
[----:B0-----:R-:W4:Y:S04]  /*88530*/  LDL.LU R11, [R1+0x1104] ;  /* 0x00110400010b7983 */ /* 0x001f280000300800 */
[----:B------:R-:W2:Y:S01]  /*88540*/  LDL.LU R9, [R1+0x1084] ;  /* 0x0010840001097983 */ /* 0x000ea20000300800 */
[----:B------:R-:W-:-:S03]  /*88550*/  F2FP.F16.F32.PACK_AB R27, R26, R27 ;  /* 0x0000001b1a1b723e */ /* 0x000fc600000000ff */
[----:B--2---:R0:W-:Y:S04]  /*88560*/  STL [R1+0x23c4], R9 ;  /* 0x0023c40901007387 */ /* 0x0041e80000100800 */
[----:B0-----:R-:W2:Y:S04]  /*88570*/  LDL.LU R9, [R1+0x108c] ;  /* 0x00108c0001097983 */ /* 0x001ea80000300800 */
        /* <DEDUP_REMOVED lines=19> */
[----:B------:R-:W3:Y:S04]  /*886b0*/  LDL.LU R26, [R1+0x2424] ;  /* 0x00242400011a7983 */ /* 0x000ee80000300800 */
[----:B------:R0:W-:Y:S04]  /*886c0*/  STL [R1+0x1c], R27 ;  /* 0x00001c1b01007387 */ /* 0x0001e80000100800 */
[----:B0-----:R-:W3:Y:S02]  /*886d0*/  LDL.LU R27, [R1+0x2420] ;  /* 0x00242000011b7983 */ /* 0x001ee40000300800 */
[----:B---3--:R-:W-:-:S02]  /*886e0*/  F2FP.F16.F32.PACK_AB R27, R26, R27 ;  /* 0x0000001b1a1b723e */ /* 0x008fc400000000ff */
        /* <DEDUP_REMOVED lines=25> */
[----:B------:R0:W-:Y:S04]  /*88880*/  STL [R1], R27 ;  /* 0x0000001b01007387 */ /* 0x0001e80000100800 */
[----:B0-----:R-:W3:Y:S02]  /*88890*/  LDL.LU R27, [R1+0x23e8] ;  /* 0x0023e800011b7983 */ /* 0x001ee40000300800 */
[----:B---3--:R-:W-:-:S02]  /*888a0*/  F2FP.F16.F32.PACK_AB R27, R26, R27 ;  /* 0x0000001b1a1b723e */ /* 0x008fc400000000ff */
[----:B------:R-:W3:Y:S02]  /*888b0*/  LDL.LU R26, [R1+0x23e4] ;  /* 0x0023e400011a7983 */ /* 0x000ee40000300800 */
[----:B---3--:R-:W-:Y:S02]  /*888c0*/  F2FP.F16.F32.PACK_AB R26, R25, R26 ;  /* 0x0000001a191a723e */ /* 0x008fe400000000ff */
[----:B------:R-:W3:Y:S02]  /*888d0*/  LDL.LU R25, [R1+0x23e0] ;  /* 0x0023e00001197983 */ /* 0x000ee40000300800 */
[----:B---3--:R-:W-:Y:S02]  /*888e0*/  F2FP.F16.F32.PACK_AB R25, R24, R25 ;  /* 0x000000191819723e */ /* 0x008fe400000000ff */
[----:B------:R-:W3:Y:S02]  /*888f0*/  LDL.LU R24, [R1+0x23dc] ;  /* 0x0023dc0001187983 */ /* 0x000ee40000300800 */
[----:B---3--:R-:W-:-:S02]  /*88900*/  F2FP.F16.F32.PACK_AB R24, R7, R24 ;  /* 0x000000180718723e */ /* 0x008fc400000000ff */
[----:B------:R-:W3:Y:S02]  /*88910*/  LDL.LU R7, [R1+0x23d8] ;  /* 0x0023d80001077983 */ /* 0x000ee40000300800 */
[----:B---3--:R-:W-:Y:S02]  /*88920*/  F2FP.F16.F32.PACK_AB R7, R5, R7 ;  /* 0x000000070507723e */ /* 0x008fe400000000ff */
[----:B------:R-:W3:Y:S02]  /*88930*/  LDL.LU R5, [R1+0x23d4] ;  /* 0x0023d40001057983 */ /* 0x000ee40000300800 */
[----:B---3--:R-:W-:Y:S02]  /*88940*/  F2FP.F16.F32.PACK_AB R6, R5, R6 ;  /* 0x000000060506723e */ /* 0x008fe400000000ff */
[----:B------:R-:W3:Y:S02]  /*88950*/  LDL.LU R5, [R1+0x23d0] ;  /* 0x0023d00001057983 */ /* 0x000ee40000300800 */
[----:B---3--:R-:W-:-:S02]  /*88960*/  F2FP.F16.F32.PACK_AB R5, R4, R5 ;  /* 0x000000050405723e */ /* 0x008fc400000000ff */
[----:B------:R-:W4:Y:S02]  /*88970*/  LDL.LU R4, [R1+0x23cc] ;  /* 0x0023cc0001047983 */ /* 0x000f240000300800 */
[----:B----4-:R-:W-:Y:S02]  /*88980*/  F2FP.F16.F32.PACK_AB R4, R11, R4 ;  /* 0x000000040b04723e */ /* 0x010fe400000000ff */
[----:B------:R-:W2:Y:S02]  /*88990*/  LDL.LU R11, [R1+0x23c8] ;  /* 0x0023c800010b7983 */ /* 0x000ea40000300800 */
[----:B--2---:R-:W-:Y:S02]  /*889a0*/  F2FP.F16.F32.PACK_AB R11, R9, R11 ;  /* 0x0000000b090b723e */ /* 0x004fe400000000ff */
[----:B------:R-:W2:Y:S02]  /*889b0*/  LDL.LU R9, [R1+0x23c4] ;  /* 0x0023c40001097983 */ /* 0x000ea40000300800 */
[----:B--2---:R-:W-:-:S02]  /*889c0*/  F2FP.F16.F32.PACK_AB R10, R9, R10 ;  /* 0x0000000a090a723e */ /* 0x004fc400000000ff */
[----:B------:R-:W2:Y:S02]  /*889d0*/  LDL.LU R9, [R1+0x23c0] ;  /* 0x0023c00001097983 */ /* 0x000ea40000300800 */
[----:B--2---:R-:W-:Y:S02]  /*889e0*/  F2FP.F16.F32.PACK_AB R9, R8, R9 ;  /* 0x000000090809723e */ /* 0x004fe400000000ff */
[----:B------:R-:W2:Y:S01]  /*889f0*/  LDL.LU R8, [R1+0x23bc] ;  /* 0x0023bc0001087983 */ /* 0x000ea20000300800 */
[----:B------:R-:W-:Y:S02]  /*88a00*/  F2FP.F16.F32.PACK_AB R15, R12, R15 ;  /* 0x0000000f0c0f723e */ /* 0x000fe400000000ff */
[----:B------:R-:W-:Y:S02]  /*88a10*/  F2FP.F16.F32.PACK_AB R14, R19, R14 ;  /* 0x0000000e130e723e */ /* 0x000fe400000000ff */
[----:B--2---:R-:W-:Y:S02]  /*88a20*/  F2FP.F16.F32.PACK_AB R8, R13, R8 ;  /* 0x000000080d08723e */ /* 0x004fe400000000ff */
[----:B------:R-:W2:Y:S04]  /*88a30*/  LDL.LU R13, [R1+0x23b8] ;  /* 0x0023b800010d7983 */ /* 0x000ea80000300800 */
[----:B------:R-:W3:Y:S04]  /*88a40*/  LDL.LU R12, [R1+0x23b4] ;  /* 0x0023b400010c7983 */ /* 0x000ee80000300800 */
[----:B------:R-:W4:Y:S01]  /*88a50*/  LDL.LU R19, [R1+0x23b0] ;  /* 0x0023b00001137983 */ /* 0x000f220000300800 */
[----:B--2---:R-:W-:-:S02]  /*88a60*/  F2FP.F16.F32.PACK_AB R13, R18, R13 ;  /* 0x0000000d120d723e */ /* 0x004fc400000000ff */
[----:B---3--:R-:W-:Y:S01]  /*88a70*/  F2FP.F16.F32.PACK_AB R12, R17, R12 ;  /* 0x0000000c110c723e */ /* 0x008fe200000000ff */
[----:B------:R-:W2:Y:S04]  /*88a80*/  LDL.LU R18, [R1+0x23ac] ;  /* 0x0023ac0001127983 */ /* 0x000ea80000300800 */
[----:B------:R-:W3:Y:S01]  /*88a90*/  LDL.LU R17, [R1+0x23a8] ;  /* 0x0023a80001117983 */ /* 0x000ee20000300800 */
[----:B----4-:R-:W-:-:S03]  /*88aa0*/  F2FP.F16.F32.PACK_AB R19, R16, R19 ;  /* 0x000000131013723e */ /* 0x010fc600000000ff */
[----:B------:R-:W4:Y:S01]  /*88ab0*/  LDL.LU R16, [R1+0x23a4] ;  /* 0x0023a40001107983 */ /* 0x000f220000300800 */
[----:B--2---:R-:W-:Y:S02]  /*88ac0*/  F2FP.F16.F32.PACK_AB R18, R28, R18 ;  /* 0x000000121c12723e */ /* 0x004fe400000000ff */
[----:B---3--:R-:W-:Y:S01]  /*88ad0*/  F2FP.F16.F32.PACK_AB R17, R29, R17 ;  /* 0x000000111d11723e */ /* 0x008fe200000000ff */
[----:B------:R-:W2:Y:S04]  /*88ae0*/  LDL.LU R28, [R1+0x23a0] ;  /* 0x0023a000011c7983 */ /* 0x000ea80000300800 */
[----:B------:R-:W2:Y:S01]  /*88af0*/  LDL.LU R29, [R1+0x239c] ;  /* 0x00239c00011d7983 */ /* 0x000ea20000300800 */
[----:B----4-:R-:W-:-:S03]  /*88b00*/  F2FP.F16.F32.PACK_AB R16, R2, R16 ;  /* 0x000000100210723e */ /* 0x010fc600000000ff */
[----:B------:R0:W5:Y:S01]  /*88b10*/  LDL.LU R2, [R1+0x2398] ;  /* 0x0023980001027983 */ /* 0x0001620000300800 */
[----:B------:R-:W-:Y:S02]  /*88b20*/  F2FP.F16.F32.PACK_AB R21, R20, R21 ;  /* 0x000000151415723e */ /* 0x000fe400000000ff */
[----:B------:R-:W-:Y:S02]  /*88b30*/  F2FP.F16.F32.PACK_AB R23, R0, R23 ;  /* 0x000000170017723e */ /* 0x000fe400000000ff */
[----:B------:R-:W-:Y:S02]  /*88b40*/  F2FP.F16.F32.PACK_AB R22, R3, R22 ;  /* 0x000000160316723e */ /* 0x000fe400000000ff */
[----:B0-2---:R-:W-:-:S07]  /*88b50*/  F2FP.F16.F32.PACK_AB R20, R29, R28 ;  /* 0x0000001c1d14723e */ /* 0x005fce00000000ff */
.L_x_1:
[----:B-1----:R-:W2:Y:S01]  /*88b60*/  LDL R0, [R1+0x2394] ;  /* 0x0023940001007983 */ /* 0x002ea20000100800 */
[----:B------:R-:W0:Y:S01]  /*88b70*/  S2R R28, SR_TID.X ;  /* 0x00000000001c7919 */ /* 0x000e220000002100 */
[----:B------:R-:W1:Y:S01]  /*88b80*/  S2UR UR5, SR_CgaCtaId ;  /* 0x00000000000579c3 */ /* 0x000e620000008800 */
[----:B------:R-:W-:Y:S01]  /*88b90*/  ULDC.64 UR6, c[0x0][0x228] ;  /* 0x00008a0000067ab9 */ /* 0x000fe20000000a00 */
[----:B------:R-:W-:Y:S01]  /*88ba0*/  UMOV UR4, 0x400 ;  /* 0x0000040000047882 */ /* 0x000fe20000000000 */
[----:B------:R-:W3:Y:S01]  /*88bb0*/  LDL.LU R29, [R1+0x2384] ;  /* 0x00238400011d7983 */ /* 0x000ee20000300800 */
[----:B-----5:R-:W-:Y:S01]  /*88bc0*/  VIADD R3, R2, 0x1 ;  /* 0x0000000102037836 */ /* 0x020fe20000000000 */
[----:B------:R-:W-:Y:S01]  /*88bd0*/  ULDC UR10, c[0x0][0x22c] ;  /* 0x00008b00000a7ab9 */ /* 0x000fe20000000800 */
        /* <DEDUP_REMOVED lines=18> */
[----:B-1----:R-:W-:Y:S01]  /*88d00*/  ULEA UR4, UR5, UR4, 0x18 ;  /* 0x0000000405047291 */ /* 0x002fe2000f8ec03f */
[----:B------:R-:W-:-:S02]  /*88d10*/  ULDC UR33, c[0x0][0x248] ;  /* 0x0000920000217ab9 */ /* 0x000fc40000000800 */
[----:B------:R-:W-:Y:S01]  /*88d20*/  ULDC UR5, c[0x0][0x22c] ;  /* 0x00008b0000057ab9 */ /* 0x000fe20000000800 */
[----:B------:R-:W-:Y:S01]  /*88d30*/  ULDC UR36, c[0x0][0x248] ;  /* 0x0000920000247ab9 */ /* 0x000fe20000000800 */
[----:B------:R-:W-:Y:S01]  /*88d40*/  ULDC UR44, c[0x0][0x248] ;  /* 0x00009200002c7ab9 */ /* 0x000fe20000000800 */
[----:B------:R-:W-:Y:S01]  /*88d50*/  ULDC UR47, c[0x0][0x248] ;  /* 0x00009200002f7ab9 */ /* 0x000fe20000000800 */
[----:B0-----:R-:W-:Y:S01]  /*88d60*/  IMAD.SHL.U32 R28, R28, 0x10, RZ ;  /* 0x000000101c1c7824 */ /* 0x001fe200078e00ff */
[----:B------:R-:W-:Y:S01]  /*88d70*/  ULDC UR49, c[0x0][0x248] ;  /* 0x0000920000317ab9 */ /* 0x000fe20000000800 */
[----:B------:R-:W-:Y:S01]  /*88d80*/  ULDC UR40, c[0x0][0x248] ;  /* 0x0000920000287ab9 */ /* 0x000fe20000000800 */
[----:B------:R-:W-:Y:S01]  /*88d90*/  ULDC UR50, c[0x0][0x248] ;  /* 0x0000920000327ab9 */ /* 0x000fe20000000800 */
[----:B------:R-:W-:Y:S01]  /*88da0*/  ULDC UR51, c[0x0][0x248] ;  /* 0x0000920000337ab9 */ /* 0x000fe20000000800 */
[----:B------:R-:W-:Y:S01]  /*88db0*/  LOP3.LUT R28, R28, 0x1f0, RZ, 0xc0, !PT ;  /* 0x000001f01c1c7812 */ /* 0x000fe200078ec0ff */
        /* <DEDUP_REMOVED lines=25> */
[----:B------:R-:W-:Y:S01]  /*88f50*/  BAR.SYNC.DEFER_BLOCKING 0x0 ;  /* 0x0000000000007b1d */ /* 0x000fe20000010000 */
[----:B--2---:R-:W-:Y:S01]  /*88f60*/  ISETP.GE.AND P0, PT, R0, UR6, PT ;  /* 0x0000000600007c0c */ /* 0x004fe2000bf06270 */
[----:B------:R-:W-:-:S04]  /*88f70*/  VIADD R0, R2, 0x2 ;  /* 0x0000000202007836 */ /* 0x000fc80000000000 */
[----:B------:R-:W-:Y:S01]  /*88f80*/  ULDC UR6, c[0x0][0x22c] ;  /* 0x00008b0000067ab9 */ /* 0x000fe20000000800 */
[----:B------:R-:W-:Y:S01]  /*88f90*/  ISETP.LT.AND P5, PT, R3, UR10, !P0 ;  /* 0x0000000a03007c0c */ /* 0x000fe2000c7a1270 */
[----:B------:R-:W-:Y:S01]  /*88fa0*/  VIADD R3, R2, 0x4 ;  /* 0x0000000402037836 */ /* 0x000fe20000000000 */
[----:B------:R-:W-:Y:S01]  /*88fb0*/  ISETP.LT.AND P4, PT, R0, UR5, !P0 ;  /* 0x0000000500007c0c */ /* 0x000fe2000c781270 */
[----:B------:R-:W-:Y:S01]  /*88fc0*/  ULDC UR5, c[0x0][0x22c] ;  /* 0x00008b0000057ab9 */ /* 0x000fe20000000800 */
[----:B---3--:R-:W-:Y:S01]  /*88fd0*/  IADD3 R0, R28, UR4, R29 ;  /* 0x000000041c007c10 */ /* 0x008fe2000fffe01d */
[----:B------:R-:W-:Y:S01]  /*88fe0*/  VIADD R28, R2, 0x3 ;  /* 0x00000003021c7836 */ /* 0x000fe20000000000 */
[----:B------:R-:W0:Y:S01]  /*88ff0*/  S2R R29, SR_TID.X ;  /* 0x00000000001d7919 */ /* 0x000e220000002100 */
[----:B------:R-:W-:Y:S01]  /*89000*/  ISETP.LT.AND P1, PT, R3, UR6, !P0 ;  /* 0x0000000603007c0c */ /* 0x000fe2000c721270 */
[----:B------:R-:W-:Y:S01]  /*89010*/  ULDC UR6, c[0x0][0x248] ;  /* 0x0000920000067ab9 */ /* 0x000fe20000000800 */
[----:B------:R-:W-:Y:S01]  /*89020*/  ULDC UR10, c[0x0][0x248] ;  /* 0x00009200000a7ab9 */ /* 0x000fe20000000800 */
[----:B------:R-:W-:Y:S01]  /*89030*/  STSM.16.M88.4 [R0], R20 ;  /* 0x0000001400007844 */ /* 0x000fe20000000200 */
[----:B------:R-:W-:-:S03]  /*89040*/  ISETP.LT.AND P2, PT, R28, UR5, !P0 ;  /* 0x000000051c007c0c */ /* 0x000fc6000c741270 */
[----:B------:R-:W-:Y:S04]  /*89050*/  STSM.16.M88.4 [R0+0x200], R16 ;  /* 0x0002001000007844 */ /* 0x000fe80000000200 */
[----:B------:R-:W-:Y:S01]  /*89060*/  STL [R1+0x2b30], R28 ;  /* 0x002b301c01007387 */ /* 0x000fe20000100800 */
[----:B0-----:R-:W-:-:S04]  /*89070*/  LOP3.LUT R29, R29, 0x3f, RZ, 0xc0, !PT ;  /* 0x0000003f1d1d7812 */ /* 0x001fc800078ec0ff */
[----:B------:R-:W-:Y:S01]  /*89080*/  LEA R3, R29, UR4, 0x4 ;  /* 0x000000041d037c11 */ /* 0x000fe2000f8e20ff */
[----:B------:R-:W-:Y:S06]  /*89090*/  BAR.SYNC.DEFER_BLOCKING 0x0 ;  /* 0x0000000000007b1d */ /* 0x000fec0000010000 */
[----:B------:R-:W-:Y:S01]  /*890a0*/  ULDC UR4, c[0x0][0x244] ;  /* 0x0000910000047ab9 */ /* 0x000fe20000000800 */
[----:B------:R-:W0:Y:S04]  /*890b0*/  LDS.128 R20, [R3] ;  /* 0x0000000003147984 */ /* 0x000e280000000c00 */
[----:B0-----:R0:W-:Y:S01]  /*890c0*/  STL.64 [R1+0x230], R20 ;  /* 0x0002301401007387 */ /* 0x0011e20000100a00 */
[----:B------:R-:W-:-:S03]  /*890d0*/  IMAD.MOV.U32 R28, RZ, RZ, R22 ;  /* 0x000000ffff1c7224 */ /* 0x000fc600078e0016 */
[----:B------:R1:W-:Y:S04]  /*890e0*/  STL [R1+0x23c], R23 ;  /* 0x00023c1701007387 */ /* 0x0003e80000100800 */
[----:B------:R-:W2:Y:S04]  /*890f0*/  LDL.LU R16, [R1+0x20] ;  /* 0x0000200001107983 */ /* 0x000ea80000300800 */
[----:B------:R-:W2:Y:S04]  /*89100*/  LDL.LU R17, [R1+0x24] ;  /* 0x0000240001117983 */ /* 0x000ea80000300800 */
[----:B------:R-:W3:Y:S04]  /*89110*/  LDL.LU R18, [R1+0x28] ;  /* 0x0000280001127983 */ /* 0x000ee80000300800 */
[----:B------:R-:W3:Y:S04]  /*89120*/  LDL.LU R19, [R1+0x2c] ;  /* 0x00002c0001137983 */ /* 0x000ee80000300800 */
[----:B---3--:R-:W-:Y:S04]  /*89130*/  STL.64 [R1+0x2ca8], R18 ;  /* 0x002ca81201007387 */ /* 0x008fe80000100a00 */
[----:B--2---:R-:W-:Y:S04]  /*89140*/  STL.64 [R1+0x2ca0], R16 ;  /* 0x002ca01001007387 */ /* 0x004fe80000100a00 */
[----:B------:R-:W2:Y:S01]  /*89150*/  LDS.128 R16, [R3+0x400] ;  /* 0x0004000003107984 */ /* 0x000ea20000000c00 */
[----:B------:R-:W-:Y:S06]  /*89160*/  BAR.SYNC.DEFER_BLOCKING 0x0 ;  /* 0x0000000000007b1d */ /* 0x000fec0000010000 */
[----:B0-----:R-:W3:Y:S04]  /*89170*/  LDL.LU R20, [R1+0x30] ;  /* 0x0000300001147983 */ /* 0x001ee80000300800 */
[----:B------:R-:W3:Y:S04]  /*89180*/  LDL.LU R21, [R1+0x34] ;  /* 0x0000340001157983 */ /* 0x000ee80000300800 */
[----:B------:R-:W3:Y:S04]  /*89190*/  LDL.LU R22, [R1+0x38] ;  /* 0x0000380001167983 */ /* 0x000ee80000300800 */
[----:B-1----:R-:W3:Y:S04]  /*891a0*/  LDL.LU R23, [R1+0x3c] ;  /* 0x00003c0001177983 */ /* 0x002ee80000300800 */
[----:B------:R0:W-:Y:S04]  /*891b0*/  STSM.16.M88.4 [R0], R12 ;  /* 0x0000000c00007844 */ /* 0x0001e80000000200 */
[----:B------:R1:W-:Y:S04]  /*891c0*/  STSM.16.M88.4 [R0+0x200], R8 ;  /* 0x0002000800007844 */ /* 0x0003e80000000200 */
[----:B--2---:R-:W-:Y:S04]  /*891d0*/  STL.64 [R1+0x240], R16 ;  /* 0x0002401001007387 */ /* 0x004fe80000100a00 */
[----:B------:R-:W-:Y:S01]  /*891e0*/  STL.64 [R1+0x248], R18 ;  /* 0x0002481201007387 */ /* 0x000fe20000100a00 */
[----:B------:R-:W-:Y:S06]  /*891f0*/  BAR.SYNC.DEFER_BLOCKING 0x0 ;  /* 0x0000000000007b1d */ /* 0x000fec0000010000 */
[----:B0-----:R-:W2:Y:S04]  /*89200*/  LDL.LU R12, [R1+0x50] ;  /* 0x00005000010c7983 */ /* 0x001ea80000300800 */
[----:B------:R-:W2:Y:S04]  /*89210*/  LDL.LU R13, [R1+0x54] ;  /* 0x00005400010d7983 */ /* 0x000ea80000300800 */
[----:B------:R-:W2:Y:S04]  /*89220*/  LDL.LU R14, [R1+0x58] ;  /* 0x00005800010e7983 */ /* 0x000ea80000300800 */
[----:B------:R-:W2:Y:S04]  /*89230*/  LDL.LU R15, [R1+0x5c] ;  /* 0x00005c00010f7983 */ /* 0x000ea80000300800 */
[----:B------:R-:W0:Y:S04]  /*89240*/  LDS.128 R16, [R3] ;  /* 0x0000000003107984 */ /* 0x000e280000000c00 */
[----:B-1----:R-:W4:Y:S04]  /*89250*/  LDL.LU R8, [R1+0x40] ;  /* 0x0000400001087983 */ /* 0x002f280000300800 */
[----:B------:R-:W4:Y:S04]  /*89260*/  LDL.LU R9, [R1+0x44] ;  /* 0x0000440001097983 */ /* 0x000f280000300800 */
[----:B------:R-:W4:Y:S04]  /*89270*/  LDL.LU R10, [R1+0x48] ;  /* 0x00004800010a7983 */ /* 0x000f280000300800 */
[----:B------:R-:W4:Y:S04]  /*89280*/  LDL.LU R11, [R1+0x4c] ;  /* 0x00004c00010b7983 */ /* 0x000f280000300800 */
[----:B0-----:R-:W-:Y:S04]  /*89290*/  STL.64 [R1+0x2a0], R16 ;  /* 0x0002a01001007387 */ /* 0x001fe80000100a00 */
[----:B------:R-:W-:Y:S04]  /*892a0*/  STL.64 [R1+0x2a8], R18 ;  /* 0x0002a81201007387 */ /* 0x000fe80000100a00 */
[----:B------:R-:W0:Y:S01]  /*892b0*/  LDS.128 R16, [R3+0x400] ;  /* 0x0004000003107984 */ /* 0x000e220000000c00 */
[----:B------:R-:W-:Y:S06]  /*892c0*/  BAR.SYNC.DEFER_BLOCKING 0x0 ;  /* 0x0000000000007b1d */ /* 0x000fec0000010000 */
[----:B------:R1:W-:Y:S04]  /*892d0*/  STSM.16.M88.4 [R0], R4 ;  /* 0x0000000400007844 */ /* 0x0003e80000000200 */
[----:B------:R1:W-:Y:S04]  /*892e0*/  STSM.16.M88.4 [R0+0x200], R24 ;  /* 0x0002001800007844 */ /* 0x0003e80000000200 */
[----:B0-----:R-:W-:Y:S04]  /*892f0*/  STL.64 [R1+0x3d0], R16 ;  /* 0x0003d01001007387 */ /* 0x001fe80000100a00 */
[----:B------:R-:W-:Y:S01]  /*89300*/  STL.64 [R1+0x3d8], R18 ;  /* 0x0003d81201007387 */ /* 0x000fe20000100a00 */
[----:B------:R-:W-:Y:S06]  /*89310*/  BAR.SYNC.DEFER_BLOCKING 0x0 ;  /* 0x0000000000007b1d */ /* 0x000fec0000010000 */
[----:B-1----:R-:W3:Y:S04]  /*89320*/  LDL.LU R4, [R1+0x10] ;  /* 0x0000100001047983 */ /* 0x002ee80000300800 */
[----:B------:R-:W3:Y:S04]  /*89330*/  LDL.LU R5, [R1+0x14] ;  /* 0x0000140001057983 */ /* 0x000ee80000300800 */
[----:B------:R-:W3:Y:S04]  /*89340*/  LDL.LU R6, [R1+0x18] ;  /* 0x0000180001067983 */ /* 0x000ee80000300800 */
[----:B------:R-:W3:Y:S04]  /*89350*/  LDL.LU R7, [R1+0x1c] ;  /* 0x00001c0001077983 */ /* 0x000ee80000300800 */
[----:B------:R-:W0:Y:S04]  /*89360*/  LDS.128 R16, [R3] ;  /* 0x0000000003107984 */ /* 0x000e280000000c00 */
[----:B------:R1:W-:Y:S04]  /*89370*/  STL [R1+0x2b34], R27 ;  /* 0x002b341b01007387 */ /* 0x0003e80000100800 */
[----:B------:R-:W2:Y:S04]  /*89380*/  LDL.LU R24, [R1] ;  /* 0x0000000001187983 */ /* 0x000ea80000300800 */
[----:B------:R-:W2:Y:S04]  /*89390*/  LDL.LU R25, [R1+0x4] ;  /* 0x0000040001197983 */ /* 0x000ea80000300800 */
[----:B------:R-:W2:Y:S04]  /*893a0*/  LDL.LU R26, [R1+0x8] ;  /* 0x00000800011a7983 */ /* 0x000ea80000300800 */
[----:B-1----:R-:W2:Y:S04]  /*893b0*/  LDL.LU R27, [R1+0xc] ;  /* 0x00000c00011b7983 */ /* 0x002ea80000300800 */
[----:B0-----:R-:W-:Y:S04]  /*893c0*/  STL.64 [R1+0x3e0], R16 ;  /* 0x0003e01001007387 */ /* 0x001fe80000100a00 */
[----:B------:R-:W-:Y:S04]  /*893d0*/  STL.64 [R1+0x3e8], R18 ;  /* 0x0003e81201007387 */ /* 0x000fe80000100a00 */
[----:B------:R-:W0:Y:S01]  /*893e0*/  LDS.128 R16, [R3+0x400] ;  /* 0x0004000003107984 */ /* 0x000e220000000c00 */
[----:B------:R-:W-:Y:S06]  /*893f0*/  BAR.SYNC.DEFER_BLOCKING 0x0 ;  /* 0x0000000000007b1d */ /* 0x000fec0000010000 */
[----:B0-----:R-:W-:Y:S04]  /*89400*/  STL.64 [R1+0x3f0], R16 ;  /* 0x0003f01001007387 */ /* 0x001fe80000100a00 */
[----:B------:R0:W-:Y:S04]  /*89410*/  STL.64 [R1+0x3f8], R18 ;  /* 0x0003f81201007387 */ /* 0x0001e80000100a00 */
[----:B0-----:R-:W4:Y:S04]  /*89420*/  LDL.LU.64 R18, [R1+0x2ca8] ;  /* 0x002ca80001127983 */ /* 0x001f280000300a00 */
[----:B------:R-:W4:Y:S04]  /*89430*/  LDL.LU.64 R16, [R1+0x2ca0] ;  /* 0x002ca00001107983 */ /* 0x000f280000300a00 */
[----:B--2---:R-:W-:Y:S04]  /*89440*/  STSM.16.M88.4 [R0], R24 ;  /* 0x0000001800007844 */ /* 0x004fe80000000200 */
[----:B---3--:R-:W-:Y:S01]  /*89450*/  STSM.16.M88.4 [R0+0x200], R4 ;  /* 0x0002000400007844 */ /* 0x008fe20000000200 */
[----:B------:R-:W-:Y:S06]  /*89460*/  BAR.SYNC.DEFER_BLOCKING 0x0 ;  /* 0x0000000000007b1d */ /* 0x000fec0000010000 */
[----:B------:R-:W0:Y:S04]  /*89470*/  LDS.128 R24, [R3] ;  /* 0x0000000003187984 */ /* 0x000e280000000c00 */
[----:B------:R-:W1:Y:S01]  /*89480*/  LDS.128 R4, [R3+0x400] ;  /* 0x0004000003047984 */ /* 0x000e620000000c00 */
[----:B------:R-:W-:Y:S06]  /*89490*/  BAR.SYNC.DEFER_BLOCKING 0x0 ;  /* 0x0000000000007b1d */ /* 0x000fec0000010000 */
[----:B0-----:R-:W-:Y:S04]  /*894a0*/  STL.64 [R1], R24 ;  /* 0x0000001801007387 */ /* 0x001fe80000100a00 */
[----:B------:R-:W-:Y:S04]  /*894b0*/  STL.64 [R1+0x8], R26 ;  /* 0x0000081a01007387 */ /* 0x000fe80000100a00 */
[----:B-1----:R-:W-:Y:S04]  /*894c0*/  STL.64 [R1+0x10], R4 ;  /* 0x0000100401007387 */ /* 0x002fe80000100a00 */
[----:B------:R-:W-:Y:S04]  /*894d0*/  STL.64 [R1+0x18], R6 ;  /* 0x0000180601007387 */ /* 0x000fe80000100a00 */
[----:B----4-:R-:W-:Y:S04]  /*894e0*/  STSM.16.M88.4 [R0], R16 ;  /* 0x0000001000007844 */ /* 0x010fe80000000200 */
[----:B------:R-:W-:Y:S01]  /*894f0*/  STSM.16.M88.4 [R0+0x200], R20 ;  /* 0x0002001400007844 */ /* 0x000fe20000000200 */
[----:B------:R-:W-:Y:S06]  /*89500*/  BAR.SYNC.DEFER_BLOCKING 0x0 ;  /* 0x0000000000007b1d */ /* 0x000fec0000010000 */
[----:B------:R-:W0:Y:S04]  /*89510*/  LDS.128 R20, [R3] ;  /* 0x0000000003147984 */ /* 0x000e280000000c00 */
[----:B------:R-:W1:Y:S01]  /*89520*/  LDS.128 R16, [R3+0x400] ;  /* 0x0004000003107984 */ /* 0x000e620000000c00 */
[----:B------:R-:W-:Y:S06]  /*89530*/  BAR.SYNC.DEFER_BLOCKING 0x0 ;  /* 0x0000000000007b1d */ /* 0x000fec0000010000 */
[----:B------:R-:W-:Y:S04]  /*89540*/  STSM.16.M88.4 [R0], R8 ;  /* 0x0000000800007844 */ /* 0x000fe80000000200 */
[----:B------:R-:W-:Y:S04]  /*89550*/  STSM.16.M88.4 [R0+0x200], R12 ;  /* 0x0002000c00007844 */ /* 0x000fe80000000200 */
[----:B0-----:R-:W-:Y:S04]  /*89560*/  STL [R1+0x2b2c], R21 ;  /* 0x002b2c1501007387 */ /* 0x001fe80000100800 */
[----:B------:R-:W-:Y:S04]  /*89570*/  STL [R1+0x2b28], R22 ;  /* 0x002b281601007387 */ /* 0x000fe80000100800 */
[----:B------:R-:W-:Y:S04]  /*89580*/  STL [R1+0x2b24], R23 ;  /* 0x002b241701007387 */ /* 0x000fe80000100800 */
[----:B------:R0:W-:Y:S04]  /*89590*/  STL [R1+0x2b58], R20 ;  /* 0x002b581401007387 */ /* 0x0001e80000100800 */
[----:B-1----:R-:W-:Y:S04]  /*895a0*/  STL.64 [R1+0x2b40], R18 ;  /* 0x002b401201007387 */ /* 0x002fe80000100a00 */
[----:B------:R1:W-:Y:S04]  /*895b0*/  STL.64 [R1+0x2b38], R16 ;  /* 0x002b381001007387 */ /* 0x0003e80000100a00 */
[----:B------:R-:W2:Y:S04]  /*895c0*/  LDL.LU R24, [R1+0xf0] ;  /* 0x0000f00001187983 */ /* 0x000ea80000300800 */
[----:B------:R-:W2:Y:S04]  /*895d0*/  LDL.LU R25, [R1+0xf4] ;  /* 0x0000f40001197983 */ /* 0x000ea80000300800 */
[----:B------:R-:W3:Y:S04]  /*895e0*/  LDL.LU R26, [R1+0xf8] ;  /* 0x0000f800011a7983 */ /* 0x000ee80000300800 */
[----:B------:R-:W3:Y:S01]  /*895f0*/  LDL.LU R27, [R1+0xfc] ;  /* 0x0000fc00011b7983 */ /* 0x000ee20000300800 */
[----:B------:R-:W-:Y:S06]  /*89600*/  BAR.SYNC.DEFER_BLOCKING 0x0 ;  /* 0x0000000000007b1d */ /* 0x000fec0000010000 */
[----:B------:R-:W4:Y:S04]  /*89610*/  LDS.128 R12, [R3] ;  /* 0x00000000030c7984 */ /* 0x000f280000000c00 */
[----:B------:R-:W4:Y:S01]  /*89620*/  LDS.128 R8, [R3+0x400] ;  /* 0x0004000003087984 */ /* 0x000f220000000c00 */
[----:B------:R-:W-:Y:S06]  /*89630*/  BAR.SYNC.DEFER_BLOCKING 0x0 ;  /* 0x0000000000007b1d */ /* 0x000fec0000010000 */
[----:B---3--:R-:W-:Y:S04]  /*89640*/  STL.64 [R1+0x2c68], R26 ;  /* 0x002c681a01007387 */ /* 0x008fe80000100a00 */
[----:B--2---:R-:W-:Y:S04]  /*89650*/  STL.64 [R1+0x2c60], R24 ;  /* 0x002c601801007387 */ /* 0x004fe80000100a00 */
[----:B0-----:R-:W2:Y:S04]  /*89660*/  LDL.LU R20, [R1+0xe0] ;  /* 0x0000e00001147983 */ /* 0x001ea80000300800 */
[----:B------:R-:W2:Y:S04]  /*89670*/  LDL.LU R21, [R1+0xe4] ;  /* 0x0000e40001157983 */ /* 0x000ea80000300800 */
[----:B------:R-:W3:Y:S04]  /*89680*/  LDL.LU R22, [R1+0xe8] ;  /* 0x0000e80001167983 */ /* 0x000ee80000300800 */
[----:B------:R-:W3:Y:S04]  /*89690*/  LDL.LU R23, [R1+0xec] ;  /* 0x0000ec0001177983 */ /* 0x000ee80000300800 */
[----:B---3--:R-:W-:Y:S04]  /*896a0*/  STL.64 [R1+0x2c78], R22 ;  /* 0x002c781601007387 */ /* 0x008fe80000100a00 */
[----:B--2---:R0:W-:Y:S04]  /*896b0*/  STL.64 [R1+0x2c70], R20 ;  /* 0x002c701401007387 */ /* 0x0041e80000100a00 */
[----:B-1----:R-:W2:Y:S04]  /*896c0*/  LDL.LU R16, [R1+0xd0] ;  /* 0x0000d00001107983 */ /* 0x002ea80000300800 */
[----:B------:R-:W2:Y:S04]  /*896d0*/  LDL.LU R17, [R1+0xd4] ;  /* 0x0000d40001117983 */ /* 0x000ea80000300800 */
[----:B------:R-:W3:Y:S04]  /*896e0*/  LDL.LU R18, [R1+0xd8] ;  /* 0x0000d80001127983 */ /* 0x000ee80000300800 */
[----:B------:R-:W3:Y:S04]  /*896f0*/  LDL.LU R19, [R1+0xdc] ;  /* 0x0000dc0001137983 */ /* 0x000ee80000300800 */
[----:B---3--:R-:W-:Y:S04]  /*89700*/  STL.64 [R1+0x2c88], R18 ;  /* 0x002c881201007387 */ /* 0x008fe80000100a00 */
[----:B--2---:R-:W-:Y:S04]  /*89710*/  STL.64 [R1+0x2c80], R16 ;  /* 0x002c801001007387 */ /* 0x004fe80000100a00 */
        /* <DEDUP_REMOVED lines=8> */
[----:B---3--:R-:W-:Y:S04]  /*897a0*/  STL.64 [R1+0x2c98], R22 ;  /* 0x002c981601007387 */ /* 0x008fe80000100a00 */
[----:B--2---:R0:W-:Y:S04]  /*897b0*/  STL.64 [R1+0x2c90], R20 ;  /* 0x002c901401007387 */ /* 0x0041e80000100a00 */
[----:B0-----:R-:W2:Y:S04]  /*897c0*/  LDL.LU R20, [R1+0x70] ;  /* 0x0000700001147983 */ /* 0x001ea80000300800 */
[----:B------:R-:W2:Y:S04]  /*897d0*/  LDL.LU R21, [R1+0x74] ;  /* 0x0000740001157983 */ /* 0x000ea80000300800 */
[----:B------:R-:W2:Y:S04]  /*897e0*/  LDL.LU R22, [R1+0x78] ;  /* 0x0000780001167983 */ /* 0x000ea80000300800 */
[----:B------:R-:W2:Y:S04]  /*897f0*/  LDL.LU R23, [R1+0x7c] ;  /* 0x00007c0001177983 */ /* 0x000ea80000300800 */
[----:B----4-:R-:W-:Y:S04]  /*89800*/  STSM.16.M88.4 [R0], R4 ;  /* 0x0000000400007844 */ /* 0x010fe80000000200 */
        /* <DEDUP_REMOVED lines=8> */
[----:B------:R-:W-:Y:S04]  /*89890*/  STL.64 [R1+0x2b50], R14 ;  /* 0x002b500e01007387 */ /* 0x000fe80000100a00 */
[----:B------:R0:W-:Y:S04]  /*898a0*/  STL.64 [R1+0x2b48], R12 ;  /* 0x002b480c01007387 */ /* 0x0001e80000100a00 */
[----:B0-----:R-:W4:Y:S04]  /*898b0*/  LDL.LU R12, [R1+0xc0] ;  /* 0x0000c000010c7983 */ /* 0x001f280000300800 */
        /* <DEDUP_REMOVED lines=13> */
[----:B--2---:R-:W-:Y:S01]  /*89990*/  STSM.16.M88.4 [R0+0x200], R20 ;  /* 0x0002001400007844 */ /* 0x004fe20000000200 */
[----:B------:R-:W-:Y:S06]  /*899a0*/  BAR.SYNC.DEFER_BLOCKING 0x0 ;  /* 0x0000000000007b1d */ /* 0x000fec0000010000 */
[----:B------:R-:W0:Y:S04]  /*899b0*/  LDS.128 R20, [R3] ;  /* 0x0000000003147984 */ /* 0x000e280000000c00 */
[----:B0-----:R-:W-:Y:S04]  /*899c0*/  STL.64 [R1+0x20], R20 ;  /* 0x0000201401007387 */ /* 0x001fe80000100a00 */
[----:B------:R-:W-:Y:S04]  /*899d0*/  STL.64 [R1+0x28], R22 ;  /* 0x0000281601007387 */ /* 0x000fe80000100a00 */
[----:B------:R-:W0:Y:S01]  /*899e0*/  LDS.128 R20, [R3+0x400] ;  /* 0x0004000003147984 */ /* 0x000e220000000c00 */
[----:B------:R-:W-:Y:S06]  /*899f0*/  BAR.SYNC.DEFER_BLOCKING 0x0 ;  /* 0x0000000000007b1d */ /* 0x000fec0000010000 */
[----:B0-----:R-:W-:Y:S01]  /*89a00*/  STL [R1+0x34], R21 ;  /* 0x0000341501007387 */ /* 0x001fe20000100800 */
[----:B------:R-:W-:-:S03]  /*89a10*/  IMAD.MOV.U32 R29, RZ, RZ, R20 ;  /* 0x000000ffff1d7224 */ /* 0x000fc600078e0014 */
[----:B------:R0:W-:Y:S04]  /*89a20*/  STL.64 [R1+0x38], R22 ;  /* 0x0000381601007387 */ /* 0x0001e80000100a00 */
[----:B0-----:R-:W2:Y:S04]  /*89a30*/  LDL.LU.64 R22, [R1+0x2c98] ;  /* 0x002c980001167983 */ /* 0x001ea80000300a00 */
[----:B------:R-:W2:Y:S04]  /*89a40*/  LDL.LU.64 R20, [R1+0x2c90] ;  /* 0x002c900001147983 */ /* 0x000ea80000300a00 */
[----:B---3--:R0:W-:Y:S04]  /*89a50*/  STSM.16.M88.4 [R0], R16 ;  /* 0x0000001000007844 */ /* 0x0081e80000000200 */
[----:B0-----:R-:W3:Y:S04]  /*89a60*/  LDL.LU.64 R18, [R1+0x2c88] ;  /* 0x002c880001127983 */ /* 0x001ee80000300a00 */
[----:B------:R-:W3:Y:S04]  /*89a70*/  LDL.LU.64 R16, [R1+0x2c80] ;  /* 0x002c800001107983 */ /* 0x000ee80000300a00 */
[----:B--2---:R-:W-:Y:S01]  /*89a80*/  STSM.16.M88.4 [R0+0x200], R20 ;  /* 0x0002001400007844 */ /* 0x004fe20000000200 */
[----:B------:R-:W-:Y:S06]  /*89a90*/  BAR.SYNC.DEFER_BLOCKING 0x0 ;  /* 0x0000000000007b1d */ /* 0x000fec0000010000 */
[----:B------:R-:W0:Y:S04]  /*89aa0*/  LDS.128 R20, [R3] ;  /* 0x0000000003147984 */ /* 0x000e280000000c00 */
[----:B0-----:R-:W-:Y:S04]  /*89ab0*/  STL.64 [R1+0x70], R20 ;  /* 0x0000701401007387 */ /* 0x001fe80000100a00 */
[----:B------:R-:W-:Y:S04]  /*89ac0*/  STL.64 [R1+0x78], R22 ;  /* 0x0000781601007387 */ /* 0x000fe80000100a00 */
[----:B------:R-:W0:Y:S01]  /*89ad0*/  LDS.128 R20, [R3+0x400] ;  /* 0x0004000003147984 */ /* 0x000e220000000c00 */
[----:B------:R-:W-:Y:S06]  /*89ae0*/  BAR.SYNC.DEFER_BLOCKING 0x0 ;  /* 0x0000000000007b1d */ /* 0x000fec0000010000 */
[----:B----4-:R-:W-:Y:S04]  /*89af0*/  STSM.16.M88.4 [R0], R24 ;  /* 0x0000001800007844 */ /* 0x010fe80000000200 */
[----:B0-----:R-:W-:Y:S04]  /*89b00*/  STL.64 [R1+0x80], R20 ;  /* 0x0000801401007387 */ /* 0x001fe80000100a00 */
[----:B------:R0:W-:Y:S04]  /*89b10*/  STL.64 [R1+0x88], R22 ;  /* 0x0000881601007387 */ /* 0x0001e80000100a00 */
[----:B0-----:R-:W2:Y:S04]  /*89b20*/  LDL.LU.64 R22, [R1+0x2c78] ;  /* 0x002c780001167983 */ /* 0x001ea80000300a00 */
[----:B------:R-:W2:Y:S04]  /*89b30*/  LDL.LU.64 R20, [R1+0x2c70] ;  /* 0x002c700001147983 */ /* 0x000ea80000300a00 */
[----:B------:R-:W4:Y:S04]  /*89b40*/  LDL.LU.64 R26, [R1+0x2c68] ;  /* 0x002c6800011a7983 */ /* 0x000f280000300a00 */
[----:B------:R-:W4:Y:S04]  /*89b50*/  LDL.LU.64 R24, [R1+0x2c60] ;  /* 0x002c600001187983 */ /* 0x000f280000300a00 */
[----:B------:R-:W-:Y:S01]  /*89b60*/  STSM.16.M88.4 [R0+0x200], R8 ;  /* 0x0002000800007844 */ /* 0x000fe20000000200 */
[----:B------:R-:W-:Y:S06]  /*89b70*/  BAR.SYNC.DEFER_BLOCKING 0x0 ;  /* 0x0000000000007b1d */ /* 0x000fec0000010000 */
[----:B------:R-:W0:Y:S04]  /*89b80*/  LDS.128 R8, [R3] ;  /* 0x0000000003087984 */ /* 0x000e280000000c00 */
[----:B0-----:R-:W-:Y:S04]  /*89b90*/  STL.64 [R1+0x90], R8 ;  /* 0x0000900801007387 */ /* 0x001fe80000100a00 */
[----:B------:R-:W-:Y:S04]  /*89ba0*/  STL.64 [R1+0x98], R10 ;  /* 0x0000980a01007387 */ /* 0x000fe80000100a00 */
[----:B------:R-:W0:Y:S01]  /*89bb0*/  LDS.128 R8, [R3+0x400] ;  /* 0x0004000003087984 */ /* 0x000e220000000c00 */
[----:B------:R-:W-:Y:S06]  /*89bc0*/  BAR.SYNC.DEFER_BLOCKING 0x0 ;  /* 0x0000000000007b1d */ /* 0x000fec0000010000 */
[----:B------:R-:W-:Y:S04]  /*89bd0*/  STSM.16.M88.4 [R0], R12 ;  /* 0x0000000c00007844 */ /* 0x000fe80000000200 */
[----:B---3--:R-:W-:Y:S01]  /*89be0*/  STSM.16.M88.4 [R0+0x200], R16 ;  /* 0x0002001000007844 */ /* 0x008fe20000000200 */
[----:B------:R-:W-:Y:S06]  /*89bf0*/  BAR.SYNC.DEFER_BLOCKING 0x0 ;  /* 0x0000000000007b1d */ /* 0x000fec0000010000 */
[----:B0-----:R-:W-:Y:S04]  /*89c00*/  STL.64 [R1+0x400], R8 ;  /* 0x0004000801007387 */ /* 0x001fe80000100a00 */
[----:B------:R-:W-:Y:S04]  /*89c10*/  STL.64 [R1+0x408], R10 ;  /* 0x0004080a01007387 */ /* 0x000fe80000100a00 */
[----:B------:R-:W0:Y:S04]  /*89c20*/  LDS.128 R12, [R3] ;  /* 0x00000000030c7984 */ /* 0x000e280000000c00 */
[----:B------:R-:W1:Y:S01]  /*89c30*/  LDS.128 R8, [R3+0x400] ;  /* 0x0004000003087984 */ /* 0x000e620000000c00 */
[----:B------:R-:W-:Y:S06]  /*89c40*/  BAR.SYNC.DEFER_BLOCKING 0x0 ;  /* 0x0000000000007b1d */ /* 0x000fec0000010000 */
[----:B0-----:R-:W-:Y:S04]  /*89c50*/  STL.64 [R1+0xa20], R12 ;  /* 0x000a200c01007387 */ /* 0x001fe80000100a00 */
[----:B------:R-:W-:Y:S04]  /*89c60*/  STL.64 [R1+0xa28], R14 ;  /* 0x000a280e01007387 */ /* 0x000fe80000100a00 */
[----:B-1----:R-:W-:Y:S04]  /*89c70*/  STL.64 [R1+0xa10], R8 ;  /* 0x000a100801007387 */ /* 0x002fe80000100a00 */
[----:B------:R-:W-:Y:S04]  /*89c80*/  STL.64 [R1+0xa18], R10 ;  /* 0x000a180a01007387 */ /* 0x000fe80000100a00 */
[----:B--2---:R-:W-:Y:S04]  /*89c90*/  STSM.16.M88.4 [R0], R20 ;  /* 0x0000001400007844 */ /* 0x004fe80000000200 */
[----:B----4-:R-:W-:Y:S01]  /*89ca0*/  STSM.16.M88.4 [R0+0x200], R24 ;  /* 0x0002001800007844 */ /* 0x010fe20000000200 */
[----:B------:R-:W-:Y:S06]  /*89cb0*/  BAR.SYNC.DEFER_BLOCKING 0x0 ;  /* 0x0000000000007b1d */ /* 0x000fec0000010000 */
[----:B------:R-:W0:Y:S04]  /*89cc0*/  LDS.128 R12, [R3] ;  /* 0x00000000030c7984 */ /* 0x000e280000000c00 */
[----:B------:R-:W1:Y:S01]  /*89cd0*/  LDS.128 R8, [R3+0x400] ;  /* 0x0004000003087984 */ /* 0x000e620000000c00 */
[----:B------:R-:W-:Y:S06]  /*89ce0*/  BAR.SYNC.DEFER_BLOCKING 0x0 ;  /* 0x0000000000007b1d */ /* 0x000fec0000010000 */
[----:B------:R-:W-:Y:S04]  /*89cf0*/  STSM.16.M88.4 [R0], R4 ;  /* 0x0000000400007844 */ /* 0x000fe80000000200 */
[----:B0-----:R-:W-:Y:S04]  /*89d00*/  STL.64 [R1+0xa00], R12 ;  /* 0x000a000c01007387 */ /* 0x001fe80000100a00 */
[----:B------:R-:W-:Y:S04]  /*89d10*/  STL.64 [R1+0xa08], R14 ;  /* 0x000a080e01007387 */ /* 0x000fe80000100a00 */
[----:B-1----:R-:W-:Y:S04]  /*89d20*/  STL.64 [R1+0x9f0], R8 ;  /* 0x0009f00801007387 */ /* 0x002fe80000100a00 */
[----:B------:R-:W-:Y:S04]  /*89d30*/  STL.64 [R1+0x9f8], R10 ;  /* 0x0009f80a01007387 */ /* 0x000fe80000100a00 */
        /* <DEDUP_REMOVED lines=59> */
[----:B------:R-:W0:Y:S04]  /*8a0f0*/  LDS.128 R20, [R3+0x400] ;  /* 0x0004000003147984 */ /* 0x000e280000000c00 */
[----:B0-----:R-:W-:Y:S04]  /*8a100*/  STL.64 [R1+0x9d0], R20 ;  /* 0x0009d01401007387 */ /* 0x001fe80000100a00 */
[----:B------:R0:W-:Y:S04]  /*8a110*/  STL.64 [R1+0x9d8], R22 ;  /* 0x0009d81601007387 */ /* 0x0001e80000100a00 */
[----:B0-----:R-:W2:Y:S04]  /*8a120*/  LDL.LU.64 R22, [R1+0x2c58] ;  /* 0x002c580001167983 */ /* 0x001ea80000300a00 */
[----:B------:R-:W2:Y:S01]  /*8a130*/  LDL.LU.64 R20, [R1+0x2c50] ;  /* 0x002c500001147983 */ /* 0x000ea20000300a00 */
[----:B------:R-:W-:Y:S06]  /*8a140*/  BAR.SYNC.DEFER_BLOCKING 0x0 ;  /* 0x0000000000007b1d */ /* 0x000fec0000010000 */
[----:B--2---:R0:W-:Y:S04]  /*8a150*/  STSM.16.M88.4 [R0], R20 ;  /* 0x0000001400007844 */ /* 0x0041e80000000200 */
[----:B0-----:R-:W2:Y:S04]  /*8a160*/  LDL.LU.64 R22, [R1+0x2c48] ;  /* 0x002c480001167983 */ /* 0x001ea80000300a00 */
[----:B------:R-:W2:Y:S04]  /*8a170*/  LDL.LU.64 R20, [R1+0x2c40] ;  /* 0x002c400001147983 */ /* 0x000ea80000300a00 */
        /* <DEDUP_REMOVED lines=19> */
[----:B------:R-:W0:Y:S01]  /*8a2b0*/  LDS.128 R20, [R3+0x400] ;  /* 0x0004000003147984 */ /* 0x000e220000000c00 */
[----:B------:R-:W-:Y:S06]  /*8a2c0*/  BAR.SYNC.DEFER_BLOCKING 0x0 ;  /* 0x0000000000007b1d */ /* 0x000fec0000010000 */
[----:B0-----:R-:W-:Y:S04]  /*8a2d0*/  STL.64 [R1+0x980], R20 ;  /* 0x0009801401007387 */ /* 0x001fe80000100a00 */
[----:B------:R0:W-:Y:S04]  /*8a2e0*/  STL.64 [R1+0x988], R22 ;  /* 0x0009881601007387 */ /* 0x0001e80000100a00 */
[----:B0-----:R-:W2:Y:S04]  /*8a2f0*/  LDL.LU.64 R22, [R1+0x2c18] ;  /* 0x002c180001167983 */ /* 0x001ea80000300a00 */
[----:B------:R-:W2:Y:S04]  /*8a300*/  LDL.LU.64 R20, [R1+0x2c10] ;  /* 0x002c100001147983 */ /* 0x000ea80000300a00 */
[----:B---3--:R-:W-:Y:S04]  /*8a310*/  STSM.16.M88.4 [R0], R8 ;  /* 0x0000000800007844 */ /* 0x008fe80000000200 */
        /* <DEDUP_REMOVED lines=10> */
[----:B--2---:R-:W-:Y:S01]  /*8a3c0*/  STSM.16.M88.4 [R0+0x200], R20 ;  /* 0x0002001400007844 */ /* 0x004fe20000000200 */
[----:B------:R-:W-:Y:S06]  /*8a3d0*/  BAR.SYNC.DEFER_BLOCKING 0x0 ;  /* 0x0000000000007b1d */ /* 0x000fec0000010000 */
[----:B------:R-:W0:Y:S04]  /*8a3e0*/  LDS.128 R12, [R3] ;  /* 0x00000000030c7984 */ /* 0x000e280000000c00 */
[----:B------:R-:W1:Y:S01]  /*8a3f0*/  LDS.128 R8, [R3+0x400] ;  /* 0x0004000003087984 */ /* 0x000e620000000c00 */
[----:B------:R-:W-:Y:S06]  /*8a400*/  BAR.SYNC.DEFER_BLOCKING 0x0 ;  /* 0x0000000000007b1d */ /* 0x000fec0000010000 */
[----:B------:R-:W-:Y:S04]  /*8a410*/  STSM.16.M88.4 [R0], R24 ;  /* 0x0000001800007844 */ /* 0x000fe80000000200 */
[----:B------:R-:W-:Y:S01]  /*8a420*/  STSM.16.M88.4 [R0+0x200], R4 ;  /* 0x0002000400007844 */ /* 0x000fe20000000200 */
[----:B------:R-:W-:Y:S06]  /*8a430*/  BAR.SYNC.DEFER_BLOCKING 0x0 ;  /* 0x0000000000007b1d */ /* 0x000fec0000010000 */
[----:B0-----:R-:W-:Y:S04]  /*8a440*/  STL.64 [R1+0x950], R12 ;  /* 0x0009500c01007387 */ /* 0x001fe80000100a00 */
[----:B------:R-:W-:Y:S04]  /*8a450*/  STL.64 [R1+0x958], R14 ;  /* 0x0009580e01007387 */ /* 0x000fe80000100a00 */
[----:B-1----:R-:W-:Y:S04]  /*8a460*/  STL.64 [R1+0x940], R8 ;  /* 0x0009400801007387 */ /* 0x002fe80000100a00 */
[----:B------:R-:W-:Y:S04]  /*8a470*/  STL.64 [R1+0x948], R10 ;  /* 0x0009480a01007387 */ /* 0x000fe80000100a00 */
[----:B------:R-:W0:Y:S04]  /*8a480*/  LDS.128 R8, [R3] ;  /* 0x0000000003087984 */ /* 0x000e280000000c00 */
[----:B------:R-:W1:Y:S04]  /*8a490*/  LDS.128 R4, [R3+0x400] ;  /* 0x0004000003047984 */ /* 0x000e680000000c00 */
[----:B------:R-:W2:Y:S04]  /*8a4a0*/  LDL.LU R16, [R1+0x250] ;  /* 0x0002500001107983 */ /* 0x000ea80000300800 */
[----:B0-----:R-:W-:Y:S04]  /*8a4b0*/  STL.64 [R1+0x920], R8 ;  /* 0x0009200801007387 */ /* 0x001fe80000100a00 */
[----:B------:R-:W-:Y:S04]  /*8a4c0*/  STL.64 [R1+0x928], R10 ;  /* 0x0009280a01007387 */ /* 0x000fe80000100a00 */
[----:B-1----:R-:W-:Y:S04]  /*8a4d0*/  STL.64 [R1+0x910], R4 ;  /* 0x0009100401007387 */ /* 0x002fe80000100a00 */
[----:B------:R-:W-:Y:S04]  /*8a4e0*/  STL.64 [R1+0x918], R6 ;  /* 0x0009180601007387 */ /* 0x000fe80000100a00 */
[----:B------:R-:W2:Y:S04]  /*8a4f0*/  LDL.LU R17, [R1+0x254] ;  /* 0x0002540001117983 */ /* 0x000ea80000300800 */
[----:B------:R-:W3:Y:S04]  /*8a500*/  LDL.LU R18, [R1+0x258] ;  /* 0x0002580001127983 */ /* 0x000ee80000300800 */
[----:B------:R-:W3:Y:S01]  /*8a510*/  LDL.LU R19, [R1+0x25c] ;  /* 0x00025c0001137983 */ /* 0x000ee20000300800 */
[----:B------:R-:W-:Y:S06]  /*8a520*/  BAR.SYNC.DEFER_BLOCKING 0x0 ;  /* 0x0000000000007b1d */ /* 0x000fec0000010000 */
        /* <DEDUP_REMOVED lines=81> */
[----:B---3--:R-:W-:Y:S01]  /*8aa40*/  STSM.16.M88.4 [R0+0x200], R8 ;  /* 0x0002000800007844 */ /* 0x008fe20000000200 */
        /* <DEDUP_REMOVED lines=8> */
[----:B------:R-:W-:Y:S04]  /*8aad0*/  STL.64 [R1+0x938], R10 ;  /* 0x0009380a01007387 */ /* 0x000fe80000100a00 */
[----:B--2---:R-:W-:Y:S01]  /*8aae0*/  STSM.16.M88.4 [R0+0x200], R16 ;  /* 0x0002001000007844 */ /* 0x004fe20000000200 */
[----:B------:R-:W-:Y:S06]  /*8aaf0*/  BAR.SYNC.DEFER_BLOCKING 0x0 ;  /* 0x0000000000007b1d */ /* 0x000fec0000010000 */
[----:B------:R-:W0:Y:S04]  /*8ab00*/  LDS.128 R12, [R3] ;  /* 0x00000000030c7984 */ /* 0x000e280000000c00 */
[----:B------:R-:W1:Y:S01]  /*8ab10*/  LDS.128 R8, [R3+0x400] ;  /* 0x0004000003087984 */ /* 0x000e620000000c00 */
[----:B------:R-:W-:Y:S06]  /*8ab20*/  BAR.SYNC.DEFER_BLOCKING 0x0 ;  /* 0x0000000000007b1d */ /* 0x000fec0000010000 */
[----:B------:R-:W-:Y:S04]  /*8ab30*/  STSM.16.M88.4 [R0], R20 ;  /* 0x0000001400007844 */ /* 0x000fe80000000200 */
[----:B------:R-:W-:Y:S04]  /*8ab40*/  STSM.16.M88.4 [R0+0x200], R24 ;  /* 0x0002001800007844 */ /* 0x000fe80000000200 */
[----:B0-----:R-:W-:Y:S04]  /*8ab50*/  STL.64 [R1+0x9a0], R12 ;  /* 0x0009a00c01007387 */ /* 0x001fe80000100a00 */
[----:B------:R-:W-:Y:S01]  /*8ab60*/  STL.64 [R1+0x9a8], R14 ;  /* 0x0009a80e01007387 */ /* 0x000fe20000100a00 */
[----:B------:R-:W-:Y:S06]  /*8ab70*/  BAR.SYNC.DEFER_BLOCKING 0x0 ;  /* 0x0000000000007b1d */ /* 0x000fec0000010000 */
[----:B-1----:R-:W-:Y:S04]  /*8ab80*/  STL.64 [R1+0xa30], R8 ;  /* 0x000a300801007387 */ /* 0x002fe80000100a00 */
[----:B------:R-:W-:Y:S04]  /*8ab90*/  STL.64 [R1+0xa38], R10 ;  /* 0x000a380a01007387 */ /* 0x000fe80000100a00 */
[----:B------:R-:W0:Y:S04]  /*8aba0*/  LDS.128 R12, [R3] ;  /* 0x00000000030c7984 */ /* 0x000e280000000c00 */
[----:B------:R-:W1:Y:S01]  /*8abb0*/  LDS.128 R8, [R3+0x400] ;  /* 0x0004000003087984 */ /* 0x000e620000000c00 */
[----:B------:R-:W-:Y:S06]  /*8abc0*/  BAR.SYNC.DEFER_BLOCKING 0x0 ;  /* 0x0000000000007b1d */ /* 0x000fec0000010000 */
[----:B------:R2:W-:Y:S04]  /*8abd0*/  STSM.16.M88.4 [R0], R4 ;  /* 0x0000000400007844 */ /* 0x0005e80000000200 */
[----:B0-----:R-:W-:Y:S04]  /*8abe0*/  STL.64 [R1+0xa40], R12 ;  /* 0x000a400c01007387 */ /* 0x001fe80000100a00 */
[----:B------:R-:W-:Y:S04]  /*8abf0*/  STL.64 [R1+0xa48], R14 ;  /* 0x000a480e01007387 */ /* 0x000fe80000100a00 */
[----:B-1----:R-:W-:Y:S04]  /*8ac00*/  STL.64 [R1+0xa60], R8 ;  /* 0x000a600801007387 */ /* 0x002fe80000100a00 */
[----:B------:R-:W-:Y:S04]  /*8ac10*/  STL.64 [R1+0xa68], R10 ;  /* 0x000a680a01007387 */ /* 0x000fe80000100a00 */
[----:B------:R-:W3:Y:S04]  /*8ac20*/  LDL.LU R24, [R1+0x290] ;  /* 0x0002900001187983 */ /* 0x000ee80000300800 */
[----:B------:R-:W3:Y:S04]  /*8ac30*/  LDL.LU R25, [R1+0x294] ;  /* 0x0002940001197983 */ /* 0x000ee80000300800 */
[----:B------:R-:W3:Y:S04]  /*8ac40*/  LDL.LU R26, [R1+0x298] ;  /* 0x00029800011a7983 */ /* 0x000ee80000300800 */
[----:B------:R-:W3:Y:S04]  /*8ac50*/  LDL.LU R27, [R1+0x29c] ;  /* 0x00029c00011b7983 */ /* 0x000ee80000300800 */
[----:B--2---:R-:W2:Y:S04]  /*8ac60*/  LDL.LU R4, [R1+0x2c0] ;  /* 0x0002c00001047983 */ /* 0x004ea80000300800 */
        /* <DEDUP_REMOVED lines=9> */
[----:B---3--:R-:W-:Y:S01]  /*8ad00*/  STSM.16.M88.4 [R0+0x200], R24 ;  /* 0x0002001800007844 */ /* 0x008fe20000000200 */
[----:B------:R-:W-:Y:S06]  /*8ad10*/  BAR.SYNC.DEFER_BLOCKING 0x0 ;  /* 0x0000000000007b1d */ /* 0x000fec0000010000 */
[----:B----4-:R-:W-:Y:S04]  /*8ad20*/  STL.64 [R1+0x2bb8], R6 ;  /* 0x002bb80601007387 */ /* 0x010fe80000100a00 */
[----:B--2---:R-:W-:Y:S04]  /*8ad30*/  STL.64 [R1+0x2bb0], R4 ;  /* 0x002bb00401007387 */ /* 0x004fe80000100a00 */
[----:B------:R-:W2:Y:S04]  /*8ad40*/  LDL.LU R8, [R1+0x2e0] ;  /* 0x0002e00001087983 */ /* 0x000ea80000300800 */
[----:B------:R-:W2:Y:S04]  /*8ad50*/  LDL.LU R9, [R1+0x2e4] ;  /* 0x0002e40001097983 */ /* 0x000ea80000300800 */
[----:B------:R-:W3:Y:S04]  /*8ad60*/  LDL.LU R10, [R1+0x2e8] ;  /* 0x0002e800010a7983 */ /* 0x000ee80000300800 */
[----:B------:R-:W3:Y:S04]  /*8ad70*/  LDL.LU R11, [R1+0x2ec] ;  /* 0x0002ec00010b7983 */ /* 0x000ee80000300800 */
[----:B------:R-:W0:Y:S04]  /*8ad80*/  LDS.128 R4, [R3] ;  /* 0x0000000003047984 */ /* 0x000e280000000c00 */
[----:B---3--:R-:W-:Y:S04]  /*8ad90*/  STL.64 [R1+0x2b98], R10 ;  /* 0x002b980a01007387 */ /* 0x008fe80000100a00 */
[----:B--2---:R1:W-:Y:S04]  /*8ada0*/  STL.64 [R1+0x2b90], R8 ;  /* 0x002b900801007387 */ /* 0x0043e80000100a00 */
[----:B-1----:R-:W2:Y:S04]  /*8adb0*/  LDL.LU R8, [R1+0x2d0] ;  /* 0x0002d00001087983 */ /* 0x002ea80000300800 */
        /* <DEDUP_REMOVED lines=37> */
[----:B------:R-:W-:Y:S04]  /*8b010*/  STSM.16.M88.4 [R0], R8 ;  /* 0x0000000800007844 */ /* 0x000fe80000000200 */
[----:B0-----:R0:W-:Y:S04]  /*8b020*/  STL.64 [R1+0xaf0], R4 ;  /* 0x000af00401007387 */ /* 0x0011e80000100a00 */
[----:B------:R1:W-:Y:S04]  /*8b030*/  STL.64 [R1+0xaf8], R6 ;  /* 0x000af80601007387 */ /* 0x0003e80000100a00 */
[----:B0-----:R-:W2:Y:S04]  /*8b040*/  LDL.LU R4, [R1+0x330] ;  /* 0x0003300001047983 */ /* 0x001ea80000300800 */
[----:B------:R-:W2:Y:S04]  /*8b050*/  LDL.LU R5, [R1+0x334] ;  /* 0x0003340001057983 */ /* 0x000ea80000300800 */
[----:B-1----:R-:W2:Y:S04]  /*8b060*/  LDL.LU R6, [R1+0x338] ;  /* 0x0003380001067983 */ /* 0x002ea80000300800 */
[----:B------:R-:W2:Y:S04]  /*8b070*/  LDL.LU R7, [R1+0x33c] ;  /* 0x00033c0001077983 */ /* 0x000ea80000300800 */
[----:B------:R-:W3:Y:S04]  /*8b080*/  LDL.LU.64 R10, [R1+0x2b98] ;  /* 0x002b9800010a7983 */ /* 0x000ee80000300a00 */
[----:B------:R-:W3:Y:S04]  /*8b090*/  LDL.LU.64 R8, [R1+0x2b90] ;  /* 0x002b900001087983 */ /* 0x000ee80000300a00 */
[----:B---3--:R-:W-:Y:S01]  /*8b0a0*/  STSM.16.M88.4 [R0+0x200], R8 ;  /* 0x0002000800007844 */ /* 0x008fe20000000200 */
[----:B------:R-:W-:Y:S06]  /*8b0b0*/  BAR.SYNC.DEFER_BLOCKING 0x0 ;  /* 0x0000000000007b1d */ /* 0x000fec0000010000 */
[----:B------:R-:W0:Y:S04]  /*8b0c0*/  LDS.128 R8, [R3] ;  /* 0x0000000003087984 */ /* 0x000e280000000c00 */
[----:B0-----:R-:W-:Y:S04]  /*8b0d0*/  STL.64 [R1+0xb20], R8 ;  /* 0x000b200801007387 */ /* 0x001fe80000100a00 */
[----:B------:R-:W-:Y:S04]  /*8b0e0*/  STL.64 [R1+0xb28], R10 ;  /* 0x000b280a01007387 */ /* 0x000fe80000100a00 */
[----:B------:R-:W0:Y:S01]  /*8b0f0*/  LDS.128 R8, [R3+0x400] ;  /* 0x0004000003087984 */ /* 0x000e220000000c00 */
[----:B------:R-:W-:Y:S06]  /*8b100*/  BAR.SYNC.DEFER_BLOCKING 0x0 ;  /* 0x0000000000007b1d */ /* 0x000fec0000010000 */
[----:B------:R-:W-:Y:S04]  /*8b110*/  STSM.16.M88.4 [R0], R12 ;  /* 0x0000000c00007844 */ /* 0x000fe80000000200 */
[----:B----4-:R1:W-:Y:S04]  /*8b120*/  STSM.16.M88.4 [R0+0x200], R20 ;  /* 0x0002001400007844 */ /* 0x0103e80000000200 */
[----:B0-----:R-:W-:Y:S04]  /*8b130*/  STL.64 [R1+0xb40], R8 ;  /* 0x000b400801007387 */ /* 0x001fe80000100a00 */
[----:B------:R-:W-:Y:S01]  /*8b140*/  STL.64 [R1+0xb48], R10 ;  /* 0x000b480a01007387 */ /* 0x000fe20000100a00 */
[----:B------:R-:W-:Y:S06]  /*8b150*/  BAR.SYNC.DEFER_BLOCKING 0x0 ;  /* 0x0000000000007b1d */ /* 0x000fec0000010000 */
[----:B-1----:R-:W3:Y:S04]  /*8b160*/  LDL.LU R20, [R1+0x340] ;  /* 0x0003400001147983 */ /* 0x002ee80000300800 */
[----:B------:R-:W0:Y:S04]  /*8b170*/  LDS.128 R8, [R3] ;  /* 0x0000000003087984 */ /* 0x000e280000000c00 */
[----:B0-----:R-:W-:Y:S04]  /*8b180*/  STL.64 [R1+0xb70], R8 ;  /* 0x000b700801007387 */ /* 0x001fe80000100a00 */
[----:B------:R-:W-:Y:S04]  /*8b190*/  STL.64 [R1+0xb78], R10 ;  /* 0x000b780a01007387 */ /* 0x000fe80000100a00 */
[----:B------:R-:W0:Y:S01]  /*8b1a0*/  LDS.128 R8, [R3+0x400] ;  /* 0x0004000003087984 */ /* 0x000e220000000c00 */
[----:B------:R-:W-:Y:S06]  /*8b1b0*/  BAR.SYNC.DEFER_BLOCKING 0x0 ;  /* 0x0000000000007b1d */ /* 0x000fec0000010000 */
[----:B------:R-:W3:Y:S04]  /*8b1c0*/  LDL.LU R21, [R1+0x344] ;  /* 0x0003440001157983 */ /* 0x000ee80000300800 */
[----:B------:R-:W3:Y:S04]  /*8b1d0*/  LDL.LU R22, [R1+0x348] ;  /* 0x0003480001167983 */ /* 0x000ee80000300800 */
[----:B------:R-:W3:Y:S04]  /*8b1e0*/  LDL.LU R23, [R1+0x34c] ;  /* 0x00034c0001177983 */ /* 0x000ee80000300800 */
[----:B------:R1:W-:Y:S04]  /*8b1f0*/  STSM.16.M88.4 [R0], R16 ;  /* 0x0000001000007844 */ /* 0x0003e80000000200 */
[----:B------:R-:W-:Y:S04]  /*8b200*/  STSM.16.M88.4 [R0+0x200], R24 ;  /* 0x0002001800007844 */ /* 0x000fe80000000200 */
[----:B0-----:R-:W-:Y:S04]  /*8b210*/  STL.64 [R1+0xb90], R8 ;  /* 0x000b900801007387 */ /* 0x001fe80000100a00 */
[----:B------:R-:W-:Y:S01]  /*8b220*/  STL.64 [R1+0xb98], R10 ;  /* 0x000b980a01007387 */ /* 0x000fe20000100a00 */
[----:B------:R-:W-:Y:S06]  /*8b230*/  BAR.SYNC.DEFER_BLOCKING 0x0 ;  /* 0x0000000000007b1d */ /* 0x000fec0000010000 */
[----:B-1----:R-:W4:Y:S04]  /*8b240*/  LDL.LU R16, [R1+0x350] ;  /* 0x0003500001107983 */ /* 0x002f280000300800 */
[----:B------:R-:W0:Y:S04]  /*8b250*/  LDS.128 R8, [R3] ;  /* 0x0000000003087984 */ /* 0x000e280000000c00 */
[----:B0-----:R-:W-:Y:S04]  /*8b260*/  STL.64 [R1+0xbb0], R8 ;  /* 0x000bb00801007387 */ /* 0x001fe80000100a00 */
[----:B------:R-:W-:Y:S04]  /*8b270*/  STL.64 [R1+0xbb8], R10 ;  /* 0x000bb80a01007387 */ /* 0x000fe80000100a00 */
[----:B------:R-:W0:Y:S04]  /*8b280*/  LDS.128 R8, [R3+0x400] ;  /* 0x0004000003087984 */ /* 0x000e280000000c00 */
[----:B------:R-:W4:Y:S04]  /*8b290*/  LDL.LU R17, [R1+0x354] ;  /* 0x0003540001117983 */ /* 0x000f280000300800 */
[----:B------:R-:W4:Y:S04]  /*8b2a0*/  LDL.LU R18, [R1+0x358] ;  /* 0x0003580001127983 */ /* 0x000f280000300800 */
[----:B------:R-:W4:Y:S04]  /*8b2b0*/  LDL.LU R19, [R1+0x35c] ;  /* 0x00035c0001137983 */ /* 0x000f280000300800 */
[----:B------:R-:W4:Y:S04]  /*8b2c0*/  LDL.LU R24, [R1+0x360] ;  /* 0x0003600001187983 */ /* 0x000f280000300800 */
[----:B------:R-:W4:Y:S04]  /*8b2d0*/  LDL.LU R25, [R1+0x364] ;  /* 0x0003640001197983 */ /* 0x000f280000300800 */
[----:B------:R-:W4:Y:S04]  /*8b2e0*/  LDL.LU R26, [R1+0x368] ;  /* 0x00036800011a7983 */ /* 0x000f280000300800 */
[----:B------:R-:W4:Y:S01]  /*8b2f0*/  LDL.LU R27, [R1+0x36c] ;  /* 0x00036c00011b7983 */ /* 0x000f220000300800 */
[----:B------:R-:W-:Y:S06]  /*8b300*/  BAR.SYNC.DEFER_BLOCKING 0x0 ;  /* 0x0000000000007b1d */ /* 0x000fec0000010000 */
[----:B0-----:R0:W-:Y:S04]  /*8b310*/  STL.64 [R1+0xbe0], R8 ;  /* 0x000be00801007387 */ /* 0x0011e80000100a00 */
[----:B------:R1:W-:Y:S04]  /*8b320*/  STL.64 [R1+0xbe8], R10 ;  /* 0x000be80a01007387 */ /* 0x0003e80000100a00 */
[----:B0-----:R-:W3:Y:S04]  /*8b330*/  LDL.LU R8, [R1+0x380] ;  /* 0x0003800001087983 */ /* 0x001ee80000300800 */
[----:B------:R-:W3:Y:S04]  /*8b340*/  LDL.LU R9, [R1+0x384] ;  /* 0x0003840001097983 */ /* 0x000ee80000300800 */
[----:B-1----:R-:W4:Y:S04]  /*8b350*/  LDL.LU R10, [R1+0x388] ;  /* 0x00038800010a7983 */ /* 0x002f280000300800 */
[----:B------:R-:W4:Y:S04]  /*8b360*/  LDL.LU R11, [R1+0x38c] ;  /* 0x00038c00010b7983 */ /* 0x000f280000300800 */
[----:B--2---:R-:W-:Y:S04]  /*8b370*/  STSM.16.M88.4 [R0], R4 ;  /* 0x0000000400007844 */ /* 0x004fe80000000200 */
[----:B----4-:R-:W-:Y:S04]  /*8b380*/  STL.64 [R1+0x2b78], R10 ;  /* 0x002b780a01007387 */ /* 0x010fe80000100a00 */
[----:B---3--:R0:W-:Y:S04]  /*8b390*/  STL.64 [R1+0x2b70], R8 ;  /* 0x002b700801007387 */ /* 0x0081e80000100a00 */
[----:B0-----:R-:W2:Y:S04]  /*8b3a0*/  LDL.LU R8, [R1+0x370] ;  /* 0x0003700001087983 */ /* 0x001ea80000300800 */
[----:B------:R-:W2:Y:S04]  /*8b3b0*/  LDL.LU R9, [R1+0x374] ;  /* 0x0003740001097983 */ /* 0x000ea80000300800 */
[----:B------:R-:W3:Y:S04]  /*8b3c0*/  LDL.LU R10, [R1+0x378] ;  /* 0x00037800010a7983 */ /* 0x000ee80000300800 */
[----:B------:R-:W3:Y:S04]  /*8b3d0*/  LDL.LU R11, [R1+0x37c] ;  /* 0x00037c00010b7983 */ /* 0x000ee80000300800 */
[----:B------:R0:W-:Y:S01]  /*8b3e0*/  STSM.16.M88.4 [R0+0x200], R20 ;  /* 0x0002001400007844 */ /* 0x0001e20000000200 */
[----:B------:R-:W-:Y:S06]  /*8b3f0*/  BAR.SYNC.DEFER_BLOCKING 0x0 ;  /* 0x0000000000007b1d */ /* 0x000fec0000010000 */
[----:B---3--:R-:W-:Y:S04]  /*8b400*/  STL.64 [R1+0x2b88], R10 ;  /* 0x002b880a01007387 */ /* 0x008fe80000100a00 */
[----:B--2---:R-:W-:Y:S04]  /*8b410*/  STL.64 [R1+0x2b80], R8 ;  /* 0x002b800801007387 */ /* 0x004fe80000100a00 */
[----:B------:R-:W1:Y:S04]  /*8b420*/  LDS.128 R8, [R3] ;  /* 0x0000000003087984 */ /* 0x000e680000000c00 */
[----:B------:R-:W2:Y:S04]  /*8b430*/  LDL.LU R7, [R1+0x2394] ;  /* 0x0023940001077983 */ /* 0x000ea80000300800 */
        /* <DEDUP_REMOVED lines=8> */
[----:B-1----:R-:W-:Y:S04]  /*8b4c0*/  STL.64 [R1+0xc00], R8 ;  /* 0x000c000801007387 */ /* 0x002fe80000100a00 */
        /* <DEDUP_REMOVED lines=8> */
[----:B-1----:R-:W2:Y:S04]  /*8b550*/  LDL.LU R16, [R1+0x3b0] ;  /* 0x0003b00001107983 */ /* 0x002ea80000300800 */
[----:B------:R-:W2:Y:S04]  /*8b560*/  LDL.LU R17, [R1+0x3b4] ;  /* 0x0003b40001117983 */ /* 0x000ea80000300800 */
[----:B------:R-:W2:Y:S04]  /*8b570*/  LDL.LU R18, [R1+0x3b8] ;  /* 0x0003b80001127983 */ /* 0x000ea80000300800 */
[----:B------:R-:W2:Y:S04]  /*8b580*/  LDL.LU R19, [R1+0x3bc] ;  /* 0x0003bc0001137983 */ /* 0x000ea80000300800 */
[----:B------:R-:W0:Y:S04]  /*8b590*/  LDS.128 R8, [R3] ;  /* 0x0000000003087984 */ /* 0x000e280000000c00 */
[----:B------:R-:W2:Y:S04]  /*8b5a0*/  LDL.LU R24, [R1+0x3c0] ;  /* 0x0003c00001187983 */ /* 0x000ea80000300800 */
[----:B------:R-:W2:Y:S04]  /*8b5b0*/  LDL.LU R25, [R1+0x3c4] ;  /* 0x0003c40001197983 */ /* 0x000ea80000300800 */
[----:B------:R-:W2:Y:S04]  /*8b5c0*/  LDL.LU R26, [R1+0x3c8] ;  /* 0x0003c800011a7983 */ /* 0x000ea80000300800 */
[----:B------:R-:W2:Y:S04]  /*8b5d0*/  LDL.LU R27, [R1+0x3cc] ;  /* 0x0003cc00011b7983 */ /* 0x000ea80000300800 */
[----:B0-----:R-:W-:Y:S04]  /*8b5e0*/  STL.64 [R1+0xc50], R8 ;  /* 0x000c500801007387 */ /* 0x001fe80000100a00 */
[----:B------:R-:W-:Y:S04]  /*8b5f0*/  STL.64 [R1+0xc58], R10 ;  /* 0x000c580a01007387 */ /* 0x000fe80000100a00 */
[----:B------:R-:W0:Y:S04]  /*8b600*/  LDS.128 R8, [R3+0x400] ;  /* 0x0004000003087984 */ /* 0x000e280000000c00 */
[----:B0-----:R-:W-:Y:S04]  /*8b610*/  STL.64 [R1+0xc80], R8 ;  /* 0x000c800801007387 */ /* 0x001fe80000100a00 */
[----:B------:R0:W-:Y:S04]  /*8b620*/  STL.64 [R1+0xc88], R10 ;  /* 0x000c880a01007387 */ /* 0x0001e80000100a00 */
[----:B0-----:R-:W3:Y:S04]  /*8b630*/  LDL.LU.64 R10, [R1+0x2b88] ;  /* 0x002b8800010a7983 */ /* 0x001ee80000300a00 */
[----:B------:R-:W3:Y:S01]  /*8b640*/  LDL.LU.64 R8, [R1+0x2b80] ;  /* 0x002b800001087983 */ /* 0x000ee20000300a00 */
[----:B------:R-:W-:Y:S06]  /*8b650*/  BAR.SYNC.DEFER_BLOCKING 0x0 ;  /* 0x0000000000007b1d */ /* 0x000fec0000010000 */
[----:B---3--:R0:W-:Y:S04]  /*8b660*/  STSM.16.M88.4 [R0], R8 ;  /* 0x0000000800007844 */ /* 0x0081e80000000200 */
[----:B0-----:R-:W3:Y:S04]  /*8b670*/  LDL.LU.64 R10, [R1+0x2b78] ;  /* 0x002b7800010a7983 */ /* 0x001ee80000300a00 */
        /* <DEDUP_REMOVED lines=9> */
[----:B----4-:R-:W-:Y:S01]  /*8b710*/  STSM.16.M88.4 [R0+0x200], R12 ;  /* 0x0002000c00007844 */ /* 0x010fe20000000200 */
[----:B------:R-:W-:Y:S06]  /*8b720*/  BAR.SYNC.DEFER_BLOCKING 0x0 ;  /* 0x0000000000007b1d */ /* 0x000fec0000010000 */
[----:B------:R-:W1:Y:S04]  /*8b730*/  LDS.128 R12, [R3] ;  /* 0x00000000030c7984 */ /* 0x000e680000000c00 */
[----:B0-----:R-:W-:Y:S04]  /*8b740*/  STL.64 [R1+0xcc0], R8 ;  /* 0x000cc00801007387 */ /* 0x001fe80000100a00 */
[----:B------:R0:W-:Y:S04]  /*8b750*/  STL.64 [R1+0xcc8], R10 ;  /* 0x000cc80a01007387 */ /* 0x0001e80000100a00 */
[----:B0-----:R-:W3:Y:S04]  /*8b760*/  LDL.LU.64 R10, [R1+0x2b68] ;  /* 0x002b6800010a7983 */ /* 0x001ee80000300a00 */
[----:B------:R-:W4:Y:S04]  /*8b770*/  LDL.LU.64 R8, [R1+0x2b60] ;  /* 0x002b600001087983 */ /* 0x000f280000300a00 */
[----:B------:R-:W3:Y:S04]  /*8b780*/  LDL.LU R20, [R1+0x2b58] ;  /* 0x002b580001147983 */ /* 0x000ee80000300800 */
[----:B------:R-:W4:Y:S04]  /*8b790*/  LDL.LU R23, [R1+0x234] ;  /* 0x0002340001177983 */ /* 0x000f280000300800 */
[----:B-1----:R-:W-:Y:S04]  /*8b7a0*/  STL.64 [R1+0xce0], R12 ;  /* 0x000ce00c01007387 */ /* 0x002fe80000100a00 */
[----:B------:R-:W-:Y:S04]  /*8b7b0*/  STL.64 [R1+0xce8], R14 ;  /* 0x000ce80e01007387 */ /* 0x000fe80000100a00 */
[----:B------:R-:W0:Y:S01]  /*8b7c0*/  LDS.128 R12, [R3+0x400] ;  /* 0x00040000030c7984 */ /* 0x000e220000000c00 */
[----:B------:R-:W-:Y:S06]  /*8b7d0*/  BAR.SYNC.DEFER_BLOCKING 0x0 ;  /* 0x0000000000007b1d */ /* 0x000fec0000010000 */
[----:B--2---:R-:W-:Y:S04]  /*8b7e0*/  STSM.16.M88.4 [R0], R16 ;  /* 0x0000001000007844 */ /* 0x004fe80000000200 */
[----:B------:R-:W-:Y:S04]  /*8b7f0*/  STSM.16.M88.4 [R0+0x200], R24 ;  /* 0x0002001800007844 */ /* 0x000fe80000000200 */
[----:B0-----:R-:W-:Y:S04]  /*8b800*/  STL.64 [R1+0xd10], R12 ;  /* 0x000d100c01007387 */ /* 0x001fe80000100a00 */
[----:B------:R0:W-:Y:S04]  /*8b810*/  STL.64 [R1+0xd18], R14 ;  /* 0x000d180e01007387 */ /* 0x0001e80000100a00 */
[----:B0-----:R-:W2:Y:S04]  /*8b820*/  LDL.LU.64 R14, [R1+0x2b50] ;  /* 0x002b5000010e7983 */ /* 0x001ea80000300a00 */
[----:B------:R-:W2:Y:S04]  /*8b830*/  LDL.LU.64 R12, [R1+0x2b48] ;  /* 0x002b4800010c7983 */ /* 0x000ea80000300a00 */
[----:B------:R0:W-:Y:S04]  /*8b840*/  STL [R1+0x2ac0], R3 ;  /* 0x002ac00301007387 */ /* 0x0001e80000100800 */
[----:B0-----:R-:W3:Y:S04]  /*8b850*/  LDL.LU R3, [R1+0x230] ;  /* 0x0002300001037983 */ /* 0x001ee80000300800 */
[----:B------:R-:W2:Y:S04]  /*8b860*/  LDL.LU.64 R18, [R1+0x2b40] ;  /* 0x002b400001127983 */ /* 0x000ea80000300a00 */
[----:B------:R-:W2:Y:S04]  /*8b870*/  LDL.LU.64 R16, [R1+0x2b38] ;  /* 0x002b380001107983 */ /* 0x000ea80000300a00 */
[----:B------:R-:W4:Y:S01]  /*8b880*/  LDL.LU R27, [R1+0x2b34] ;  /* 0x002b3400011b7983 */ /* 0x000f220000300800 */
[----:B------:R-:W-:Y:S01]  /*8b890*/  IMAD R5, R7, UR4, RZ ;  /* 0x0000000407057c24 */ /* 0x000fe2000f8e02ff */
[----:B------:R-:W-:Y:S01]  /*8b8a0*/  ULDC.64 UR4, c[0x0][0x220] ;  /* 0x0000880000047ab9 */ /* 0x000fe20000000a00 */
[C---:B------:R-:W-:Y:S01]  /*8b8b0*/  VIADD R26, R2.reuse, 0x5 ;  /* 0x00000005021a7836 */ /* 0x040fe20000000000 */
[----:B------:R-:W2:Y:S01]  /*8b8c0*/  LDL.LU R22, [R1+0x23c] ;  /* 0x00023c0001167983 */ /* 0x000ea20000300800 */
[----:B------:R-:W-:Y:S01]  /*8b8d0*/  BAR.SYNC.DEFER_BLOCKING 0x0 ;  /* 0x0000000000007b1d */ /* 0x000fe20000010000 */
[----:B------:R-:W-:Y:S01]  /*8b8e0*/  LEA R4, P3, R5, UR4, 0x1 ;  /* 0x0000000405047c11 */ /* 0x000fe2000f8608ff */
[----:B------:R-:W-:-:S03]  /*8b8f0*/  IMAD R7, R2, UR6, RZ ;  /* 0x0000000602077c24 */ /* 0x000fc6000f8e02ff */
[----:B------:R-:W-:Y:S01]  /*8b900*/  LEA.HI.X.SX32 R5, R5, UR5, 0x1, P3 ;  /* 0x0000000505057c11 */ /* 0x000fe200098f0eff */
[----:B------:R-:W-:Y:S01]  /*8b910*/  ULDC UR4, c[0x0][0x22c] ;  /* 0x00008b0000047ab9 */ /* 0x000fe20000000800 */
[CC--:B------:R-:W-:Y:S01]  /*8b920*/  LEA R6, P6, R7.reuse, R4.reuse, 0x1 ;  /* 0x0000000407067211 */ /* 0x0c0fe200078c08ff */
[C---:B------:R-:W-:Y:S01]  /*8b930*/  VIADD R25, R7.reuse, UR6 ;  /* 0x0000000607197c36 */ /* 0x040fe20008000000 */
[----:B------:R-:W-:Y:S01]  /*8b940*/  ISETP.LT.AND P3, PT, R2, UR4, !P0 ;  /* 0x0000000402007c0c */ /* 0x000fe2000c761270 */
[----:B------:R-:W-:Y:S01]  /*8b950*/  ULDC UR4, c[0x0][0x22c] ;  /* 0x00008b0000047ab9 */ /* 0x000fe20000000800 */
[----:B------:R-:W-:Y:S01]  /*8b960*/  LEA.HI.X.SX32 R7, R7, R5, 0x1, P6 ;  /* 0x0000000507077211 */ /* 0x000fe200030f0eff */
[C---:B------:R-:W-:Y:S01]  /*8b970*/  VIADD R0, R25.reuse, UR6 ;  /* 0x0000000619007c36 */ /* 0x040fe20008000000 */
[----:B------:R-:W-:Y:S01]  /*8b980*/  LEA R24, P6, R25, R4, 0x1 ;  /* 0x0000000419187211 */ /* 0x000fe200078c08ff */
[----:B------:R-:W2:Y:S01]  /*8b990*/  LDL.LU R21, [R1+0x240] ;  /* 0x0002400001157983 */ /* 0x000ea20000300800 */
[----:B------:R-:W-:-:S02]  /*8b9a0*/  ULDC UR5, c[0x0][0x22c] ;  /* 0x00008b0000057ab9 */ /* 0x000fc40000000800 */
[----:B------:R-:W-:-:S05]  /*8b9b0*/  LEA.HI.X.SX32 R25, R25, R5, 0x1, P6 ;  /* 0x0000000519197211 */ /* 0x000fca00030f0eff */
[----:B---3--:R0:W-:Y:S01]  /*8b9c0*/  @P3 STG.E.U16 desc[UR8][R6.64], R3 ;  /* 0x0000000306003986 */ /* 0x0081e2000c101508 */
[----:B------:R-:W-:Y:S01]  /*8b9d0*/  ISETP.LT.AND P3, PT, R26, UR4, !P0 ;  /* 0x000000041a007c0c */ /* 0x000fe2000c761270 */
[----:B------:R-:W-:Y:S01]  /*8b9e0*/  VIADD R26, R2, 0x6 ;  /* 0x00000006021a7836 */ /* 0x000fe20000000000 */
[----:B------:R-:W-:Y:S01]  /*8b9f0*/  ULDC UR4, c[0x0][0x22c] ;  /* 0x00008b0000047ab9 */ /* 0x000fe20000000800 */
[C---:B0-----:R-:W-:Y:S02]  /*8ba00*/  LEA R6, P6, R0.reuse, R4, 0x1 ;  /* 0x0000000400067211 */ /* 0x041fe400078c08ff */
[----:B----4-:R-:W-:Y:S02]  /*8ba10*/  PRMT R27, R3, 0x7632, R27 ;  /* 0x00007632031b7816 */ /* 0x010fe4000000001b */
[C---:B------:R-:W-:Y:S01]  /*8ba20*/  LEA.HI.X.SX32 R7, R0.reuse, R5, 0x1, P6 ;  /* 0x0000000500077211 */ /* 0x040fe200030f0eff */
[----:B------:R-:W-:Y:S02]  /*8ba30*/  VIADD R0, R0, UR6 ;  /* 0x0000000600007c36 */ /* 0x000fe40008000000 */
[----:B------:R0:W-:Y:S01]  /*8ba40*/  @P5 STG.E.U16 desc[UR8][R24.64], R27 ;  /* 0x0000001b18005986 */ /* 0x0001e2000c101508 */
[----:B------:R-:W-:Y:S01]  /*8ba50*/  ISETP.LT.AND P5, PT, R26, UR4, !P0 ;  /* 0x000000041a007c0c */ /* 0x000fe2000c7a1270 */
[----:B------:R-:W-:-:S02]  /*8ba60*/  ULDC UR4, c[0x0][0x22c] ;  /* 0x00008b0000047ab9 */ /* 0x000fc40000000800 */
[----:B------:R1:W-:Y:S01]  /*8ba70*/  @P4 STG.E.U16 desc[UR8][R6.64], R23 ;  /* 0x0000001706004986 */ /* 0x0003e2000c101508 */
[-C--:B0-----:R-:W-:Y:S01]  /*8ba80*/  LEA R24, P6, R0, R4.reuse, 0x1 ;  /* 0x0000000400187211 */ /* 0x081fe200078c08ff */
[----:B-1----:R-:W-:Y:S02]  /*8ba90*/  VIADD R6, R2, 0x7 ;  /* 0x0000000702067836 */ /* 0x002fe40000000000 */
[C---:B------:R-:W-:Y:S01]  /*8baa0*/  VIADD R7, R0.reuse, UR6 ;  /* 0x0000000600077c36 */ /* 0x040fe20008000000 */
[-C--:B------:R-:W-:Y:S02]  /*8bab0*/  LEA.HI.X.SX32 R25, R0, R5.reuse, 0x1, P6 ;  /* 0x0000000500197211 */ /* 0x080fe400030f0eff */
[----:B------:R-:W-:Y:S01]  /*8bac0*/  ISETP.LT.AND P4, PT, R6, UR4, !P0 ;  /* 0x0000000406007c0c */ /* 0x000fe2000c781270 */
[C---:B------:R-:W-:Y:S01]  /*8bad0*/  VIADD R0, R7.reuse, UR6 ;  /* 0x0000000607007c36 */ /* 0x040fe20008000000 */
[----:B------:R-:W-:Y:S02]  /*8bae0*/  LEA R6, P6, R7, R4, 0x1 ;  /* 0x0000000407067211 */ /* 0x000fe400078c08ff */
[----:B------:R-:W-:Y:S01]  /*8baf0*/  PRMT R27, R23, 0x7632, R27 ;  /* 0x00007632171b7816 */ /* 0x000fe2000000001b */
[----:B------:R-:W-:Y:S01]  /*8bb00*/  VIADD R26, R2, 0x8 ;  /* 0x00000008021a7836 */ /* 0x000fe20000000000 */
[----:B------:R-:W-:Y:S01]  /*8bb10*/  LEA.HI.X.SX32 R7, R7, R5, 0x1, P6 ;  /* 0x0000000507077211 */ /* 0x000fe200030f0eff */
[----:B------:R-:W-:-:S02]  /*8bb20*/  ULDC UR4, c[0x0][0x22c] ;  /* 0x00008b0000047ab9 */ /* 0x000fc40000000800 */
[----:B------:R-:W-:Y:S04]  /*8bb30*/  @P2 STG.E.U16 desc[UR8][R24.64], R27 ;  /* 0x0000001b18002986 */ /* 0x000fe8000c101508 */
[----:B------:R0:W-:Y:S02]  /*8bb40*/  @P1 STG.E.U16 desc[UR8][R6.64], R28 ;  /* 0x0000001c06001986 */ /* 0x0001e4000c101508 */
[----:B0-----:R-:W-:Y:S02]  /*8bb50*/  PRMT R7, R28, 0x7632, R7 ;  /* 0x000076321c077816 */ /* 0x001fe40000000007 */
[----:B------:R-:W3:Y:S04]  /*8bb60*/  LDL.LU R28, [R1+0x2b30] ;  /* 0x002b3000011c7983 */ /* 0x000ee80000300800 */
[----:B------:R-:W4:Y:S01]  /*8bb70*/  LDL.LU R3, [R1+0x244] ;  /* 0x0002440001037983 */ /* 0x000f220000300800 */
[----:B------:R-:W-:Y:S01]  /*8bb80*/  LEA R24, P6, R0, R4, 0x1 ;  /* 0x0000000400187211 */ /* 0x000fe200078c08ff */
[----:B------:R-:W-:-:S02]  /*8bb90*/  VIADD R6, R2, 0x9 ;  /* 0x0000000902067836 */ /* 0x000fc40000000000 */
[----:B------:R-:W4:Y:S01]  /*8bba0*/  LDL.LU R23, [R1+0x248] ;  /* 0x0002480001177983 */ /* 0x000f220000300800 */
[C---:B------:R-:W-:Y:S01]  /*8bbb0*/  LEA.HI.X.SX32 R25, R0.reuse, R5, 0x1, P6 ;  /* 0x0000000500197211 */ /* 0x040fe200030f0eff */
[----:B------:R-:W-:Y:S01]  /*8bbc0*/  VIADD R0, R0, UR6 ;  /* 0x0000000600007c36 */ /* 0x000fe20008000000 */
[----:B------:R-:W-:Y:S01]  /*8bbd0*/  ISETP.LT.AND P2, PT, R26, UR4, !P0 ;  /* 0x000000041a007c0c */ /* 0x000fe2000c741270 */
[----:B------:R-:W-:Y:S02]  /*8bbe0*/  ULDC UR4, c[0x0][0x22c] ;  /* 0x00008b0000047ab9 */ /* 0x000fe40000000800 */
[----:B------:R-:W-:Y:S01]  /*8bbf0*/  ISETP.LT.AND P1, PT, R6, UR4, !P0 ;  /* 0x0000000406007c0c */ /* 0x000fe2000c721270 */
[----:B------:R0:W-:Y:S01]  /*8bc00*/  @P3 STG.E.U16 desc[UR8][R24.64], R7 ;  /* 0x0000000718003986 */ /* 0x0001e2000c101508 */
[C---:B------:R-:W-:Y:S01]  /*8bc10*/  LEA R6, P3, R0.reuse, R4, 0x1 ;  /* 0x0000000400067211 */ /* 0x040fe200078608ff */
[----:B------:R-:W-:Y:S01]  /*8bc20*/  VIADD R26, R0, UR6 ;  /* 0x00000006001a7c36 */ /* 0x000fe20008000000 */
[----:B------:R-:W-:-:S02]  /*8bc30*/  ULDC UR4, c[0x0][0x22c] ;  /* 0x00008b0000047ab9 */ /* 0x000fc40000000800 */
[----:B0-----:R-:W-:-:S05]  /*8bc40*/  LEA.HI.X.SX32 R7, R0, R5, 0x1, P3 ;  /* 0x0000000500077211 */ /* 0x001fca00018f0eff */
[----:B--2---:R0:W-:Y:S01]  /*8bc50*/  @P5 STG.E.U16 desc[UR8][R6.64], R22 ;  /* 0x0000001606005986 */ /* 0x0041e2000c101508 */
[----:B------:R-:W-:-:S05]  /*8bc60*/  VIADD R24, R2, 0xa ;  /* 0x0000000a02187836 */ /* 0x000fca0000000000 */
[----:B------:R-:W-:Y:S01]  /*8bc70*/  ISETP.LT.AND P3, PT, R24, UR4, !P0 ;  /* 0x0000000418007c0c */ /* 0x000fe2000c761270 */
[C---:B------:R-:W-:Y:S01]  /*8bc80*/  VIADD R0, R26.reuse, UR6 ;  /* 0x000000061a007c36 */ /* 0x040fe20008000000 */
[----:B------:R-:W-:Y:S01]  /*8bc90*/  LEA R24, P6, R26, R4, 0x1 ;  /* 0x000000041a187211 */ /* 0x000fe200078c08ff */
[----:B------:R-:W-:Y:S01]  /*8bca0*/  VIADD R27, R2, 0xb ;  /* 0x0000000b021b7836 */ /* 0x000fe20000000000 */
[----:B------:R-:W-:Y:S02]  /*8bcb0*/  ULDC UR4, c[0x0][0x22c] ;  /* 0x00008b0000047ab9 */ /* 0x000fe40000000800 */
[----:B------:R-:W-:Y:S01]  /*8bcc0*/  LEA.HI.X.SX32 R25, R26, R5, 0x1, P6 ;  /* 0x000000051a197211 */ /* 0x000fe200030f0eff */
[----:B0-----:R-:W-:Y:S01]  /*8bcd0*/  VIADD R6, R2, 0xc ;  /* 0x0000000c02067836 */ /* 0x001fe20000000000 */
[----:B------:R-:W-:Y:S01]  /*8bce0*/  ISETP.LT.AND P5, PT, R27, UR4, !P0 ;  /* 0x000000041b007c0c */ /* 0x000fe2000c7a1270 */
[----:B------:R-:W-:Y:S01]  /*8bcf0*/  VIADD R7, R0, UR6 ;  /* 0x0000000600077c36 */ /* 0x000fe20008000000 */
[----:B------:R-:W-:Y:S01]  /*8bd00*/  ULDC UR4, c[0x0][0x22c] ;  /* 0x00008b0000047ab9 */ /* 0x000fe20000000800 */
[----:B---3--:R-:W-:-:S02]  /*8bd10*/  PRMT R28, R22, 0x7632, R28 ;  /* 0x00007632161c7816 */ /* 0x008fc4000000001c */
[----:B------:R-:W2:Y:S04]  /*8bd20*/  LDL.LU R22, [R1+0x24c] ;  /* 0x00024c0001167983 */ /* 0x000ea80000300800 */
[----:B------:R0:W-:Y:S02]  /*8bd30*/  @P4 STG.E.U16 desc[UR8][R24.64], R28 ;  /* 0x0000001c18004986 */ /* 0x0001e4000c101508 */
[C---:B0-----:R-:W-:Y:S02]  /*8bd40*/  LEA R24, P4, R0.reuse, R4, 0x1 ;  /* 0x0000000400187211 */ /* 0x041fe400078808ff */
[----:B------:R-:W3:Y:S02]  /*8bd50*/  LDL.LU R28, [R1+0x2a0] ;  /* 0x0002a000011c7983 */ /* 0x000ee40000300800 */
[----:B------:R-:W-:Y:S01]  /*8bd60*/  LEA.HI.X.SX32 R25, R0, R5, 0x1, P4 ;  /* 0x0000000500197211 */ /* 0x000fe200020f0eff */
[----:B------:R-:W-:Y:S01]  /*8bd70*/  VIADD R0, R2, 0xd ;  /* 0x0000000d02007836 */ /* 0x000fe20000000000 */
[----:B------:R-:W-:Y:S01]  /*8bd80*/  ISETP.LT.AND P4, PT, R6, UR4, !P0 ;  /* 0x0000000406007c0c */ /* 0x000fe2000c781270 */
[----:B------:R-:W-:-:S02]  /*8bd90*/  ULDC UR4, c[0x0][0x22c] ;  /* 0x00008b0000047ab9 */ /* 0x000fc40000000800 */
[----:B------:R0:W-:Y:S01]  /*8bda0*/  @P2 STG.E.U16 desc[UR8][R24.64], R21 ;  /* 0x0000001518002986 */ /* 0x0001e2000c101508 */
[CC--:B------:R-:W-:Y:S02]  /*8bdb0*/  LEA R6, P6, R7.reuse, R4.reuse, 0x1 ;  /* 0x0000000407067211 */ /* 0x0c0fe400078c08ff */
[----:B------:R-:W-:Y:S01]  /*8bdc0*/  ISETP.LT.AND P2, PT, R0, UR4, !P0 ;  /* 0x0000000400007c0c */ /* 0x000fe2000c741270 */
[C---:B------:R-:W-:Y:S01]  /*8bdd0*/  VIADD R0, R7.reuse, UR6 ;  /* 0x0000000607007c36 */ /* 0x040fe20008000000 */
[----:B------:R-:W-:Y:S01]  /*8bde0*/  LEA.HI.X.SX32 R7, R7, R5, 0x1, P6 ;  /* 0x0000000507077211 */ /* 0x000fe200030f0eff */
[----:B------:R-:W-:Y:S01]  /*8bdf0*/  ULDC UR4, c[0x0][0x22c] ;  /* 0x00008b0000047ab9 */ /* 0x000fe20000000800 */
[----:B0-----:R-:W-:Y:S02]  /*8be00*/  IMAD.MOV.U32 R25, RZ, RZ, R21 ;  /* 0x000000ffff197224 */ /* 0x001fe400078e0015 */
[----:B------:R-:W-:Y:S01]  /*8be10*/  LEA R24, P6, R0, R4, 0x1 ;  /* 0x0000000400187211 */ /* 0x000fe200078c08ff */
[----:B------:R-:W3:Y:S02]  /*8be20*/  LDL.LU R21, [R1+0x2b2c] ;  /* 0x002b2c0001157983 */ /* 0x000ee40000300800 */
[----:B------:R-:W-:Y:S01]  /*8be30*/  PRMT R26, R25, 0x7632, R26 ;  /* 0x00007632191a7816 */ /* 0x000fe2000000001a */
[----:B------:R-:W-:-:S04]  /*8be40*/  VIADD R25, R2, 0xe ;  /* 0x0000000e02197836 */ /* 0x000fc80000000000 */
[----:B------:R0:W-:Y:S01]  /*8be50*/  @P1 STG.E.U16 desc[UR8][R6.64], R26 ;  /* 0x0000001a06001986 */ /* 0x0001e2000c101508 */
[----:B------:R-:W-:Y:S01]  /*8be60*/  ISETP.LT.AND P1, PT, R25, UR4, !P0 ;  /* 0x0000000419007c0c */ /* 0x000fe2000c721270 */
[----:B------:R-:W-:Y:S01]  /*8be70*/  ULDC UR4, c[0x0][0x22c] ;  /* 0x00008b0000047ab9 */ /* 0x000fe20000000800 */
[----:B------:R-:W-:Y:S02]  /*8be80*/  LEA.HI.X.SX32 R25, R0, R5, 0x1, P6 ;  /* 0x0000000500197211 */ /* 0x000fe400030f0eff */
[----:B----4-:R-:W-:-:S03]  /*8be90*/  PRMT R27, R3, 0x7632, R27 ;  /* 0x00007632031b7816 */ /* 0x010fc6000000001b */
[----:B------:R1:W-:Y:S01]  /*8bea0*/  @P3 STG.E.U16 desc[UR8][R24.64], R3 ;  /* 0x0000000318003986 */ /* 0x0003e2000c101508 */
[----:B0-----:R-:W-:-:S03]  /*8beb0*/  VIADD R7, R0, UR6 ;  /* 0x0000000600077c36 */ /* 0x001fc60008000000 */
[----:B-1----:R-:W4:Y:S01]  /*8bec0*/  LDL.LU R3, [R1+0x2a4] ;  /* 0x0002a40001037983 */ /* 0x002f220000300800 */
[C---:B------:R-:W-:Y:S01]  /*8bed0*/  VIADD R0, R7.reuse, UR6 ;  /* 0x0000000607007c36 */ /* 0x040fe20008000000 */
[----:B------:R-:W-:-:S04]  /*8bee0*/  LEA R6, P6, R7, R4, 0x1 ;  /* 0x0000000407067211 */ /* 0x000fc800078c08ff */
[-C--:B------:R-:W-:Y:S02]  /*8bef0*/  LEA.HI.X.SX32 R7, R7, R5.reuse, 0x1, P6 ;  /* 0x0000000507077211 */ /* 0x080fe400030f0eff */
[----:B------:R-:W-:Y:S01]  /*8bf00*/  LEA R24, P6, R0, R4, 0x1 ;  /* 0x0000000400187211 */ /* 0x000fe200078c08ff */
[----:B------:R-:W-:Y:S02]  /*8bf10*/  VIADD R26, R2, 0xf ;  /* 0x0000000f021a7836 */ /* 0x000fe40000000000 */
[----:B------:R0:W-:Y:S01]  /*8bf20*/  @P5 STG.E.U16 desc[UR8][R6.64], R27 ;  /* 0x0000001b06005986 */ /* 0x0001e2000c101508 */
[----:B------:R-:W-:Y:S02]  /*8bf30*/  LEA.HI.X.SX32 R25, R0, R5, 0x1, P6 ;  /* 0x0000000500197211 */ /* 0x000fe400030f0eff */
[----:B------:R-:W-:Y:S01]  /*8bf40*/  ISETP.LT.AND P3, PT, R26, UR4, !P0 ;  /* 0x000000041a007c0c */ /* 0x000fe2000c761270 */
[----:B------:R-:W-:Y:S01]  /*8bf50*/  VIADD R26, R2, 0x10 ;  /* 0x00000010021a7836 */ /* 0x000fe20000000000 */
[----:B------:R-:W-:Y:S01]  /*8bf60*/  ULDC UR4, c[0x0][0x22c] ;  /* 0x00008b0000047ab9 */ /* 0x000fe20000000800 */
[----:B------:R1:W-:Y:S01]  /*8bf70*/  @P4 STG.E.U16 desc[UR8][R24.64], R23 ;  /* 0x0000001718004986 */ /* 0x0003e2000c101508 */
[----:B0-----:R-:W-:Y:S01]  /*8bf80*/  VIADD R6, R0, UR6 ;  /* 0x0000000600067c36 */ /* 0x001fe20008000000 */
[----:B------:R-:W-:-:S03]  /*8bf90*/  PRMT R27, R23, 0x7632, R27 ;  /* 0x00007632171b7816 */ /* 0x000fc6000000001b */
[C---:B------:R-:W-:Y:S01]  /*8bfa0*/  VIADD R0, R6.reuse, UR6 ;  /* 0x0000000606007c36 */ /* 0x040fe20008000000 */
[----:B-1----:R-:W4:Y:S01]  /*8bfb0*/  LDL.LU R23, [R1+0x2a8] ;  /* 0x0002a80001177983 */ /* 0x002f220000300800 */
[-C--:B------:R-:W-:Y:S01]  /*8bfc0*/  LEA R24, P4, R6, R4.reuse, 0x1 ;  /* 0x0000000406187211 */ /* 0x080fe200078808ff */
[----:B------:R-:W-:Y:S01]  /*8bfd0*/  VIADD R7, R2, 0x11 ;  /* 0x0000001102077836 */ /* 0x000fe20000000000 */
[----:B------:R-:W-:Y:S01]  /*8bfe0*/  ISETP.LT.AND P6, PT, R26, UR4, !P0 ;  /* 0x000000041a007c0c */ /* 0x000fe2000c7c1270 */
[----:B------:R-:W-:Y:S01]  /*8bff0*/  ULDC UR4, c[0x0][0x22c] ;  /* 0x00008b0000047ab9 */ /* 0x000fe20000000800 */
[-C--:B------:R-:W-:Y:S02]  /*8c000*/  LEA.HI.X.SX32 R25, R6, R5.reuse, 0x1, P4 ;  /* 0x0000000506197211 */ /* 0x080fe400020f0eff */
[----:B------:R-:W-:Y:S01]  /*8c010*/  LEA R6, P4, R0, R4, 0x1 ;  /* 0x0000000400067211 */ /* 0x000fe200078808ff */
[----:B------:R-:W-:Y:S01]  /*8c020*/  VIADD R26, R2, 0x12 ;  /* 0x00000012021a7836 */ /* 0x000fe20000000000 */
[----:B------:R-:W-:Y:S01]  /*8c030*/  ISETP.LT.AND P5, PT, R7, UR4, !P0 ;  /* 0x0000000407007c0c */ /* 0x000fe2000c7a1270 */
[----:B------:R0:W-:Y:S01]  /*8c040*/  @P2 STG.E.U16 desc[UR8][R24.64], R27 ;  /* 0x0000001b18002986 */ /* 0x0001e2000c101508 */
[----:B------:R-:W-:Y:S01]  /*8c050*/  LEA.HI.X.SX32 R7, R0, R5, 0x1, P4 ;  /* 0x0000000500077211 */ /* 0x000fe200020f0eff */
[----:B------:R-:W-:-:S02]  /*8c060*/  ULDC UR4, c[0x0][0x22c] ;  /* 0x00008b0000047ab9 */ /* 0x000fc40000000800 */
[----:B------:R-:W-:Y:S01]  /*8c070*/  ISETP.LT.AND P2, PT, R26, UR4, !P0 ;  /* 0x000000041a007c0c */ /* 0x000fe2000c741270 */
[----:B------:R-:W-:Y:S01]  /*8c080*/  ULDC UR4, c[0x0][0x22c] ;  /* 0x00008b0000047ab9 */ /* 0x000fe20000000800 */
[----:B0-----:R-:W-:Y:S01]  /*8c090*/  VIADD R24, R2, 0x13 ;  /* 0x0000001302187836 */ /* 0x001fe20000000000 */
[----:B--2---:R0:W-:Y:S04]  /*8c0a0*/  @P1 STG.E.U16 desc[UR8][R6.64], R22 ;  /* 0x0000001606001986 */ /* 0x0041e8000c101508 */
[----:B------:R-:W-:Y:S01]  /*8c0b0*/  ISETP.LT.AND P1, PT, R24, UR4, !P0 ;  /* 0x0000000418007c0c */ /* 0x000fe2000c721270 */
[----:B------:R-:W-:Y:S01]  /*8c0c0*/  VIADD R0, R0, UR6 ;  /* 0x0000000600007c36 */ /* 0x000fe20008000000 */
[----:B------:R-:W-:Y:S01]  /*8c0d0*/  PRMT R24, R22, 0x7632, R24 ;  /* 0x0000763216187816 */ /* 0x000fe20000000018 */
[----:B------:R-:W-:Y:S01]  /*8c0e0*/  ULDC UR4, c[0x0][0x248] ;  /* 0x0000920000047ab9 */ /* 0x000fe20000000800 */
[----:B------:R-:W-:Y:S01]  /*8c0f0*/  VIADD R25, R2, 0x14 ;  /* 0x0000001402197836 */ /* 0x000fe20000000000 */
[----:B------:R-:W-:Y:S01]  /*8c100*/  ULDC UR6, c[0x0][0x22c] ;  /* 0x00008b0000067ab9 */ /* 0x000fe20000000800 */
[----:B0-----:R-:W2:Y:S01]  /*8c110*/  LDL.LU R22, [R1+0x2ac] ;  /* 0x0002ac0001167983 */ /* 0x001ea20000300800 */
[----:B------:R-:W-:-:S04]  /*8c120*/  LEA R6, P4, R0, R4, 0x1 ;  /* 0x0000000400067211 */ /* 0x000fc800078808ff */
[C---:B------:R-:W-:Y:S01]  /*8c130*/  LEA.HI.X.SX32 R7, R0.reuse, R5, 0x1, P4 ;  /* 0x0000000500077211 */ /* 0x040fe200020f0eff */
[----:B------:R-:W-:Y:S01]  /*8c140*/  VIADD R0, R0, UR4 ;  /* 0x0000000400007c36 */ /* 0x000fe20008000000 */
[----:B------:R-:W-:-:S03]  /*8c150*/  ULDC UR4, c[0x0][0x248] ;  /* 0x0000920000047ab9 */ /* 0x000fc60000000800 */
[----:B------:R0:W-:Y:S01]  /*8c160*/  @P3 STG.E.U16 desc[UR8][R6.64], R24 ;  /* 0x0000001806003986 */ /* 0x0001e2000c101508 */
[----:B------:R-:W-:Y:S02]  /*8c170*/  ISETP.LT.AND P4, PT, R25, UR5, !P0 ;  /* 0x0000000519007c0c */ /* 0x000fe4000c781270 */
[----:B---3--:R-:W-:Y:S01]  /*8c180*/  PRMT R27, R28, 0x7632, R27 ;  /* 0x000076321c1b7816 */ /* 0x008fe2000000001b */
[----:B------:R-:W-:Y:S01]  /*8c190*/  VIADD R26, R2, 0x15 ;  /* 0x00000015021a7836 */ /* 0x000fe20000000000 */
[----:B------:R-:W-:Y:S01]  /*8c1a0*/  ULDC UR5, c[0x0][0x22c] ;  /* 0x00008b0000057ab9 */ /* 0x000fe20000000800 */
[CC--:B0-----:R-:W-:Y:S01]  /*8c1b0*/  LEA R24, P3, R0.reuse, R4.reuse, 0x1 ;  /* 0x0000000400187211 */ /* 0x0c1fe200078608ff */
[C---:B------:R-:W-:Y:S01]  /*8c1c0*/  VIADD R7, R0.reuse, UR4 ;  /* 0x0000000400077c36 */ /* 0x040fe20008000000 */
[----:B------:R-:W-:Y:S02]  /*8c1d0*/  ULDC UR4, c[0x0][0x248] ;  /* 0x0000920000047ab9 */ /* 0x000fe40000000800 */
[----:B------:R-:W-:Y:S01]  /*8c1e0*/  LEA.HI.X.SX32 R25, R0, R5, 0x1, P3 ;  /* 0x0000000500197211 */ /* 0x000fe200018f0eff */
[C---:B------:R-:W-:Y:S01]  /*8c1f0*/  VIADD R0, R7.reuse, UR4 ;  /* 0x0000000407007c36 */ /* 0x040fe20008000000 */
[----:B------:R-:W-:Y:S01]  /*8c200*/  LEA R6, P3, R7, R4, 0x1 ;  /* 0x0000000407067211 */ /* 0x000fe200078608ff */
[----:B------:R-:W-:-:S02]  /*8c210*/  ULDC UR4, c[0x0][0x248] ;  /* 0x0000920000047ab9 */ /* 0x000fc40000000800 */
[----:B------:R0:W-:Y:S01]  /*8c220*/  @P6 STG.E.U16 desc[UR8][R24.64], R28 ;  /* 0x0000001c18006986 */ /* 0x0001e2000c101508 */
[----:B------:R-:W-:Y:S02]  /*8c230*/  LEA.HI.X.SX32 R7, R7, R5, 0x1, P3 ;  /* 0x0000000507077211 */ /* 0x000fe400018f0eff */
[----:B------:R-:W-:Y:S01]  /*8c240*/  ISETP.LT.AND P3, PT, R26, UR5, !P0 ;  /* 0x000000051a007c0c */ /* 0x000fe2000c761270 */
[----:B------:R-:W-:Y:S02]  /*8c250*/  ULDC UR5, c[0x0][0x22c] ;  /* 0x00008b0000057ab9 */ /* 0x000fe40000000800 */
[----:B------:R1:W-:Y:S01]  /*8c260*/  @P5 STG.E.U16 desc[UR8][R6.64], R27 ;  /* 0x0000001b06005986 */ /* 0x0003e2000c101508 */
[----:B0-----:R-:W-:-:S04]  /*8c270*/  LEA R24, P6, R0, R4, 0x1 ;  /* 0x0000000400187211 */ /* 0x001fc800078c08ff */
[-C--:B------:R-:W-:Y:S01]  /*8c280*/  LEA.HI.X.SX32 R25, R0, R5.reuse, 0x1, P6 ;  /* 0x0000000500197211 */ /* 0x080fe200030f0eff */
[----:B-1----:R-:W-:Y:S02]  /*8c290*/  VIADD R6, R2, 0x16 ;  /* 0x0000001602067836 */ /* 0x002fe40000000000 */
[----:B------:R-:W-:Y:S01]  /*8c2a0*/  VIADD R7, R0, UR4 ;  /* 0x0000000400077c36 */ /* 0x000fe20008000000 */
[----:B------:R-:W-:Y:S02]  /*8c2b0*/  ULDC UR4, c[0x0][0x248] ;  /* 0x0000920000047ab9 */ /* 0x000fe40000000800 */
[----:B------:R-:W-:Y:S01]  /*8c2c0*/  ISETP.LT.AND P5, PT, R6, UR5, !P0 ;  /* 0x0000000506007c0c */ /* 0x000fe2000c7a1270 */
[----:B----4-:R0:W-:Y:S01]  /*8c2d0*/  @P2 STG.E.U16 desc[UR8][R24.64], R3 ;  /* 0x0000000318002986 */ /* 0x0101e2000c101508 */
[C---:B------:R-:W-:Y:S01]  /*8c2e0*/  LEA R6, P2, R7.reuse, R4, 0x1 ;  /* 0x0000000407067211 */ /* 0x040fe200078408ff */
[C---:B------:R-:W-:Y:S01]  /*8c2f0*/  VIADD R0, R7.reuse, UR4 ;  /* 0x0000000407007c36 */ /* 0x040fe20008000000 */
[----:B------:R-:W-:Y:S01]  /*8c300*/  ULDC UR5, c[0x0][0x22c] ;  /* 0x00008b0000057ab9 */ /* 0x000fe20000000800 */
[C---:B------:R-:W-:Y:S01]  /*8c310*/  VIADD R26, R2.reuse, 0x18 ;  /* 0x00000018021a7836 */ /* 0x040fe20000000000 */
[----:B------:R-:W-:Y:S01]  /*8c320*/  LEA.HI.X.SX32 R7, R7, R5, 0x1, P2 ;  /* 0x0000000507077211 */ /* 0x000fe200010f0eff */
[----:B------:R-:W-:Y:S01]  /*8c330*/  ULDC UR4, c[0x0][0x22c] ;  /* 0x00008b0000047ab9 */ /* 0x000fe20000000800 */
[----:B0-----:R-:W-:Y:S01]  /*8c340*/  VIADD R24, R2, 0x17 ;  /* 0x0000001702187836 */ /* 0x001fe20000000000 */
[----:B------:R-:W-:-:S02]  /*8c350*/  PRMT R25, R3, 0x7632, R25 ;  /* 0x0000763203197816 */ /* 0x000fc40000000019 */
[----:B------:R-:W3:Y:S02]  /*8c360*/  LDL.LU R3, [R1+0x3d4] ;  /* 0x0003d40001037983 */ /* 0x000ee40000300800 */
[----:B------:R-:W-:Y:S01]  /*8c370*/  ISETP.LT.AND P2, PT, R24, UR5, !P0 ;  /* 0x0000000518007c0c */ /* 0x000fe2000c741270 */
[----:B------:R-:W-:Y:S01]  /*8c380*/  ULDC UR5, c[0x0][0x22c] ;  /* 0x00008b0000057ab9 */ /* 0x000fe20000000800 */
[----:B------:R-:W-:Y:S01]  /*8c390*/  LEA R24, P6, R0, R4, 0x1 ;  /* 0x0000000400187211 */ /* 0x000fe200078c08ff */
[----:B------:R0:W-:Y:S01]  /*8c3a0*/  @P1 STG.E.U16 desc[UR8][R6.64], R25 ;  /* 0x0000001906001986 */ /* 0x0001e2000c101508 */
[----:B------:R-:W-:Y:S01]  /*8c3b0*/  ISETP.LT.AND P1, PT, R26, UR4, !P0 ;  /* 0x000000041a007c0c */ /* 0x000fe2000c721270 */
[----:B------:R-:W-:Y:S01]  /*8c3c0*/  ULDC UR4, c[0x0][0x248] ;  /* 0x0000920000047ab9 */ /* 0x000fe20000000800 */
[C---:B0-----:R-:W-:Y:S01]  /*8c3d0*/  LEA.HI.X.SX32 R25, R0.reuse, R5, 0x1, P6 ;  /* 0x0000000500197211 */ /* 0x041fe200030f0eff */
[----:B------:R-:W-:Y:S01]  /*8c3e0*/  VIADD R0, R0, UR4 ;  /* 0x0000000400007c36 */ /* 0x000fe20008000000 */
[----:B------:R-:W-:Y:S01]  /*8c3f0*/  ULDC UR4, c[0x0][0x22c] ;  /* 0x00008b0000047ab9 */ /* 0x000fe20000000800 */
[----:B------:R-:W-:-:S02]  /*8c400*/  VIADD R7, R2, 0x19 ;  /* 0x0000001902077836 */ /* 0x000fc40000000000 */
[----:B------:R0:W-:Y:S01]  /*8c410*/  @P4 STG.E.U16 desc[UR8][R24.64], R23 ;  /* 0x0000001718004986 */ /* 0x0001e2000c101508 */
[CC--:B------:R-:W-:Y:S02]  /*8c420*/  LEA R6, P6, R0.reuse, R4.reuse, 0x1 ;  /* 0x0000000400067211 */ /* 0x0c0fe400078c08ff */
[----:B------:R-:W-:Y:S01]  /*8c430*/  ISETP.LT.AND P4, PT, R7, UR4, !P0 ;  /* 0x0000000407007c0c */ /* 0x000fe2000c781270 */
[----:B------:R-:W-:Y:S01]  /*8c440*/  ULDC UR4, c[0x0][0x248] ;  /* 0x0000920000047ab9 */ /* 0x000fe20000000800 */
[C---:B------:R-:W-:Y:S01]  /*8c450*/  LEA.HI.X.SX32 R7, R0.reuse, R5, 0x1, P6 ;  /* 0x0000000500077211 */ /* 0x040fe200030f0eff */
[----:B------:R-:W-:Y:S01]  /*8c460*/  VIADD R0, R0, UR4 ;  /* 0x0000000400007c36 */ /* 0x000fe20008000000 */
[----:B------:R-:W-:Y:S01]  /*8c470*/  ULDC UR4, c[0x0][0x248] ;  /* 0x0000920000047ab9 */ /* 0x000fe20000000800 */
[----:B0-----:R-:W-:Y:S01]  /*8c480*/  PRMT R24, R23, 0x7632, R24 ;  /* 0x0000763217187816 */ /* 0x001fe20000000018 */
[----:B------:R-:W-:Y:S01]  /*8c490*/  VIADD R25, R2, 0x1a ;  /* 0x0000001a02197836 */ /* 0x000fe20000000000 */
[----:B------:R-:W4:Y:S04]  /*8c4a0*/  LDL.LU R23, [R1+0x3d8] ;  /* 0x0003d80001177983 */ /* 0x000f280000300800 */
[----:B------:R-:W-:Y:S01]  /*8c4b0*/  ISETP.LT.AND P6, PT, R25, UR5, !P0 ;  /* 0x0000000519007c0c */ /* 0x000fe2000c7c1270 */
[----:B------:R0:W-:Y:S01]  /*8c4c0*/  @P3 STG.E.U16 desc[UR8][R6.64], R24 ;  /* 0x0000001806003986 */ /* 0x0001e2000c101508 */
[----:B------:R-:W-:Y:S01]  /*8c4d0*/  VIADD R25, R0, UR4 ;  /* 0x0000000400197c36 */ /* 0x000fe20008000000 */
[----:B------:R-:W-:Y:S01]  /*8c4e0*/  ULDC UR5, c[0x0][0x248] ;  /* 0x0000920000057ab9 */ /* 0x000fe20000000800 */
[----:B------:R-:W-:Y:S01]  /*8c4f0*/  VIADD R27, R2, 0x1b ;  /* 0x0000001b021b7836 */ /* 0x000fe20000000000 */
[----:B------:R-:W-:Y:S01]  /*8c500*/  ULDC UR4, c[0x0][0x22c] ;  /* 0x00008b0000047ab9 */ /* 0x000fe20000000800 */
[----:B0-----:R-:W-:-:S04]  /*8c510*/  LEA R6, P3, R0, R4, 0x1 ;  /* 0x0000000400067211 */ /* 0x001fc800078608ff */
[-C--:B------:R-:W-:Y:S02]  /*8c520*/  LEA.HI.X.SX32 R7, R0, R5.reuse, 0x1, P3 ;  /* 0x0000000500077211 */ /* 0x080fe400018f0eff */
[CC--:B------:R-:W-:Y:S01]  /*8c530*/  LEA R24, P3, R25.reuse, R4.reuse, 0x1 ;  /* 0x0000000419187211 */ /* 0x0c0fe200078608ff */
[C---:B------:R-:W-:Y:S01]  /*8c540*/  VIADD R26, R25.reuse, UR5 ;  /* 0x00000005191a7c36 */ /* 0x040fe20008000000 */
[----:B------:R-:W-:Y:S02]  /*8c550*/  ULDC UR5, c[0x0][0x22c] ;  /* 0x00008b0000057ab9 */ /* 0x000fe40000000800 */
[----:B------:R-:W-:Y:S02]  /*8c560*/  LEA.HI.X.SX32 R25, R25, R5, 0x1, P3 ;  /* 0x0000000519197211 */ /* 0x000fe400018f0eff */
[----:B--2---:R-:W-:Y:S01]  /*8c570*/  PRMT R0, R22, 0x7632, R0 ;  /* 0x0000763216007816 */ /* 0x004fe20000000000 */
[----:B------:R0:W-:Y:S04]  /*8c580*/  @P5 STG.E.U16 desc[UR8][R6.64], R22 ;  /* 0x0000001606005986 */ /* 0x0001e8000c101508 */
[----:B------:R1:W-:Y:S04]  /*8c590*/  @P2 STG.E.U16 desc[UR8][R24.64], R0 ;  /* 0x0000000018002986 */ /* 0x0003e8000c101508 */
[----:B0-----:R-:W2:Y:S04]  /*8c5a0*/  LDL.LU R22, [R1+0x3dc] ;  /* 0x0003dc0001167983 */ /* 0x001ea80000300800 */
[----:B------:R-:W2:Y:S04]  /*8c5b0*/  LDL.LU R28, [R1+0x3e0] ;  /* 0x0003e000011c7983 */ /* 0x000ea80000300800 */
[----:B-1----:R-:W3:Y:S01]  /*8c5c0*/  LDL.LU R25, [R1+0x3d0] ;  /* 0x0003d00001197983 */ /* 0x002ee20000300800 */
[----:B------:R-:W-:Y:S01]  /*8c5d0*/  ISETP.LT.AND P5, PT, R27, UR4, !P0 ;  /* 0x000000041b007c0c */ /* 0x000fe2000c7a1270 */
[----:B------:R-:W-:Y:S01]  /*8c5e0*/  VIADD R27, R2, 0x1c ;  /* 0x0000001c021b7836 */ /* 0x000fe20000000000 */
[----:B------:R-:W-:Y:S01]  /*8c5f0*/  LEA R6, P3, R26, R4, 0x1 ;  /* 0x000000041a067211 */ /* 0x000fe200078608ff */
[----:B------:R-:W-:-:S03]  /*8c600*/  ULDC UR4, c[0x0][0x22c] ;  /* 0x00008b0000047ab9 */ /* 0x000fc60000000800 */
[----:B------:R-:W-:Y:S02]  /*8c610*/  LEA.HI.X.SX32 R7, R26, R5, 0x1, P3 ;  /* 0x000000051a077211 */ /* 0x000fe400018f0eff */
[----:B------:R-:W-:Y:S01]  /*8c620*/  ISETP.LT.AND P3, PT, R27, UR4, !P0 ;  /* 0x000000041b007c0c */ /* 0x000fe2000c761270 */
[----:B------:R-:W-:Y:S01]  /*8c630*/  ULDC UR4, c[0x0][0x248] ;  /* 0x0000920000047ab9 */ /* 0x000fe20000000800 */
[----:B------:R-:W-:Y:S02]  /*8c640*/  VIADD R0, R2, 0x1d ;  /* 0x0000001d02007836 */ /* 0x000fe40000000000 */
[----:B------:R-:W-:Y:S01]  /*8c650*/  VIADD R26, R26, UR4 ;  /* 0x000000041a1a7c36 */ /* 0x000fe20008000000 */
[----:B------:R-:W-:Y:S02]  /*8c660*/  ULDC UR4, c[0x0][0x22c] ;  /* 0x00008b0000047ab9 */ /* 0x000fe40000000800 */
[----:B------:R-:W-:Y:S01]  /*8c670*/  ISETP.LT.AND P2, PT, R0, UR4, !P0 ;  /* 0x0000000400007c0c */ /* 0x000fe2000c741270 */
[C---:B------:R-:W-:Y:S01]  /*8c680*/  VIADD R0, R2.reuse, 0x1e ;  /* 0x0000001e02007836 */ /* 0x040fe20000000000 */
[----:B------:R-:W-:Y:S01]  /*8c690*/  ULDC UR4, c[0x0][0x248] ;  /* 0x0000920000047ab9 */ /* 0x000fe20000000800 */
[----:B------:R-:W-:Y:S01]  /*8c6a0*/  VIADD R27, R2, 0x1f ;  /* 0x0000001f021b7836 */ /* 0x000fe20000000000 */
[----:B---3--:R0:W-:Y:S01]  /*8c6b0*/  @P1 STG.E.U16 desc[UR8][R6.64], R25 ;  /* 0x0000001906001986 */ /* 0x0081e2000c101508 */
[----:B------:R-:W-:-:S02]  /*8c6c0*/  PRMT R24, R25, 0x7632, R24 ;  /* 0x0000763219187816 */ /* 0x000fc40000000018 */
[----:B0-----:R-:W-:-:S04]  /*8c6d0*/  LEA R6, P1, R26, R4, 0x1 ;  /* 0x000000041a067211 */ /* 0x001fc800078208ff */
[----:B------:R-:W-:Y:S02]  /*8c6e0*/  LEA.HI.X.SX32 R7, R26, R5, 0x1, P1 ;  /* 0x000000051a077211 */ /* 0x000fe400008f0eff */
[----:B------:R-:W-:Y:S01]  /*8c6f0*/  ISETP.LT.AND P1, PT, R0, UR5, !P0 ;  /* 0x0000000500007c0c */ /* 0x000fe2000c721270 */
[----:B------:R-:W-:Y:S01]  /*8c700*/  VIADD R0, R26, UR4 ;  /* 0x000000041a007c36 */ /* 0x000fe20008000000 */
[----:B------:R-:W-:Y:S01]  /*8c710*/  ULDC UR4, c[0x0][0x248] ;  /* 0x0000920000047ab9 */ /* 0x000fe20000000800 */
[----:B------:R0:W-:Y:S01]  /*8c720*/  @P4 STG.E.U16 desc[UR8][R6.64], R24 ;  /* 0x0000001806004986 */ /* 0x0001e2000c101508 */
[----:B------:R-:W-:Y:S02]  /*8c730*/  ULDC UR5, c[0x0][0x22c] ;  /* 0x00008b0000057ab9 */ /* 0x000fe40000000800 */
[----:B0-----:R-:W-:-:S04]  /*8c740*/  LEA R24, P4, R0, R4, 0x1 ;  /* 0x0000000400187211 */ /* 0x001fc800078808ff */
[CC--:B------:R-:W-:Y:S01]  /*8c750*/  LEA.HI.X.SX32 R25, R0.reuse, R5.reuse, 0x1, P4 ;  /* 0x0000000500197211 */ /* 0x0c0fe200020f0eff */
[----:B------:R-:W-:Y:S01]  /*8c760*/  VIADD R7, R0, UR4 ;  /* 0x0000000400077c36 */ /* 0x000fe20008000000 */
[----:B------:R-:W-:Y:S01]  /*8c770*/  PRMT R0, R3, 0x7632, R0 ;  /* 0x0000763203007816 */ /* 0x000fe20000000000 */
[----:B------:R-:W-:Y:S02]  /*8c780*/  ULDC UR4, c[0x0][0x248] ;  /* 0x0000920000047ab9 */ /* 0x000fe40000000800 */
[----:B------:R0:W-:Y:S01]  /*8c790*/  @P6 STG.E.U16 desc[UR8][R24.64], R3 ;  /* 0x0000000318006986 */ /* 0x0001e2000c101508 */
[C---:B------:R-:W-:Y:S01]  /*8c7a0*/  LEA R6, P4, R7.reuse, R4, 0x1 ;  /* 0x0000000407067211 */ /* 0x040fe200078808ff */
[C---:B------:R-:W-:Y:S01]  /*8c7b0*/  VIADD R26, R7.reuse, UR4 ;  /* 0x00000004071a7c36 */ /* 0x040fe20008000000 */
[----:B------:R-:W-:Y:S01]  /*8c7c0*/  ULDC UR4, c[0x0][0x248] ;  /* 0x0000920000047ab9 */ /* 0x000fe20000000800 */
[----:B0-----:R-:W3:Y:S01]  /*8c7d0*/  LDL.LU R3, [R1+0x3e4] ;  /* 0x0003e40001037983 */ /* 0x001ee20000300800 */
[----:B------:R-:W-:-:S02]  /*8c7e0*/  LEA.HI.X.SX32 R7, R7, R5, 0x1, P4 ;  /* 0x0000000507077211 */ /* 0x000fc400020f0eff */
[----:B------:R-:W-:-:S03]  /*8c7f0*/  LEA R24, P6, R26, R4, 0x1 ;  /* 0x000000041a187211 */ /* 0x000fc600078c08ff */
[----:B------:R0:W-:Y:S01]  /*8c800*/  @P5 STG.E.U16 desc[UR8][R6.64], R0 ;  /* 0x0000000006005986 */ /* 0x0001e2000c101508 */
[----:B------:R-:W-:Y:S02]  /*8c810*/  LEA.HI.X.SX32 R25, R26, R5, 0x1, P6 ;  /* 0x000000051a197211 */ /* 0x000fe400030f0eff */
[----:B------:R-:W-:Y:S01]  /*8c820*/  ISETP.LT.AND P4, PT, R27, UR5, !P0 ;  /* 0x000000051b007c0c */ /* 0x000fe2000c781270 */
[----:B------:R-:W-:Y:S02]  /*8c830*/  ULDC UR5, c[0x0][0x22c] ;  /* 0x00008b0000057ab9 */ /* 0x000fe40000000800 */
[----:B----4-:R1:W-:Y:S01]  /*8c840*/  @P3 STG.E.U16 desc[UR8][R24.64], R23 ;  /* 0x0000001718003986 */ /* 0x0103e2000c101508 */
[----:B0-----:R-:W-:Y:S02]  /*8c850*/  VIADD R0, R2, 0x20 ;  /* 0x0000002002007836 */ /* 0x001fe40000000000 */
[----:B------:R-:W-:Y:S01]  /*8c860*/  VIADD R6, R26, UR4 ;  /* 0x000000041a067c36 */ /* 0x000fe20008000000 */
[----:B------:R-:W-:Y:S01]  /*8c870*/  ULDC UR4, c[0x0][0x248] ;  /* 0x0000920000047ab9 */ /* 0x000fe20000000800 */
[----:B------:R-:W-:Y:S01]  /*8c880*/  VIADD R26, R2, 0x21 ;  /* 0x00000021021a7836 */ /* 0x000fe20000000000 */
[----:B------:R-:W-:-:S02]  /*8c890*/  PRMT R7, R23, 0x7632, R7 ;  /* 0x0000763217077816 */ /* 0x000fc40000000007 */
[----:B------:R-:W-:Y:S01]  /*8c8a0*/  ISETP.LT.AND P6, PT, R0, UR5, !P0 ;  /* 0x0000000500007c0c */ /* 0x000fe2000c7c1270 */
[----:B-1----:R-:W4:Y:S01]  /*8c8b0*/  LDL.LU R23, [R1+0x3e8] ;  /* 0x0003e80001177983 */ /* 0x002f220000300800 */
[CC--:B------:R-:W-:Y:S01]  /*8c8c0*/  LEA R24, P3, R6.reuse, R4.reuse, 0x1 ;  /* 0x0000000406187211 */ /* 0x0c0fe200078608ff */
[C---:B------:R-:W-:Y:S01]  /*8c8d0*/  VIADD R0, R6.reuse, UR4 ;  /* 0x0000000406007c36 */ /* 0x040fe20008000000 */
[----:B------:R-:W-:Y:S01]  /*8c8e0*/  ULDC UR5, c[0x0][0x22c] ;  /* 0x00008b0000057ab9 */ /* 0x000fe20000000800 */
[----:B------:R-:W-:Y:S01]  /*8c8f0*/  ULDC UR4, c[0x0][0x22c] ;  /* 0x00008b0000047ab9 */ /* 0x000fe20000000800 */
[----:B------:R-:W-:Y:S02]  /*8c900*/  LEA.HI.X.SX32 R25, R6, R5, 0x1, P3 ;  /* 0x0000000506197211 */ /* 0x000fe400018f0eff */
[----:B------:R-:W-:Y:S01]  /*8c910*/  ISETP.LT.AND P5, PT, R26, UR5, !P0 ;  /* 0x000000051a007c0c */ /* 0x000fe2000c7a1270 */
[----:B------:R-:W-:Y:S01]  /*8c920*/  VIADD R26, R2, 0x22 ;  /* 0x00000022021a7836 */ /* 0x000fe20000000000 */
[----:B------:R-:W-:Y:S01]  /*8c930*/  LEA R6, P3, R0, R4, 0x1 ;  /* 0x0000000400067211 */ /* 0x000fe200078608ff */
[----:B------:R0:W-:Y:S01]  /*8c940*/  @P2 STG.E.U16 desc[UR8][R24.64], R7 ;  /* 0x0000000718002986 */ /* 0x0001e2000c101508 */
[----:B------:R-:W-:-:S02]  /*8c950*/  ULDC UR5, c[0x0][0x22c] ;  /* 0x00008b0000057ab9 */ /* 0x000fc40000000800 */
[----:B------:R-:W-:Y:S01]  /*8c960*/  ISETP.LT.AND P2, PT, R26, UR4, !P0 ;  /* 0x000000041a007c0c */ /* 0x000fe2000c741270 */
[----:B------:R-:W-:Y:S01]  /*8c970*/  ULDC UR4, c[0x0][0x248] ;  /* 0x0000920000047ab9 */ /* 0x000fe20000000800 */
[----:B0-----:R-:W-:Y:S01]  /*8c980*/  LEA.HI.X.SX32 R7, R0, R5, 0x1, P3 ;  /* 0x0000000500077211 */ /* 0x001fe200018f0eff */
[----:B------:R-:W-:Y:S02]  /*8c990*/  VIADD R24, R2, 0x23 ;  /* 0x0000002302187836 */ /* 0x000fe40000000000 */
[----:B------:R-:W-:Y:S01]  /*8c9a0*/  VIADD R0, R0, UR4 ;  /* 0x0000000400007c36 */ /* 0x000fe20008000000 */
[----:B------:R-:W-:Y:S01]  /*8c9b0*/  ULDC UR4, c[0x0][0x22c] ;  /* 0x00008b0000047ab9 */ /* 0x000fe20000000800 */
[----:B--2---:R0:W-:Y:S01]  /*8c9c0*/  @P1 STG.E.U16 desc[UR8][R6.64], R22 ;  /* 0x0000001606001986 */ /* 0x0041e2000c101508 */
[----:B------:R-:W-:Y:S01]  /*8c9d0*/  ISETP.LT.AND P1, PT, R24, UR4, !P0 ;  /* 0x0000000418007c0c */ /* 0x000fe2000c721270 */
[----:B------:R-:W-:Y:S01]  /*8c9e0*/  ULDC UR4, c[0x0][0x248] ;  /* 0x0000920000047ab9 */ /* 0x000fe20000000800 */
[----:B------:R-:W-:-:S02]  /*8c9f0*/  PRMT R24, R22, 0x7632, R24 ;  /* 0x0000763216187816 */ /* 0x000fc40000000018 */
[----:B0-----:R-:W2:Y:S01]  /*8ca00*/  LDL.LU R22, [R1+0x3ec] ;  /* 0x0003ec0001167983 */ /* 0x001ea20000300800 */
[----:B------:R-:W-:-:S04]  /*8ca10*/  LEA R6, P3, R0, R4, 0x1 ;  /* 0x0000000400067211 */ /* 0x000fc800078608ff */
[C---:B------:R-:W-:Y:S01]  /*8ca20*/  LEA.HI.X.SX32 R7, R0.reuse, R5, 0x1, P3 ;  /* 0x0000000500077211 */ /* 0x040fe200018f0eff */
[----:B------:R-:W-:Y:S01]  /*8ca30*/  VIADD R0, R0, UR4 ;  /* 0x0000000400007c36 */ /* 0x000fe20008000000 */
[----:B------:R-:W-:Y:S01]  /*8ca40*/  ULDC UR4, c[0x0][0x248] ;  /* 0x0000920000047ab9 */ /* 0x000fe20000000800 */
[C---:B------:R-:W-:Y:S02]  /*8ca50*/  VIADD R25, R2.reuse, 0x24 ;  /* 0x0000002402197836 */ /* 0x040fe40000000000 */
[----:B------:R0:W-:Y:S03]  /*8ca60*/  @P4 STG.E.U16 desc[UR8][R6.64], R24 ;  /* 0x0000001806004986 */ /* 0x0001e6000c101508 */
[----:B------:R-:W-:Y:S01]  /*8ca70*/  ISETP.LT.AND P3, PT, R25, UR5, !P0 ;  /* 0x0000000519007c0c */ /* 0x000fe2000c761270 */
[----:B------:R-:W-:Y:S01]  /*8ca80*/  VIADD R27, R2, 0x25 ;  /* 0x00000025021b7836 */ /* 0x000fe20000000000 */
[----:B------:R-:W-:Y:S01]  /*8ca90*/  ULDC UR5, c[0x0][0x22c] ;  /* 0x00008b0000057ab9 */ /* 0x000fe20000000800 */
[C---:B0-----:R-:W-:Y:S01]  /*8caa0*/  LEA R24, P4, R0.reuse, R4, 0x1 ;  /* 0x0000000400187211 */ /* 0x041fe200078808ff */
[----:B------:R-:W-:Y:S01]  /*8cab0*/  VIADD R7, R0, UR4 ;  /* 0x0000000400077c36 */ /* 0x000fe20008000000 */
[----:B------:R-:W-:-:S02]  /*8cac0*/  ULDC UR4, c[0x0][0x248] ;  /* 0x0000920000047ab9 */ /* 0x000fc40000000800 */
[-C--:B------:R-:W-:Y:S01]  /*8cad0*/  LEA.HI.X.SX32 R25, R0, R5.reuse, 0x1, P4 ;  /* 0x0000000500197211 */ /* 0x080fe200020f0eff */
[C---:B------:R-:W-:Y:S01]  /*8cae0*/  VIADD R26, R7.reuse, UR4 ;  /* 0x00000004071a7c36 */ /* 0x040fe20008000000 */
[C---:B------:R-:W-:Y:S01]  /*8caf0*/  LEA R6, P4, R7.reuse, R4, 0x1 ;  /* 0x0000000407067211 */ /* 0x040fe200078808ff */
[----:B------:R-:W-:Y:S01]  /*8cb00*/  ULDC UR4, c[0x0][0x248] ;  /* 0x0000920000047ab9 */ /* 0x000fe20000000800 */
[----:B------:R-:W-:Y:S01]  /*8cb10*/  PRMT R0, R28, 0x7632, R0 ;  /* 0x000076321c007816 */ /* 0x000fe20000000000 */
[----:B------:R0:W-:Y:S01]  /*8cb20*/  @P6 STG.E.U16 desc[UR8][R24.64], R28 ;  /* 0x0000001c18006986 */ /* 0x0001e2000c101508 */
[----:B------:R-:W-:-:S05]  /*8cb30*/  LEA.HI.X.SX32 R7, R7, R5, 0x1, P4 ;  /* 0x0000000507077211 */ /* 0x000fca00020f0eff */
[----:B------:R1:W-:Y:S01]  /*8cb40*/  @P5 STG.E.U16 desc[UR8][R6.64], R0 ;  /* 0x0000000006005986 */ /* 0x0003e2000c101508 */
[----:B0-----:R-:W-:-:S03]  /*8cb50*/  LEA R24, P6, R26, R4, 0x1 ;  /* 0x000000041a187211 */ /* 0x001fc600078c08ff */
[----:B------:R-:W2:Y:S01]  /*8cb60*/  LDL.LU R28, [R1+0x3f4] ;  /* 0x0003f400011c7983 */ /* 0x000ea20000300800 */
[C---:B------:R-:W-:Y:S01]  /*8cb70*/  LEA.HI.X.SX32 R25, R26.reuse, R5, 0x1, P6 ;  /* 0x000000051a197211 */ /* 0x040fe200030f0eff */
[----:B-1----:R-:W-:Y:S01]  /*8cb80*/  VIADD R7, R26, UR4 ;  /* 0x000000041a077c36 */ /* 0x002fe20008000000 */
[----:B------:R-:W-:Y:S01]  /*8cb90*/  ISETP.LT.AND P4, PT, R27, UR5, !P0 ;  /* 0x000000051b007c0c */ /* 0x000fe2000c781270 */
[----:B------:R-:W-:Y:S01]  /*8cba0*/  VIADD R0, R2, 0x26 ;  /* 0x0000002602007836 */ /* 0x000fe20000000000 */
[----:B------:R-:W-:Y:S01]  /*8cbb0*/  ULDC UR5, c[0x0][0x22c] ;  /* 0x00008b0000057ab9 */ /* 0x000fe20000000800 */
[----:B------:R-:W-:-:S03]  /*8cbc0*/  ULDC UR4, c[0x0][0x248] ;  /* 0x0000920000047ab9 */ /* 0x000fc60000000800 */
[----:B------:R-:W-:Y:S01]  /*8cbd0*/  ISETP.LT.AND P5, PT, R0, UR5, !P0 ;  /* 0x0000000500007c0c */ /* 0x000fe2000c7a1270 */
[C---:B------:R-:W-:Y:S01]  /*8cbe0*/  VIADD R0, R7.reuse, UR4 ;  /* 0x0000000407007c36 */ /* 0x040fe20008000000 */
[----:B------:R-:W-:Y:S01]  /*8cbf0*/  ULDC UR5, c[0x0][0x22c] ;  /* 0x00008b0000057ab9 */ /* 0x000fe20000000800 */
[----:B------:R-:W-:Y:S01]  /*8cc00*/  VIADD R26, R2, 0x28 ;  /* 0x00000028021a7836 */ /* 0x000fe20000000000 */
[----:B------:R-:W-:Y:S01]  /*8cc10*/  ULDC UR4, c[0x0][0x22c] ;  /* 0x00008b0000047ab9 */ /* 0x000fe20000000800 */
[----:B---3--:R0:W-:Y:S01]  /*8cc20*/  @P2 STG.E.U16 desc[UR8][R24.64], R3 ;  /* 0x0000000318002986 */ /* 0x0081e2000c101508 */
[----:B------:R-:W-:-:S04]  /*8cc30*/  LEA R6, P2, R7, R4, 0x1 ;  /* 0x0000000407067211 */ /* 0x000fc800078408ff */
[-C--:B------:R-:W-:Y:S01]  /*8cc40*/  LEA.HI.X.SX32 R7, R7, R5.reuse, 0x1, P2 ;  /* 0x0000000507077211 */ /* 0x080fe200010f0eff */
[----:B0-----:R-:W-:Y:S01]  /*8cc50*/  VIADD R24, R2, 0x27 ;  /* 0x0000002702187836 */ /* 0x001fe20000000000 */
[----:B------:R-:W-:Y:S02]  /*8cc60*/  PRMT R25, R3, 0x7632, R25 ;  /* 0x0000763203197816 */ /* 0x000fe40000000019 */
        /* <DEDUP_REMOVED lines=11> */
[----:B----4-:R0:W-:Y:S01]  /*8cd20*/  @P3 STG.E.U16 desc[UR8][R24.64], R23 ;  /* 0x0000001718003986 */ /* 0x0101e2000c101508 */
        /* <DEDUP_REMOVED lines=17> */
[C---:B------:R-:W-:Y:S01]  /*8ce40*/  LEA R24, P4, R25.reuse, R4, 0x1 ;  /* 0x0000000419187211 */ /* 0x040fe200078808ff */
[C---:B------:R-:W-:Y:S01]  /*8ce50*/  VIADD R26, R25.reuse, UR5 ;  /* 0x00000005191a7c36 */ /* 0x040fe20008000000 */
[----:B--2---:R-:W-:Y:S01]  /*8ce60*/  PRMT R0, R22, 0x7632, R0 ;  /* 0x0000763216007816 */ /* 0x004fe20000000000 */
[----:B------:R0:W-:Y:S01]  /*8ce70*/  @P5 STG.E.U16 desc[UR8][R6.64], R22 ;  /* 0x0000001606005986 */ /* 0x0001e2000c101508 */
[----:B------:R-:W-:Y:S01]  /*8ce80*/  LEA.HI.X.SX32 R25, R25, R5, 0x1, P4 ;  /* 0x0000000519197211 */ /* 0x000fe200020f0eff */
[----:B------:R-:W-:-:S04]  /*8ce90*/  ULDC UR5, c[0x0][0x22c] ;  /* 0x00008b0000057ab9 */ /* 0x000fc80000000800 */
[----:B------:R1:W-:Y:S04]  /*8cea0*/  @P2 STG.E.U16 desc[UR8][R24.64], R0 ;  /* 0x0000000018002986 */ /* 0x0003e8000c101508 */
[----:B0-----:R-:W2:Y:S04]  /*8ceb0*/  LDL.LU R22, [R1] ;  /* 0x0000000001167983 */ /* 0x001ea80000300800 */
        /* <DEDUP_REMOVED lines=40> */
[----:B------:R1:W-:Y:S01]  /*8d140*/  @P4 STG.E.U16 desc[UR8][R24.64], R3 ;  /* 0x0000000318004986 */ /* 0x0003e2000c101508 */
[----:B0-----:R-:W-:Y:S02]  /*8d150*/  VIADD R0, R2, 0x30 ;  /* 0x0000003002007836 */ /* 0x001fe40000000000 */
[----:B------:R-:W-:Y:S01]  /*8d160*/  VIADD R6, R26, UR4 ;  /* 0x000000041a067c36 */ /* 0x000fe20008000000 */
[----:B------:R-:W-:Y:S01]  /*8d170*/  ULDC UR4, c[0x0][0x248] ;  /* 0x0000920000047ab9 */ /* 0x000fe20000000800 */
[----:B------:R-:W-:Y:S01]  /*8d180*/  VIADD R26, R2, 0x31 ;  /* 0x00000031021a7836 */ /* 0x000fe20000000000 */
[----:B------:R-:W-:-:S02]  /*8d190*/  PRMT R7, R3, 0x7632, R7 ;  /* 0x0000763203077816 */ /* 0x000fc40000000007 */
[----:B------:R-:W-:Y:S01]  /*8d1a0*/  ISETP.LT.AND P6, PT, R0, UR5, !P0 ;  /* 0x0000000500007c0c */ /* 0x000fe2000c7c1270 */
[----:B-1----:R-:W3:Y:S01]  /*8d1b0*/  LDL.LU R3, [R1+0x8] ;  /* 0x0000080001037983 */ /* 0x002ee20000300800 */
        /* <DEDUP_REMOVED lines=16> */
[----:B----4-:R0:W-:Y:S01]  /*8d2c0*/  @P1 STG.E.U16 desc[UR8][R6.64], R23 ;  /* 0x0000001706001986 */ /* 0x0101e2000c101508 */
[----:B------:R-:W-:Y:S01]  /*8d2d0*/  ISETP.LT.AND P1, PT, R24, UR4, !P0 ;  /* 0x0000000418007c0c */ /* 0x000fe2000c721270 */
[----:B------:R-:W-:Y:S01]  /*8d2e0*/  ULDC UR4, c[0x0][0x248] ;  /* 0x0000920000047ab9 */ /* 0x000fe20000000800 */
[----:B------:R-:W-:-:S02]  /*8d2f0*/  PRMT R24, R23, 0x7632, R24 ;  /* 0x0000763217187816 */ /* 0x000fc40000000018 */
[----:B0-----:R-:W4:Y:S01]  /*8d300*/  LDL.LU R23, [R1+0xc] ;  /* 0x00000c0001177983 */ /* 0x001f220000300800 */
        /* <DEDUP_REMOVED lines=16> */
[----:B--2---:R-:W-:Y:S01]  /*8d410*/  PRMT R0, R22, 0x7632, R0 ;  /* 0x0000763216007816 */ /* 0x004fe20000000000 */
        /* <DEDUP_REMOVED lines=18> */
[----:B------:R-:W-:Y:S01]  /*8d540*/  LEA.HI.X.SX32 R7, R7, R5, 0x1, P2 ;  /* 0x0000000507077211 */ /* 0x000fe200010f0eff */
[----:B0-----:R-:W-:Y:S01]  /*8d550*/  VIADD R24, R2, 0x37 ;  /* 0x0000003702187836 */ /* 0x001fe20000000000 */
[----:B------:R-:W-:-:S04]  /*8d560*/  PRMT R25, R28, 0x7632, R25 ;  /* 0x000076321c197816 */ /* 0x000fc80000000019 */
[----:B------:R-:W-:Y:S01]  /*8d570*/  ISETP.LT.AND P2, PT, R24, UR5, !P0 ;  /* 0x0000000518007c0c */ /* 0x000fe2000c741270 */
[----:B------:R0:W-:Y:S01]  /*8d580*/  @P1 STG.E.U16 desc[UR8][R6.64], R25 ;  /* 0x0000001906001986 */ /* 0x0001e2000c101508 */
[-C--:B------:R-:W-:Y:S01]  /*8d590*/  LEA R24, P6, R0, R4.reuse, 0x1 ;  /* 0x0000000400187211 */ /* 0x080fe200078c08ff */
[----:B------:R-:W-:Y:S01]  /*8d5a0*/  ULDC UR5, c[0x0][0x22c] ;  /* 0x00008b0000057ab9 */ /* 0x000fe20000000800 */
[----:B------:R-:W-:Y:S01]  /*8d5b0*/  ISETP.LT.AND P1, PT, R26, UR4, !P0 ;  /* 0x000000041a007c0c */ /* 0x000fe2000c721270 */
[----:B------:R-:W-:Y:S01]  /*8d5c0*/  ULDC UR4, c[0x0][0x248] ;  /* 0x0000920000047ab9 */ /* 0x000fe20000000800 */
[C---:B0-----:R-:W-:Y:S01]  /*8d5d0*/  LEA.HI.X.SX32 R25, R0.reuse, R5, 0x1, P6 ;  /* 0x0000000500197211 */ /* 0x041fe200030f0eff */
[----:B------:R-:W-:Y:S01]  /*8d5e0*/  VIADD R0, R0, UR4 ;  /* 0x0000000400007c36 */ /* 0x000fe20008000000 */
[----:B------:R-:W-:Y:S01]  /*8d5f0*/  ULDC UR4, c[0x0][0x22c] ;  /* 0x00008b0000047ab9 */ /* 0x000fe20000000800 */
[----:B------:R-:W-:Y:S02]  /*8d600*/  VIADD R7, R2, 0x39 ;  /* 0x0000003902077836 */ /* 0x000fe40000000000 */
[----:B------:R0:W-:Y:S01]  /*8d610*/  @P4 STG.E.U16 desc[UR8][R24.64], R3 ;  /* 0x0000000318004986 */ /* 0x0001e2000c101508 */
[----:B------:R-:W-:-:S02]  /*8d620*/  LEA R6, P6, R0, R4, 0x1 ;  /* 0x0000000400067211 */ /* 0x000fc400078c08ff */
[----:B------:R-:W-:Y:S01]  /*8d630*/  ISETP.LT.AND P4, PT, R7, UR4, !P0 ;  /* 0x0000000407007c0c */ /* 0x000fe2000c781270 */
[----:B------:R-:W-:Y:S01]  /*8d640*/  ULDC UR4, c[0x0][0x248] ;  /* 0x0000920000047ab9 */ /* 0x000fe20000000800 */
[C---:B------:R-:W-:Y:S01]  /*8d650*/  LEA.HI.X.SX32 R7, R0.reuse, R5, 0x1, P6 ;  /* 0x0000000500077211 */ /* 0x040fe200030f0eff */
[----:B------:R-:W-:Y:S01]  /*8d660*/  VIADD R0, R0, UR4 ;  /* 0x0000000400007c36 */ /* 0x000fe20008000000 */
[----:B------:R-:W-:Y:S01]  /*8d670*/  ULDC UR4, c[0x0][0x248] ;  /* 0x0000920000047ab9 */ /* 0x000fe20000000800 */
[----:B0-----:R-:W-:Y:S01]  /*8d680*/  PRMT R24, R3, 0x7632, R24 ;  /* 0x0000763203187816 */ /* 0x001fe20000000018 */
[----:B------:R-:W-:-:S04]  /*8d690*/  VIADD R25, R2, 0x3a ;  /* 0x0000003a02197836 */ /* 0x000fc80000000000 */
[----:B------:R0:W-:Y:S01]  /*8d6a0*/  @P3 STG.E.U16 desc[UR8][R6.64], R24 ;  /* 0x0000001806003986 */ /* 0x0001e2000c101508 */
[----:B------:R-:W-:Y:S01]  /*8d6b0*/  ISETP.LT.AND P6, PT, R25, UR5, !P0 ;  /* 0x0000000519007c0c */ /* 0x000fe2000c7c1270 */
[----:B------:R-:W-:Y:S01]  /*8d6c0*/  VIADD R25, R0, UR4 ;  /* 0x0000000400197c36 */ /* 0x000fe20008000000 */
[----:B------:R-:W-:Y:S01]  /*8d6d0*/  ULDC UR5, c[0x0][0x248] ;  /* 0x0000920000057ab9 */ /* 0x000fe20000000800 */
[----:B------:R-:W-:Y:S01]  /*8d6e0*/  VIADD R27, R2, 0x3b ;  /* 0x0000003b021b7836 */ /* 0x000fe20000000000 */
[----:B------:R-:W-:Y:S01]  /*8d6f0*/  ULDC UR4, c[0x0][0x22c] ;  /* 0x00008b0000047ab9 */ /* 0x000fe20000000800 */
[----:B0-----:R-:W-:-:S04]  /*8d700*/  LEA R6, P3, R0, R4, 0x1 ;  /* 0x0000000400067211 */ /* 0x001fc800078608ff */
[-C--:B------:R-:W-:Y:S02]  /*8d710*/  LEA.HI.X.SX32 R7, R0, R5.reuse, 0x1, P3 ;  /* 0x0000000500077211 */ /* 0x080fe400018f0eff */
[C---:B------:R-:W-:Y:S01]  /*8d720*/  LEA R24, P3, R25.reuse, R4, 0x1 ;  /* 0x0000000419187211 */ /* 0x040fe200078608ff */
[----:B------:R-:W-:Y:S01]  /*8d730*/  VIADD R26, R25, UR5 ;  /* 0x00000005191a7c36 */ /* 0x000fe20008000000 */
[----:B----4-:R-:W-:Y:S01]  /*8d740*/  PRMT R0, R23, 0x7632, R0 ;  /* 0x0000763217007816 */ /* 0x010fe20000000000 */
[----:B------:R0:W-:Y:S01]  /*8d750*/  @P5 STG.E.U16 desc[UR8][R6.64], R23 ;  /* 0x0000001706005986 */ /* 0x0001e2000c101508 */
[----:B------:R-:W-:Y:S01]  /*8d760*/  LEA.HI.X.SX32 R25, R25, R5, 0x1, P3 ;  /* 0x0000000519197211 */ /* 0x000fe200018f0eff */
[----:B------:R-:W-:-:S04]  /*8d770*/  ULDC UR5, c[0x0][0x22c] ;  /* 0x00008b0000057ab9 */ /* 0x000fc80000000800 */
[----:B------:R1:W-:Y:S04]  /*8d780*/  @P2 STG.E.U16 desc[UR8][R24.64], R0 ;  /* 0x0000000018002986 */ /* 0x0003e8000c101508 */
[----:B0-----:R-:W3:Y:S04]  /*8d790*/  LDL.LU R23, [R1+0x14] ;  /* 0x0000140001177983 */ /* 0x001ee80000300800 */
[----:B------:R-:W4:Y:S04]  /*8d7a0*/  LDL.LU R28, [R1+0x18] ;  /* 0x00001800011c7983 */ /* 0x000f280000300800 */
        /* <DEDUP_REMOVED lines=26> */
[C---:B------:R-:W-:Y:S01]  /*8d950*/  LEA.HI.X.SX32 R25, R0.reuse, R5, 0x1, P4 ;  /* 0x0000000500197211 */ /* 0x040fe200020f0eff */
[----:B------:R-:W-:Y:S01]  /*8d960*/  VIADD R7, R0, UR4 ;  /* 0x0000000400077c36 */ /* 0x000fe20008000000 */
[----:B------:R-:W-:Y:S01]  /*8d970*/  PRMT R0, R23, 0x7632, R0 ;  /* 0x0000763217007816 */ /* 0x000fe20000000000 */
[----:B------:R-:W-:Y:S02]  /*8d980*/  ULDC UR4, c[0x0][0x248] ;  /* 0x0000920000047ab9 */ /* 0x000fe40000000800 */
[----:B------:R0:W-:Y:S04]  /*8d990*/  @P6 STG.E.U16 desc[UR8][R24.64], R23 ;  /* 0x0000001718006986 */ /* 0x0001e8000c101508 */
[----:B0-----:R-:W3:Y:S01]  /*8d9a0*/  LDL.LU R23, [R1+0x2b24] ;  /* 0x002b240001177983 */ /* 0x001ee20000300800 */
[C---:B------:R-:W-:Y:S01]  /*8d9b0*/  LEA R6, P4, R7.reuse, R4, 0x1 ;  /* 0x0000000407067211 */ /* 0x040fe200078808ff */
[----:B------:R-:W-:Y:S01]  /*8d9c0*/  VIADD R26, R7, UR4 ;  /* 0x00000004071a7c36 */ /* 0x000fe20008000000 */
[----:B------:R-:W-:-:S02]  /*8d9d0*/  ULDC UR4, c[0x0][0x248] ;  /* 0x0000920000047ab9 */ /* 0x000fc40000000800 */
[----:B------:R-:W-:Y:S02]  /*8d9e0*/  LEA.HI.X.SX32 R7, R7, R5, 0x1, P4 ;  /* 0x0000000507077211 */ /* 0x000fe400020f0eff */
[----:B------:R-:W-:-:S03]  /*8d9f0*/  LEA R24, P6, R26, R4, 0x1 ;  /* 0x000000041a187211 */ /* 0x000fc600078c08ff */
[----:B------:R0:W-:Y:S01]  /*8da00*/  @P5 STG.E.U16 desc[UR8][R6.64], R0 ;  /* 0x0000000006005986 */ /* 0x0001e2000c101508 */
[-C--:B------:R-:W-:Y:S02]  /*8da10*/  LEA.HI.X.SX32 R25, R26, R5.reuse, 0x1, P6 ;  /* 0x000000051a197211 */ /* 0x080fe400030f0eff */
[----:B------:R-:W-:Y:S01]  /*8da20*/  ISETP.LT.AND P4, PT, R27, UR5, !P0 ;  /* 0x000000051b007c0c */ /* 0x000fe2000c781270 */
[----:B------:R-:W-:Y:S02]  /*8da30*/  ULDC UR5, c[0x0][0x22c] ;  /* 0x00008b0000057ab9 */ /* 0x000fe40000000800 */
[----:B----4-:R1:W-:Y:S01]  /*8da40*/  @P3 STG.E.U16 desc[UR8][R24.64], R28 ;  /* 0x0000001c18003986 */ /* 0x0103e2000c101508 */
[----:B0-----:R-:W-:Y:S02]  /*8da50*/  VIADD R0, R2, 0x40 ;  /* 0x0000004002007836 */ /* 0x001fe40000000000 */
[----:B------:R-:W-:Y:S01]  /*8da60*/  VIADD R6, R26, UR4 ;  /* 0x000000041a067c36 */ /* 0x000fe20008000000 */
[----:B------:R-:W-:Y:S01]  /*8da70*/  ULDC UR4, c[0x0][0x248] ;  /* 0x0000920000047ab9 */ /* 0x000fe20000000800 */
[----:B------:R-:W-:Y:S01]  /*8da80*/  VIADD R26, R2, 0x41 ;  /* 0x00000041021a7836 */ /* 0x000fe20000000000 */
[----:B------:R-:W-:Y:S01]  /*8da90*/  ISETP.LT.AND P6, PT, R0, UR5, !P0 ;  /* 0x0000000500007c0c */ /* 0x000fe2000c7c1270 */
[C---:B------:R-:W-:Y:S01]  /*8daa0*/  VIADD R0, R6.reuse, UR4 ;  /* 0x0000000406007c36 */ /* 0x040fe20008000000 */
[-C--:B-1----:R-:W-:Y:S01]  /*8dab0*/  LEA R24, P3, R6, R4.reuse, 0x1 ;  /* 0x0000000406187211 */ /* 0x082fe200078608ff */
[----:B------:R-:W-:Y:S01]  /*8dac0*/  ULDC UR5, c[0x0][0x22c] ;  /* 0x00008b0000057ab9 */ /* 0x000fe20000000800 */
[----:B------:R-:W-:Y:S01]  /*8dad0*/  PRMT R7, R28, 0x7632, R7 ;  /* 0x000076321c077816 */ /* 0x000fe20000000007 */
[----:B------:R-:W-:Y:S01]  /*8dae0*/  ULDC UR4, c[0x0][0x22c] ;  /* 0x00008b0000047ab9 */ /* 0x000fe20000000800 */
[----:B------:R-:W-:Y:S01]  /*8daf0*/  LEA.HI.X.SX32 R25, R6, R5, 0x1, P3 ;  /* 0x0000000506197211 */ /* 0x000fe200018f0eff */
[----:B------:R-:W-:Y:S01]  /*8db00*/  VIADD R27, R2, 0x45 ;  /* 0x00000045021b7836 */ /* 0x000fe20000000000 */
[----:B------:R-:W-:Y:S01]  /*8db10*/  ISETP.LT.AND P5, PT, R26, UR5, !P0 ;  /* 0x000000051a007c0c */ /* 0x000fe2000c7a1270 */
[----:B------:R-:W-:Y:S01]  /*8db20*/  VIADD R26, R2, 0x42 ;  /* 0x00000042021a7836 */ /* 0x000fe20000000000 */
[----:B------:R-:W-:Y:S01]  /*8db30*/  LEA R6, P3, R0, R4, 0x1 ;  /* 0x0000000400067211 */ /* 0x000fe200078608ff */
[----:B------:R0:W-:Y:S01]  /*8db40*/  @P2 STG.E.U16 desc[UR8][R24.64], R7 ;  /* 0x0000000718002986 */ /* 0x0001e2000c101508 */
[----:B------:R-:W-:-:S03]  /*8db50*/  ULDC UR5, c[0x0][0x22c] ;  /* 0x00008b0000057ab9 */ /* 0x000fc60000000800 */
[----:B------:R-:W4:Y:S01]  /*8db60*/  LDL.LU R28, [R1+0x24] ;  /* 0x00002400011c7983 */ /* 0x000f220000300800 */
[----:B0-----:R-:W-:Y:S02]  /*8db70*/  LEA.HI.X.SX32 R7, R0, R5, 0x1, P3 ;  /* 0x0000000500077211 */ /* 0x001fe400018f0eff */
[----:B------:R-:W-:Y:S01]  /*8db80*/  ISETP.LT.AND P3, PT, R26, UR4, !P0 ;  /* 0x000000041a007c0c */ /* 0x000fe2000c761270 */
[----:B------:R-:W-:Y:S02]  /*8db90*/  ULDC UR4, c[0x0][0x248] ;  /* 0x0000920000047ab9 */ /* 0x000fe40000000800 */
[----:B------:R-:W-:Y:S02]  /*8dba0*/  VIADD R0, R0, UR4 ;  /* 0x0000000400007c36 */ /* 0x000fe40008000000 */
[----:B------:R-:W-:Y:S01]  /*8dbb0*/  VIADD R24, R2, 0x43 ;  /* 0x0000004302187836 */ /* 0x000fe20000000000 */
[----:B--2---:R0:W-:Y:S01]  /*8dbc0*/  @P1 STG.E.U16 desc[UR8][R6.64], R3 ;  /* 0x0000000306001986 */ /* 0x0041e2000c101508 */
[----:B------:R-:W-:-:S03]  /*8dbd0*/  ULDC UR4, c[0x0][0x22c] ;  /* 0x00008b0000047ab9 */ /* 0x000fc60000000800 */
[----:B------:R-:W-:Y:S01]  /*8dbe0*/  ISETP.LT.AND P2, PT, R24, UR4, !P0 ;  /* 0x0000000418007c0c */ /* 0x000fe2000c741270 */
[----:B------:R-:W-:Y:S01]  /*8dbf0*/  ULDC UR4, c[0x0][0x248] ;  /* 0x0000920000047ab9 */ /* 0x000fe20000000800 */
[----:B------:R-:W-:Y:S02]  /*8dc00*/  PRMT R24, R3, 0x7632, R24 ;  /* 0x0000763203187816 */ /* 0x000fe40000000018 */
[----:B0-----:R-:W-:Y:S01]  /*8dc10*/  LEA R6, P1, R0, R4, 0x1 ;  /* 0x0000000400067211 */ /* 0x001fe200078208ff */
[----:B------:R-:W-:Y:S01]  /*8dc20*/  VIADD R25, R2, 0x44 ;  /* 0x0000004402197836 */ /* 0x000fe20000000000 */
[----:B------:R-:W2:Y:S02]  /*8dc30*/  LDL.LU R3, [R1+0x28] ;  /* 0x0000280001037983 */ /* 0x000ea40000300800 */
[C---:B------:R-:W-:Y:S01]  /*8dc40*/  LEA.HI.X.SX32 R7, R0.reuse, R5, 0x1, P1 ;  /* 0x0000000500077211 */ /* 0x040fe200008f0eff */
[----:B------:R-:W-:Y:S01]  /*8dc50*/  VIADD R0, R0, UR4 ;  /* 0x0000000400007c36 */ /* 0x000fe20008000000 */
[----:B------:R-:W-:-:S03]  /*8dc60*/  ULDC UR4, c[0x0][0x248] ;  /* 0x0000920000047ab9 */ /* 0x000fc60000000800 */
[----:B------:R0:W-:Y:S01]  /*8dc70*/  @P4 STG.E.U16 desc[UR8][R6.64], R24 ;  /* 0x0000001806004986 */ /* 0x0001e2000c101508 */
[----:B------:R-:W-:Y:S01]  /*8dc80*/  ISETP.LT.AND P1, PT, R25, UR5, !P0 ;  /* 0x0000000519007c0c */ /* 0x000fe2000c721270 */
[----:B------:R-:W-:Y:S01]  /*8dc90*/  ULDC UR5, c[0x0][0x22c] ;  /* 0x00008b0000057ab9 */ /* 0x000fe20000000800 */
[CC--:B0-----:R-:W-:Y:S01]  /*8dca0*/  LEA R24, P4, R0.reuse, R4.reuse, 0x1 ;  /* 0x0000000400187211 */ /* 0x0c1fe200078808ff */
[C---:B------:R-:W-:Y:S01]  /*8dcb0*/  VIADD R7, R0.reuse, UR4 ;  /* 0x0000000400077c36 */ /* 0x040fe20008000000 */
[----:B------:R-:W-:Y:S02]  /*8dcc0*/  ULDC UR4, c[0x0][0x248] ;  /* 0x0000920000047ab9 */ /* 0x000fe40000000800 */
        /* <DEDUP_REMOVED lines=8> */
[----:B0-----:R-:W-:-:S04]  /*8dd50*/  LEA R24, P6, R26, R4, 0x1 ;  /* 0x000000041a187211 */ /* 0x001fc800078c08ff */
[CC--:B------:R-:W-:Y:S01]  /*8dd60*/  LEA.HI.X.SX32 R25, R26.reuse, R5.reuse, 0x1, P6 ;  /* 0x000000051a197211 */ /* 0x0c0fe200030f0eff */
[----:B-1----:R-:W-:Y:S01]  /*8dd70*/  VIADD R7, R26, UR4 ;  /* 0x000000041a077c36 */ /* 0x002fe20008000000 */
[----:B------:R-:W-:Y:S01]  /*8dd80*/  ISETP.LT.AND P4, PT, R27, UR5, !P0 ;  /* 0x000000051b007c0c */ /* 0x000fe2000c781270 */
[----:B------:R-:W-:Y:S02]  /*8dd90*/  VIADD R0, R2, 0x46 ;  /* 0x0000004602007836 */ /* 0x000fe40000000000 */
[----:B------:R0:W-:Y:S01]  /*8dda0*/  @P3 STG.E.U16 desc[UR8][R24.64], R21 ;  /* 0x0000001518003986 */ /* 0x0001e2000c101508 */
[----:B------:R-:W-:Y:S01]  /*8ddb0*/  ULDC UR5, c[0x0][0x22c] ;  /* 0x00008b0000057ab9 */ /* 0x000fe20000000800 */
[CC--:B------:R-:W-:Y:S01]  /*8ddc0*/  LEA R6, P3, R7.reuse, R4.reuse, 0x1 ;  /* 0x0000000407067211 */ /* 0x0c0fe200078608ff */
[----:B------:R-:W-:Y:S01]  /*8ddd0*/  ULDC UR4, c[0x0][0x248] ;  /* 0x0000920000047ab9 */ /* 0x000fe20000000800 */
[----:B------:R-:W4:Y:S01]  /*8dde0*/  LDL.LU R27, [R1+0x20] ;  /* 0x00002000011b7983 */ /* 0x000f220000300800 */
[----:B------:R-:W-:Y:S01]  /*8ddf0*/  ISETP.LT.AND P5, PT, R0, UR5, !P0 ;  /* 0x0000000500007c0c */ /* 0x000fe2000c7a1270 */
[C---:B------:R-:W-:Y:S01]  /*8de00*/  VIADD R20, R2.reuse, 0x47 ;  /* 0x0000004702147836 */ /* 0x040fe20000000000 */
[----:B------:R-:W-:Y:S01]  /*8de10*/  ULDC UR5, c[0x0][0x22c] ;  /* 0x00008b0000057ab9 */ /* 0x000fe20000000800 */
[C---:B------:R-:W-:Y:S01]  /*8de20*/  VIADD R0, R7.reuse, UR4 ;  /* 0x0000000407007c36 */ /* 0x040fe20008000000 */
[-C--:B------:R-:W-:Y:S01]  /*8de30*/  LEA.HI.X.SX32 R7, R7, R5.reuse, 0x1, P3 ;  /* 0x0000000507077211 */ /* 0x080fe200018f0eff */
[----:B------:R-:W-:Y:S01]  /*8de40*/  ULDC UR4, c[0x0][0x22c] ;  /* 0x00008b0000047ab9 */ /* 0x000fe20000000800 */
[----:B0-----:R-:W-:Y:S01]  /*8de50*/  PRMT R21, R21, 0x7632, R21 ;  /* 0x0000763215157816 */ /* 0x001fe20000000015 */
[----:B------:R-:W-:Y:S01]  /*8de60*/  VIADD R24, R2, 0x48 ;  /* 0x0000004802187836 */ /* 0x000fe20000000000 */
        /* <DEDUP_REMOVED lines=18> */
[----:B------:R-:W-:Y:S02]  /*8df90*/  VIADD R20, R2, 0x4a ;  /* 0x0000004a02147836 */ /* 0x000fe40000000000 */
[----:B------:R-:W-:Y:S01]  /*8dfa0*/  VIADD R21, R0, UR4 ;  /* 0x0000000400157c36 */ /* 0x000fe20008000000 */
[----:B------:R-:W-:Y:S01]  /*8dfb0*/  ULDC UR4, c[0x0][0x22c] ;  /* 0x00008b0000047ab9 */ /* 0x000fe20000000800 */
[----:B------:R0:W-:Y:S01]  /*8dfc0*/  @P4 STG.E.U16 desc[UR8][R6.64], R22 ;  /* 0x0000001606004986 */ /* 0x0001e2000c101508 */
[----:B------:R-:W-:Y:S01]  /*8dfd0*/  ISETP.LT.AND P6, PT, R20, UR5, !P0 ;  /* 0x0000000514007c0c */ /* 0x000fe2000c7c1270 */
[----:B------:R-:W-:Y:S01]  /*8dfe0*/  ULDC UR5, c[0x0][0x248] ;  /* 0x0000920000057ab9 */ /* 0x000fe20000000800 */
[----:B------:R-:W-:Y:S01]  /*8dff0*/  VIADD R24, R2, 0x4b ;  /* 0x0000004b02187836 */ /* 0x000fe20000000000 */
[----:B0-----:R-:W-:Y:S01]  /*8e000*/  LEA R6, P4, R0, R4, 0x1 ;  /* 0x0000000400067211 */ /* 0x001fe200078808ff */
[----:B------:R-:W-:Y:S01]  /*8e010*/  VIADD R22, R21, UR5 ;  /* 0x0000000515167c36 */ /* 0x000fe20008000000 */
[----:B------:R-:W-:-:S02]  /*8e020*/  ULDC UR5, c[0x0][0x22c] ;  /* 0x00008b0000057ab9 */ /* 0x000fc40000000800 */
[----:B------:R-:W-:Y:S02]  /*8e030*/  LEA.HI.X.SX32 R7, R0, R5, 0x1, P4 ;  /* 0x0000000500077211 */ /* 0x000fe400020f0eff */
[----:B------:R-:W-:-:S04]  /*8e040*/  LEA R20, P4, R21, R4, 0x1 ;  /* 0x0000000415147211 */ /* 0x000fc800078808ff */
[----:B------:R-:W-:Y:S02]  /*8e050*/  LEA.HI.X.SX32 R21, R21, R5, 0x1, P4 ;  /* 0x0000000515157211 */ /* 0x000fe400020f0eff */
[----:B---3--:R-:W-:Y:S01]  /*8e060*/  PRMT R0, R23, 0x7632, R0 ;  /* 0x0000763217007816 */ /* 0x008fe20000000000 */
[----:B------:R0:W-:Y:S01]  /*8e070*/  @P5 STG.E.U16 desc[UR8][R6.64], R23 ;  /* 0x0000001706005986 */ /* 0x0001e2000c101508 */
[----:B------:R-:W-:Y:S01]  /*8e080*/  ISETP.LT.AND P5, PT, R24, UR4, !P0 ;  /* 0x0000000418007c0c */ /* 0x000fe2000c7a1270 */
[----:B------:R-:W-:Y:S02]  /*8e090*/  ULDC UR4, c[0x0][0x22c] ;  /* 0x00008b0000047ab9 */ /* 0x000fe40000000800 */
[----:B------:R1:W-:Y:S01]  /*8e0a0*/  @P3 STG.E.U16 desc[UR8][R20.64], R0 ;  /* 0x0000000014003986 */ /* 0x0003e2000c101508 */
[----:B0-----:R-:W-:Y:S01]  /*8e0b0*/  VIADD R23, R2, 0x4c ;  /* 0x0000004c02177836 */ /* 0x001fe20000000000 */
[----:B------:R-:W-:-:S04]  /*8e0c0*/  LEA R6, P4, R22, R4, 0x1 ;  /* 0x0000000416067211 */ /* 0x000fc800078808ff */
[----:B------:R-:W-:Y:S02]  /*8e0d0*/  LEA.HI.X.SX32 R7, R22, R5, 0x1, P4 ;  /* 0x0000000516077211 */ /* 0x000fe400020f0eff */
[----:B------:R-:W-:Y:S01]  /*8e0e0*/  ISETP.LT.AND P4, PT, R23, UR4, !P0 ;  /* 0x0000000417007c0c */ /* 0x000fe2000c781270 */
[----:B------:R-:W-:Y:S01]  /*8e0f0*/  ULDC UR4, c[0x0][0x248] ;  /* 0x0000920000047ab9 */ /* 0x000fe20000000800 */
[----:B-1----:R-:W-:Y:S02]  /*8e100*/  VIADD R0, R2, 0x4d ;  /* 0x0000004d02007836 */ /* 0x002fe40000000000 */
[----:B------:R-:W-:Y:S01]  /*8e110*/  VIADD R22, R22, UR4 ;  /* 0x0000000416167c36 */ /* 0x000fe20008000000 */
[----:B------:R-:W-:Y:S01]  /*8e120*/  ULDC UR4, c[0x0][0x22c] ;  /* 0x00008b0000047ab9 */ /* 0x000fe20000000800 */
[----:B------:R0:W-:Y:S01]  /*8e130*/  @P2 STG.E.U16 desc[UR8][R6.64], R16 ;  /* 0x0000001006002986 */ /* 0x0001e2000c101508 */
[----:B------:R-:W-:Y:S01]  /*8e140*/  ISETP.LT.AND P3, PT, R0, UR4, !P0 ;  /* 0x0000000400007c0c */ /* 0x000fe2000c761270 */
[----:B------:R-:W-:Y:S01]  /*8e150*/  VIADD R0, R2, 0x4e ;  /* 0x0000004e02007836 */ /* 0x000fe20000000000 */
[----:B------:R-:W-:Y:S01]  /*8e160*/  ULDC UR4, c[0x0][0x248] ;  /* 0x0000920000047ab9 */ /* 0x000fe20000000800 */
[----:B0-----:R-:W-:-:S02]  /*8e170*/  LEA R6, P2, R22, R4, 0x1 ;  /* 0x0000000416067211 */ /* 0x001fc400078408ff */
[----:B------:R-:W-:Y:S02]  /*8e180*/  PRMT R16, R16, 0x7632, R16 ;  /* 0x0000763210107816 */ /* 0x000fe40000000010 */
[----:B------:R-:W-:Y:S02]  /*8e190*/  LEA.HI.X.SX32 R7, R22, R5, 0x1, P2 ;  /* 0x0000000516077211 */ /* 0x000fe400010f0eff */
[----:B------:R-:W-:Y:S01]  /*8e1a0*/  ISETP.LT.AND P2, PT, R0, UR5, !P0 ;  /* 0x0000000500007c0c */ /* 0x000fe2000c741270 */
[----:B------:R-:W-:Y:S01]  /*8e1b0*/  VIADD R0, R22, UR4 ;  /* 0x0000000416007c36 */ /* 0x000fe20008000000 */
[----:B------:R-:W-:Y:S01]  /*8e1c0*/  ULDC UR4, c[0x0][0x248] ;  /* 0x0000920000047ab9 */ /* 0x000fe20000000800 */
[----:B------:R0:W-:Y:S01]  /*8e1d0*/  @P1 STG.E.U16 desc[UR8][R6.64], R16 ;  /* 0x0000001006001986 */ /* 0x0001e2000c101508 */
[----:B------:R-:W-:Y:S02]  /*8e1e0*/  ULDC UR5, c[0x0][0x22c] ;  /* 0x00008b0000057ab9 */ /* 0x000fe40000000800 */
[----:B------:R-:W-:-:S04]  /*8e1f0*/  LEA R20, P1, R0, R4, 0x1 ;  /* 0x0000000400147211 */ /* 0x000fc800078208ff */
[CC--:B------:R-:W-:Y:S01]  /*8e200*/  LEA.HI.X.SX32 R21, R0.reuse, R5.reuse, 0x1, P1 ;  /* 0x0000000500157211 */ /* 0x0c0fe200008f0eff */
[----:B0-----:R-:W-:Y:S01]  /*8e210*/  VIADD R7, R0, UR4 ;  /* 0x0000000400077c36 */ /* 0x001fe20008000000 */
[----:B------:R-:W-:Y:S01]  /*8e220*/  ULDC UR4, c[0x0][0x248] ;  /* 0x0000920000047ab9 */ /* 0x000fe20000000800 */
[----:B------:R-:W-:Y:S02]  /*8e230*/  VIADD R16, R2, 0x4f ;  /* 0x0000004f02107836 */ /* 0x000fe40000000000 */
[C---:B------:R-:W-:Y:S01]  /*8e240*/  VIADD R22, R7.reuse, UR4 ;  /* 0x0000000407167c36 */ /* 0x040fe20008000000 */
[----:B------:R-:W-:Y:S01]  /*8e250*/  LEA R6, P1, R7, R4, 0x1 ;  /* 0x0000000407067211 */ /* 0x000fe200078208ff */
[----:B------:R0:W-:Y:S01]  /*8e260*/  @P6 STG.E.U16 desc[UR8][R20.64], R17 ;  /* 0x0000001114006986 */ /* 0x0001e2000c101508 */
[----:B------:R-:W-:Y:S01]  /*8e270*/  PRMT R0, R17, 0x7632, R0 ;  /* 0x0000763211007816 */ /* 0x000fe20000000000 */
[----:B------:R-:W-:Y:S01]  /*8e280*/  ULDC UR4, c[0x0][0x248] ;  /* 0x0000920000047ab9 */ /* 0x000fe20000000800 */
[----:B------:R-:W-:-:S02]  /*8e290*/  LEA.HI.X.SX32 R7, R7, R5, 0x1, P1 ;  /* 0x0000000507077211 */ /* 0x000fc400008f0eff */
[----:B------:R-:W-:Y:S01]  /*8e2a0*/  ISETP.LT.AND P1, PT, R16, UR5, !P0 ;  /* 0x0000000510007c0c */ /* 0x000fe2000c721270 */
[----:B------:R-:W-:Y:S01]  /*8e2b0*/  ULDC UR5, c[0x0][0x22c] ;  /* 0x00008b0000057ab9 */ /* 0x000fe20000000800 */
[CC--:B------:R-:W-:Y:S01]  /*8e2c0*/  LEA R16, P6, R22.reuse, R4.reuse, 0x1 ;  /* 0x0000000416107211 */ /* 0x0c0fe200078c08ff */
[----:B------:R1:W-:Y:S03]  /*8e2d0*/  @P5 STG.E.U16 desc[UR8][R6.64], R0 ;  /* 0x0000000006005986 */ /* 0x0003e6000c101508 */
[-C--:B0-----:R-:W-:Y:S01]  /*8e2e0*/  LEA.HI.X.SX32 R17, R22, R5.reuse, 0x1, P6 ;  /* 0x0000000516117211 */ /* 0x081fe200030f0eff */
[----:B-1----:R-:W-:Y:S02]  /*8e2f0*/  VIADD R0, R2, 0x50 ;  /* 0x0000005002007836 */ /* 0x002fe40000000000 */
[----:B------:R-:W-:Y:S02]  /*8e300*/  VIADD R7, R22, UR4 ;  /* 0x0000000416077c36 */ /* 0x000fe40008000000 */
[----:B------:R0:W-:Y:S01]  /*8e310*/  @P4 STG.E.U16 desc[UR8][R16.64], R18 ;  /* 0x0000001210004986 */ /* 0x0001e2000c101508 */
[----:B------:R-:W-:Y:S01]  /*8e320*/  ULDC UR4, c[0x0][0x248] ;  /* 0x0000920000047ab9 */ /* 0x000fe20000000800 */
[----:B------:R-:W-:Y:S01]  /*8e330*/  ISETP.LT.AND P6, PT, R0, UR5, !P0 ;  /* 0x0000000500007c0c */ /* 0x000fe2000c7c1270 */
[C---:B------:R-:W-:Y:S01]  /*8e340*/  VIADD R0, R7.reuse, UR4 ;  /* 0x0000000407007c36 */ /* 0x040fe20008000000 */
[C---:B------:R-:W-:Y:S01]  /*8e350*/  LEA R6, P4, R7.reuse, R4, 0x1 ;  /* 0x0000000407067211 */ /* 0x040fe200078808ff */
[----:B------:R-:W-:Y:S01]  /*8e360*/  ULDC UR5, c[0x0][0x22c] ;  /* 0x00008b0000057ab9 */ /* 0x000fe20000000800 */
[C---:B------:R-:W-:Y:S01]  /*8e370*/  VIADD R20, R2.reuse, 0x52 ;  /* 0x0000005202147836 */ /* 0x040fe20000000000 */
[----:B------:R-:W-:Y:S01]  /*8e380*/  ULDC UR4, c[0x0][0x22c] ;  /* 0x00008b0000047ab9 */ /* 0x000fe20000000800 */
[----:B0-----:R-:W-:Y:S01]  /*8e390*/  VIADD R16, R2, 0x51 ;  /* 0x0000005102107836 */ /* 0x001fe20000000000 */
[----:B------:R-:W-:-:S04]  /*8e3a0*/  LEA.HI.X.SX32 R7, R7, R5, 0x1, P4 ;  /* 0x0000000507077211 */ /* 0x000fc800020f0eff */
[----:B------:R-:W-:Y:S01]  /*8e3b0*/  ISETP.LT.AND P5, PT, R16, UR5, !P0 ;  /* 0x0000000510007c0c */ /* 0x000fe2000c7a1270 */
[----:B------:R-:W-:Y:S01]  /*8e3c0*/  ULDC UR5, c[0x0][0x22c] ;  /* 0x00008b0000057ab9 */ /* 0x000fe20000000800 */
[----:B------:R-:W-:-:S04]  /*8e3d0*/  LEA R16, P4, R0, R4, 0x1 ;  /* 0x0000000400107211 */ /* 0x000fc800078808ff */
[----:B------:R-:W-:Y:S02]  /*8e3e0*/  LEA.HI.X.SX32 R17, R0, R5, 0x1, P4 ;  /* 0x0000000500117211 */ /* 0x000fe400020f0eff */
[----:B------:R-:W-:Y:S01]  /*8e3f0*/  ISETP.LT.AND P4, PT, R20, UR4, !P0 ;  /* 0x0000000414007c0c */ /* 0x000fe2000c781270 */
[----:B------:R-:W-:Y:S01]  /*8e400*/  ULDC UR4, c[0x0][0x248] ;  /* 0x0000920000047ab9 */ /* 0x000fe20000000800 */
[----:B------:R-:W3:Y:S01]  /*8e410*/  LDL.LU R20, [R1+0x2c] ;  /* 0x00002c0001147983 */ /* 0x000ee20000300800 */
[----:B------:R-:W-:Y:S01]  /*8e420*/  PRMT R18, R18, 0x7632, R18 ;  /* 0x0000763212127816 */ /* 0x000fe20000000012 */
[----:B------:R-:W-:Y:S01]  /*8e430*/  VIADD R0, R0, UR4 ;  /* 0x0000000400007c36 */ /* 0x000fe20008000000 */
[----:B------:R-:W-:-:S03]  /*8e440*/  ULDC UR4, c[0x0][0x22c] ;  /* 0x00008b0000047ab9 */ /* 0x000fc60000000800 */
[----:B------:R0:W-:Y:S04]  /*8e450*/  @P3 STG.E.U16 desc[UR8][R6.64], R18 ;  /* 0x0000001206003986 */ /* 0x0001e8000c101508 */
[----:B------:R1:W-:Y:S01]  /*8e460*/  @P2 STG.E.U16 desc[UR8][R16.64], R19 ;  /* 0x0000001310002986 */ /* 0x0003e2000c101508 */
[----:B0-----:R-:W-:Y:S01]  /*8e470*/  VIADD R7, R2, 0x53 ;  /* 0x0000005302077836 */ /* 0x001fe20000000000 */
[----:B------:R-:W-:-:S04]  /*8e480*/  LEA R6, P2, R0, R4, 0x1 ;  /* 0x0000000400067211 */ /* 0x000fc800078408ff */
[----:B------:R-:W-:Y:S01]  /*8e490*/  ISETP.LT.AND P3, PT, R7, UR4, !P0 ;  /* 0x0000000407007c0c */ /* 0x000fe2000c761270 */
[----:B------:R-:W-:Y:S01]  /*8e4a0*/  ULDC UR4, c[0x0][0x248] ;  /* 0x0000920000047ab9 */ /* 0x000fe20000000800 */
[----:B-1----:R-:W-:Y:S01]  /*8e4b0*/  PRMT R19, R19, 0x7632, R19 ;  /* 0x0000763213137816 */ /* 0x002fe20000000013 */
[----:B------:R-:W-:Y:S01]  /*8e4c0*/  VIADD R16, R2, 0x54 ;  /* 0x0000005402107836 */ /* 0x000fe20000000000 */
[C---:B------:R-:W-:Y:S01]  /*8e4d0*/  LEA.HI.X.SX32 R7, R0.reuse, R5, 0x1, P2 ;  /* 0x0000000500077211 */ /* 0x040fe200010f0eff */
[----:B------:R-:W-:Y:S01]  /*8e4e0*/  VIADD R0, R0, UR4 ;  /* 0x0000000400007c36 */ /* 0x000fe20008000000 */
[----:B------:R-:W-:Y:S02]  /*8e4f0*/  ULDC UR4, c[0x0][0x248] ;  /* 0x0000920000047ab9 */ /* 0x000fe40000000800 */
[----:B------:R-:W-:Y:S01]  /*8e500*/  ISETP.LT.AND P2, PT, R16, UR5, !P0 ;  /* 0x0000000510007c0c */ /* 0x000fe2000c741270 */
[----:B------:R0:W-:Y:S01]  /*8e510*/  @P1 STG.E.U16 desc[UR8][R6.64], R19 ;  /* 0x0000001306001986 */ /* 0x0001e2000c101508 */
[----:B------:R-:W-:Y:S01]  /*8e520*/  LEA R16, P1, R0, R4, 0x1 ;  /* 0x0000000400107211 */ /* 0x000fe200078208ff */
[----:B------:R-:W-:-:S03]  /*8e530*/  ULDC UR5, c[0x0][0x22c] ;  /* 0x00008b0000057ab9 */ /* 0x000fc60000000800 */
[C---:B------:R-:W-:Y:S01]  /*8e540*/  LEA.HI.X.SX32 R17, R0.reuse, R5, 0x1, P1 ;  /* 0x0000000500117211 */ /* 0x040fe200008f0eff */
[----:B0-----:R-:W-:Y:S01]  /*8e550*/  VIADD R7, R0, UR4 ;  /* 0x0000000400077c36 */ /* 0x001fe20008000000 */
[----:B------:R-:W-:-:S03]  /*8e560*/  ULDC UR4, c[0x0][0x248] ;  /* 0x0000920000047ab9 */ /* 0x000fc60000000800 */
[C---:B------:R-:W-:Y:S01]  /*8e570*/  VIADD R18, R7.reuse, UR4 ;  /* 0x0000000407127c36 */ /* 0x040fe20008000000 */
[C---:B------:R-:W-:Y:S01]  /*8e580*/  LEA R6, P1, R7.reuse, R4, 0x1 ;  /* 0x0000000407067211 */ /* 0x040fe200078208ff */
[----:B------:R0:W-:Y:S01]  /*8e590*/  @P6 STG.E.U16 desc[UR8][R16.64], R12 ;  /* 0x0000000c10006986 */ /* 0x0001e2000c101508 */
[----:B------:R-:W-:Y:S01]  /*8e5a0*/  PRMT R0, R12, 0x7632, R0 ;  /* 0x000076320c007816 */ /* 0x000fe20000000000 */
[----:B------:R-:W-:Y:S01]  /*8e5b0*/  ULDC UR4, c[0x0][0x248] ;  /* 0x0000920000047ab9 */ /* 0x000fe20000000800 */
[----:B------:R-:W-:Y:S01]  /*8e5c0*/  LEA.HI.X.SX32 R7, R7, R5, 0x1, P1 ;  /* 0x0000000507077211 */ /* 0x000fe200008f0eff */
[----:B------:R-:W-:-:S04]  /*8e5d0*/  VIADD R19, R2, 0x55 ;  /* 0x0000005502137836 */ /* 0x000fc80000000000 */
[----:B------:R1:W-:Y:S01]  /*8e5e0*/  @P5 STG.E.U16 desc[UR8][R6.64], R0 ;  /* 0x0000000006005986 */ /* 0x0003e2000c101508 */
[----:B0-----:R-:W-:-:S04]  /*8e5f0*/  LEA R16, P6, R18, R4, 0x1 ;  /* 0x0000000412107211 */ /* 0x001fc800078c08ff */
[CC--:B------:R-:W-:Y:S01]  /*8e600*/  LEA.HI.X.SX32 R17, R18.reuse, R5.reuse, 0x1, P6 ;  /* 0x0000000512117211 */ /* 0x0c0fe200030f0eff */
[----:B-1----:R-:W-:Y:S02]  /*8e610*/  VIADD R7, R18, UR4 ;  /* 0x0000000412077c36 */ /* 0x002fe40008000000 */
[----:B------:R-:W-:Y:S01]  /*8e620*/  VIADD R0, R2, 0x56 ;  /* 0x0000005602007836 */ /* 0x000fe20000000000 */
[----:B------:R-:W-:Y:S01]  /*8e630*/  ISETP.LT.AND P1, PT, R19, UR5, !P0 ;  /* 0x0000000513007c0c */ /* 0x000fe2000c721270 */
[----:B------:R0:W-:Y:S01]  /*8e640*/  @P4 STG.E.U16 desc[UR8][R16.64], R13 ;  /* 0x0000000d10004986 */ /* 0x0001e2000c101508 */
[----:B------:R-:W-:Y:S01]  /*8e650*/  ULDC UR5, c[0x0][0x22c] ;  /* 0x00008b0000057ab9 */ /* 0x000fe20000000800 */
[CC--:B------:R-:W-:Y:S01]  /*8e660*/  LEA R6, P4, R7.reuse, R4.reuse, 0x1 ;  /* 0x0000000407067211 */ /* 0x0c0fe200078808ff */
[----:B------:R-:W-:Y:S01]  /*8e670*/  ULDC UR4, c[0x0][0x248] ;  /* 0x0000920000047ab9 */ /* 0x000fe20000000800 */
        /* <DEDUP_REMOVED lines=31> */
[----:B------:R-:W-:Y:S01]  /*8e870*/  VIADD R16, R2, 0x5b ;  /* 0x0000005b02107836 */ /* 0x000fe20000000000 */
[----:B------:R-:W-:Y:S01]  /*8e880*/  ULDC UR5, c[0x0][0x22c] ;  /* 0x00008b0000057ab9 */ /* 0x000fe20000000800 */
[----:B0-----:R-:W-:Y:S01]  /*8e890*/  LEA R6, P1, R0, R4, 0x1 ;  /* 0x0000000400067211 */ /* 0x001fe200078208ff */
[----:B------:R-:W-:Y:S01]  /*8e8a0*/  VIADD R14, R13, UR4 ;  /* 0x000000040d0e7c36 */ /* 0x000fe20008000000 */
[----:B------:R-:W-:-:S02]  /*8e8b0*/  ULDC UR4, c[0x0][0x248] ;  /* 0x0000920000047ab9 */ /* 0x000fc40000000800 */
[----:B------:R-:W-:Y:S02]  /*8e8c0*/  LEA.HI.X.SX32 R7, R0, R5, 0x1, P1 ;  /* 0x0000000500077211 */ /* 0x000fe400008f0eff */
[----:B------:R-:W-:-:S03]  /*8e8d0*/  LEA R12, P1, R13, R4, 0x1 ;  /* 0x000000040d0c7211 */ /* 0x000fc600078208ff */
[----:B------:R0:W-:Y:S01]  /*8e8e0*/  @P6 STG.E.U16 desc[UR8][R6.64], R15 ;  /* 0x0000000f06006986 */ /* 0x0001e2000c101508 */
[----:B------:R-:W-:Y:S02]  /*8e8f0*/  PRMT R0, R15, 0x7632, R0 ;  /* 0x000076320f007816 */ /* 0x000fe40000000000 */
[----:B------:R-:W-:Y:S02]  /*8e900*/  LEA.HI.X.SX32 R13, R13, R5, 0x1, P1 ;  /* 0x000000050d0d7211 */ /* 0x000fe400008f0eff */
[----:B0-----:R-:W-:-:S03]  /*8e910*/  LEA R6, P6, R14, R4, 0x1 ;  /* 0x000000040e067211 */ /* 0x001fc600078c08ff */
[----:B------:R0:W-:Y:S01]  /*8e920*/  @P5 STG.E.U16 desc[UR8][R12.64], R0 ;  /* 0x000000000c005986 */ /* 0x0001e2000c101508 */
[C---:B------:R-:W-:Y:S01]  /*8e930*/  LEA.HI.X.SX32 R7, R14.reuse, R5, 0x1, P6 ;  /* 0x000000050e077211 */ /* 0x040fe200030f0eff */
[----:B------:R-:W-:Y:S01]  /*8e940*/  VIADD R14, R14, UR4 ;  /* 0x000000040e0e7c36 */ /* 0x000fe20008000000 */
[----:B------:R-:W-:Y:S01]  /*8e950*/  ISETP.LT.AND P1, PT, R16, UR5, !P0 ;  /* 0x0000000510007c0c */ /* 0x000fe2000c721270 */
[----:B------:R-:W-:Y:S01]  /*8e960*/  ULDC UR5, c[0x0][0x22c] ;  /* 0x00008b0000057ab9 */ /* 0x000fe20000000800 */
[----:B------:R-:W-:Y:S01]  /*8e970*/  ULDC UR4, c[0x0][0x248] ;  /* 0x0000920000047ab9 */ /* 0x000fe20000000800 */
[----:B------:R1:W-:Y:S01]  /*8e980*/  @P3 STG.E.U16 desc[UR8][R6.64], R8 ;  /* 0x0000000806003986 */ /* 0x0003e2000c101508 */
[C---:B0-----:R-:W-:Y:S02]  /*8e990*/  VIADD R0, R2.reuse, 0x5c ;  /* 0x0000005c02007836 */ /* 0x041fe40000000000 */
[----:B------:R-:W-:-:S03]  /*8e9a0*/  VIADD R12, R2, 0x5d ;  /* 0x0000005d020c7836 */ /* 0x000fc60000000000 */
[----:B------:R-:W-:Y:S02]  /*8e9b0*/  ISETP.LT.AND P6, PT, R0, UR5, !P0 ;  /* 0x0000000500007c0c */ /* 0x000fe4000c7c1270 */
[CC--:B-1----:R-:W-:Y:S01]  /*8e9c0*/  LEA R6, P3, R14.reuse, R4.reuse, 0x1 ;  /* 0x000000040e067211 */ /* 0x0c2fe200078608ff */
[----:B------:R-:W-:Y:S01]  /*8e9d0*/  VIADD R0, R14, UR4 ;  /* 0x000000040e007c36 */ /* 0x000fe20008000000 */
[----:B------:R-:W-:Y:S01]  /*8e9e0*/  PRMT R8, R8, 0x7632, R8 ;  /* 0x0000763208087816 */ /* 0x000fe20000000008 */
[----:B------:R-:W-:Y:S01]  /*8e9f0*/  ULDC UR5, c[0x0][0x22c] ;  /* 0x00008b0000057ab9 */ /* 0x000fe20000000800 */
[-C--:B------:R-:W-:Y:S01]  /*8ea00*/  LEA.HI.X.SX32 R7, R14, R5.reuse, 0x1, P3 ;  /* 0x000000050e077211 */ /* 0x080fe200018f0eff */
[----:B------:R-:W-:Y:S01]  /*8ea10*/  VIADD R14, R2, 0x5e ;  /* 0x0000005e020e7836 */ /* 0x000fe20000000000 */
[----:B------:R-:W-:Y:S01]  /*8ea20*/  ISETP.LT.AND P3, PT, R12, UR5, !P0 ;  /* 0x000000050c007c0c */ /* 0x000fe2000c761270 */
[----:B------:R-:W-:Y:S01]  /*8ea30*/  ULDC UR4, c[0x0][0x22c] ;  /* 0x00008b0000047ab9 */ /* 0x000fe20000000800 */
[----:B------:R-:W-:Y:S01]  /*8ea40*/  LEA R12, P5, R0, R4, 0x1 ;  /* 0x00000004000c7211 */ /* 0x000fe200078a08ff */
[----:B------:R0:W-:Y:S01]  /*8ea50*/  @P4 STG.E.U16 desc[UR8][R6.64], R8 ;  /* 0x0000000806004986 */ /* 0x0001e2000c101508 */
[----:B------:R-:W-:Y:S01]  /*8ea60*/  ISETP.LT.AND P4, PT, R14, UR4, !P0 ;  /* 0x000000040e007c0c */ /* 0x000fe2000c781270 */
[----:B------:R-:W-:Y:S01]  /*8ea70*/  ULDC UR4, c[0x0][0x248] ;  /* 0x0000920000047ab9 */ /* 0x000fe20000000800 */
[C---:B------:R-:W-:Y:S01]  /*8ea80*/  LEA.HI.X.SX32 R13, R0.reuse, R5, 0x1, P5 ;  /* 0x00000005000d7211 */ /* 0x040fe200028f0eff */
[----:B------:R-:W-:Y:S01]  /*8ea90*/  VIADD R0, R0, UR4 ;  /* 0x0000000400007c36 */ /* 0x000fe20008000000 */
[----:B------:R-:W-:Y:S01]  /*8eaa0*/  ULDC UR4, c[0x0][0x22c] ;  /* 0x00008b0000047ab9 */ /* 0x000fe20000000800 */
[----:B------:R-:W-:-:S02]  /*8eab0*/  ULDC UR5, c[0x0][0x22c] ;  /* 0x00008b0000057ab9 */ /* 0x000fc40000000800 */
[----:B------:R1:W-:Y:S01]  /*8eac0*/  @P2 STG.E.U16 desc[UR8][R12.64], R9 ;  /* 0x000000090c002986 */ /* 0x0003e2000c101508 */
[----:B0-----:R-:W-:Y:S01]  /*8ead0*/  VIADD R7, R2, 0x5f ;  /* 0x0000005f02077836 */ /* 0x001fe20000000000 */
[----:B------:R-:W-:Y:S01]  /*8eae0*/  LEA R6, P2, R0, R4, 0x1 ;  /* 0x0000000400067211 */ /* 0x000fe200078408ff */
[----:B------:R-:W-:-:S03]  /*8eaf0*/  VIADD R8, R2, 0x60 ;  /* 0x0000006002087836 */ /* 0x000fc60000000000 */
[----:B------:R-:W-:Y:S01]  /*8eb00*/  ISETP.LT.AND P5, PT, R7, UR4, !P0 ;  /* 0x0000000407007c0c */ /* 0x000fe2000c7a1270 */
[----:B------:R-:W-:Y:S01]  /*8eb10*/  ULDC UR4, c[0x0][0x248] ;  /* 0x0000920000047ab9 */ /* 0x000fe20000000800 */
[C---:B------:R-:W-:Y:S01]  /*8eb20*/  LEA.HI.X.SX32 R7, R0.reuse, R5, 0x1, P2 ;  /* 0x0000000500077211 */ /* 0x040fe200010f0eff */
[----:B------:R-:W-:Y:S01]  /*8eb30*/  VIADD R0, R0, UR4 ;  /* 0x0000000400007c36 */ /* 0x000fe20008000000 */
[----:B-1----:R-:W-:Y:S01]  /*8eb40*/  PRMT R9, R9, 0x7632, R9 ;  /* 0x0000763209097816 */ /* 0x002fe20000000009 */
[----:B------:R-:W-:Y:S01]  /*8eb50*/  ULDC UR4, c[0x0][0x248] ;  /* 0x0000920000047ab9 */ /* 0x000fe20000000800 */
[----:B------:R-:W-:Y:S01]  /*8eb60*/  ISETP.LT.AND P2, PT, R8, UR5, !P0 ;  /* 0x0000000508007c0c */ /* 0x000fe2000c741270 */
[----:B------:R-:W-:Y:S01]  /*8eb70*/  VIADD R13, R2, 0x61 ;  /* 0x00000061020d7836 */ /* 0x000fe20000000000 */
[----:B------:R-:W-:Y:S01]  /*8eb80*/  ULDC UR5, c[0x0][0x22c] ;  /* 0x00008b0000057ab9 */ /* 0x000fe20000000800 */
[----:B------:R0:W-:Y:S01]  /*8eb90*/  @P1 STG.E.U16 desc[UR8][R6.64], R9 ;  /* 0x0000000906001986 */ /* 0x0001e2000c101508 */
[C---:B------:R-:W-:Y:S01]  /*8eba0*/  LEA R8, P1, R0.reuse, R4, 0x1 ;  /* 0x0000000400087211 */ /* 0x040fe200078208ff */
[----:B0-----:R-:W-:-:S03]  /*8ebb0*/  VIADD R7, R0, UR4 ;  /* 0x0000000400077c36 */ /* 0x001fc60008000000 */
[-C--:B------:R-:W-:Y:S01]  /*8ebc0*/  LEA.HI.X.SX32 R9, R0, R5.reuse, 0x1, P1 ;  /* 0x0000000500097211 */ /* 0x080fe200008f0eff */
[----:B------:R-:W-:Y:S01]  /*8ebd0*/  ULDC UR4, c[0x0][0x248] ;  /* 0x0000920000047ab9 */ /* 0x000fe20000000800 */
[CC--:B------:R-:W-:Y:S01]  /*8ebe0*/  LEA R6, P1, R7.reuse, R4.reuse, 0x1 ;  /* 0x0000000407067211 */ /* 0x0c0fe200078208ff */
[C---:B------:R-:W-:Y:S01]  /*8ebf0*/  VIADD R12, R7.reuse, UR4 ;  /* 0x00000004070c7c36 */ /* 0x040fe20008000000 */
[----:B------:R-:W-:Y:S01]  /*8ec00*/  PRMT R0, R10, 0x7632, R0 ;  /* 0x000076320a007816 */ /* 0x000fe20000000000 */
[----:B------:R0:W-:Y:S01]  /*8ec10*/  @P6 STG.E.U16 desc[UR8][R8.64], R10 ;  /* 0x0000000a08006986 */ /* 0x0001e2000c101508 */
[----:B------:R-:W-:Y:S01]  /*8ec20*/  LEA.HI.X.SX32 R7, R7, R5, 0x1, P1 ;  /* 0x0000000507077211 */ /* 0x000fe200008f0eff */
[----:B------:R-:W-:Y:S01]  /*8ec30*/  ULDC UR4, c[0x0][0x248] ;  /* 0x0000920000047ab9 */ /* 0x000fe20000000800 */
[----:B------:R-:W-:Y:S01]  /*8ec40*/  ISETP.LT.AND P1, PT, R13, UR5, !P0 ;  /* 0x000000050d007c0c */ /* 0x000fe2000c721270 */
[----:B------:R-:W-:Y:S02]  /*8ec50*/  ULDC UR5, c[0x0][0x22c] ;  /* 0x00008b0000057ab9 */ /* 0x000fe40000000800 */
[----:B------:R1:W-:Y:S01]  /*8ec60*/  @P3 STG.E.U16 desc[UR8][R6.64], R0 ;  /* 0x0000000006003986 */ /* 0x0003e2000c101508 */
[----:B0-----:R-:W-:Y:S01]  /*8ec70*/  LEA R8, P6, R12, R4, 0x1 ;  /* 0x000000040c087211 */ /* 0x001fe200078c08ff */
[----:B-1----:R-:W-:-:S03]  /*8ec80*/  VIADD R0, R2, 0x62 ;  /* 0x0000006202007836 */ /* 0x002fc60000000000 */
[----:B------:R-:W-:Y:S02]  /*8ec90*/  LEA.HI.X.SX32 R9, R12, R5, 0x1, P6 ;  /* 0x000000050c097211 */ /* 0x000fe400030f0eff */
[----:B------:R-:W-:Y:S01]  /*8eca0*/  ISETP.LT.AND P3, PT, R0, UR5, !P0 ;  /* 0x0000000500007c0c */ /* 0x000fe2000c761270 */
[----:B------:R-:W-:Y:S02]  /*8ecb0*/  VIADD R0, R12, UR4 ;  /* 0x000000040c007c36 */ /* 0x000fe40008000000 */
[----:B------:R0:W-:Y:S01]  /*8ecc0*/  @P4 STG.E.U16 desc[UR8][R8.64], R11 ;  /* 0x0000000b08004986 */ /* 0x0001e2000c101508 */
[----:B------:R-:W-:Y:S01]  /*8ecd0*/  ULDC UR4, c[0x0][0x248] ;  /* 0x0000920000047ab9 */ /* 0x000fe20000000800 */
[----:B------:R-:W-:Y:S01]  /*8ece0*/  PRMT R10, R11, 0x7632, R10 ;  /* 0x000076320b0a7816 */ /* 0x000fe2000000000a */
[----:B------:R-:W-:Y:S01]  /*8ecf0*/  ULDC UR5, c[0x0][0x22c] ;  /* 0x00008b0000057ab9 */ /* 0x000fe20000000800 */
[----:B------:R-:W-:-:S04]  /*8ed00*/  LEA R6, P4, R0, R4, 0x1 ;  /* 0x0000000400067211 */ /* 0x000fc800078808ff */
[C---:B------:R-:W-:Y:S01]  /*8ed10*/  LEA.HI.X.SX32 R7, R0.reuse, R5, 0x1, P4 ;  /* 0x0000000500077211 */ /* 0x040fe200020f0eff */
[----:B0-----:R-:W-:Y:S01]  /*8ed20*/  VIADD R8, R0, UR4 ;  /* 0x0000000400087c36 */ /* 0x001fe20008000000 */
[----:B------:R-:W-:Y:S01]  /*8ed30*/  ULDC UR4, c[0x0][0x248] ;  /* 0x0000920000047ab9 */ /* 0x000fe20000000800 */
[----:B------:R-:W-:Y:S02]  /*8ed40*/  VIADD R9, R2, 0x63 ;  /* 0x0000006302097836 */ /* 0x000fe40000000000 */
[----:B------:R-:W-:Y:S01]  /*8ed50*/  VIADD R0, R8, UR4 ;  /* 0x0000000408007c36 */ /* 0x000fe20008000000 */
[----:B------:R-:W-:Y:S02]  /*8ed60*/  ULDC UR4, c[0x0][0x248] ;  /* 0x0000920000047ab9 */ /* 0x000fe40000000800 */
[----:B------:R-:W-:Y:S01]  /*8ed70*/  ISETP.LT.AND P4, PT, R9, UR5, !P0 ;  /* 0x0000000509007c0c */ /* 0x000fe2000c781270 */
[----:B------:R-:W-:Y:S01]  /*8ed80*/  VIADD R11, R0, UR4 ;  /* 0x00000004000b7c36 */ /* 0x000fe20008000000 */
[----:B------:R-:W-:Y:S01]  /*8ed90*/  ULDC UR5, c[0x0][0x248] ;  /* 0x0000920000057ab9 */ /* 0x000fe20000000800 */
[----:B------:R-:W-:-:S02]  /*8eda0*/  ULDC UR4, c[0x0][0x248] ;  /* 0x0000920000047ab9 */ /* 0x000fc40000000800 */
[----:B------:R-:W-:Y:S01]  /*8edb0*/  VIADD R9, R11, UR5 ;  /* 0x000000050b097c36 */ /* 0x000fe20008000000 */
[----:B------:R0:W-:Y:S01]  /*8edc0*/  @P5 STG.E.U16 desc[UR8][R6.64], R10 ;  /* 0x0000000a06005986 */ /* 0x0001e2000c101508 */
[----:B----4-:R-:W-:Y:S01]  /*8edd0*/  PRMT R14, R27, 0x7632, R14 ;  /* 0x000076321b0e7816 */ /* 0x010fe2000000000e */
[----:B------:R-:W-:Y:S01]  /*8ede0*/  VIADD R15, R2, 0x65 ;  /* 0x00000065020f7836 */ /* 0x000fe20000000000 */
[----:B------:R-:W-:Y:S01]  /*8edf0*/  ULDC UR5, c[0x0][0x22c] ;  /* 0x00008b0000057ab9 */ /* 0x000fe20000000800 */
[----:B------:R-:W-:Y:S01]  /*8ee00*/  VIADD R13, R9, UR4 ;  /* 0x00000004090d7c36 */ /* 0x000fe20008000000 */
[----:B------:R-:W-:-:S03]  /*8ee10*/  ULDC UR4, c[0x0][0x248] ;  /* 0x0000920000047ab9 */ /* 0x000fc60000000800 */
[----:B------:R-:W-:Y:S01]  /*8ee20*/  VIADD R12, R13, UR4 ;  /* 0x000000040d0c7c36 */ /* 0x000fe20008000000 */
[----:B------:R-:W-:Y:S01]  /*8ee30*/  ULDC UR4, c[0x0][0x248] ;  /* 0x0000920000047ab9 */ /* 0x000fe20000000800 */
[----:B0-----:R-:W-:Y:S01]  /*8ee40*/  LEA R6, P5, R8, R4, 0x1 ;  /* 0x0000000408067211 */ /* 0x001fe200078a08ff */
[----:B------:R-:W-:-:S03]  /*8ee50*/  VIADD R10, R2, 0x64 ;  /* 0x00000064020a7836 */ /* 0x000fc60000000000 */
[----:B------:R-:W-:Y:S01]  /*8ee60*/  LEA.HI.X.SX32 R7, R8, R5, 0x1, P5 ;  /* 0x0000000508077211 */ /* 0x000fe200028f0eff */
[----:B------:R-:W-:Y:S01]  /*8ee70*/  VIADD R8, R12, UR4 ;  /* 0x000000040c087c36 */ /* 0x000fe20008000000 */
[----:B------:R-:W-:Y:S01]  /*8ee80*/  ULDC UR4, c[0x0][0x248] ;  /* 0x0000920000047ab9 */ /* 0x000fe20000000800 */
[----:B------:R-:W-:Y:S01]  /*8ee90*/  ISETP.LT.AND P5, PT, R10, UR6, !P0 ;  /* 0x000000060a007c0c */ /* 0x000fe2000c7a1270 */
[----:B------:R-:W-:Y:S01]  /*8eea0*/  ULDC UR6, c[0x0][0x22c] ;  /* 0x00008b0000067ab9 */ /* 0x000fe20000000800 */
[----:B------:R0:W-:Y:S01]  /*8eeb0*/  @P2 STG.E.U16 desc[UR8][R6.64], R27 ;  /* 0x0000001b06002986 */ /* 0x0001e2000c101508 */
[----:B------:R-:W-:Y:S01]  /*8eec0*/  VIADD R10, R8, UR4 ;  /* 0x00000004080a7c36 */ /* 0x000fe20008000000 */
[----:B------:R-:W-:Y:S01]  /*8eed0*/  ULDC UR4, c[0x0][0x248] ;  /* 0x0000920000047ab9 */ /* 0x000fe20000000800 */
[----:B0-----:R-:W-:-:S04]  /*8eee0*/  LEA R6, P2, R0, R4, 0x1 ;  /* 0x0000000400067211 */ /* 0x001fc800078408ff */
[----:B------:R-:W-:Y:S01]  /*8eef0*/  LEA.HI.X.SX32 R7, R0, R5, 0x1, P2 ;  /* 0x0000000500077211 */ /* 0x000fe200010f0eff */
[----:B------:R-:W-:Y:S01]  /*8ef00*/  VIADD R0, R10, UR4 ;  /* 0x000000040a007c36 */ /* 0x000fe20008000000 */
[----:B------:R-:W-:-:S03]  /*8ef10*/  ULDC UR4, c[0x0][0x248] ;  /* 0x0000920000047ab9 */ /* 0x000fc60000000800 */
[----:B------:R-:W-:Y:S01]  /*8ef20*/  VIADD R23, R0, UR4 ;  /* 0x0000000400177c36 */ /* 0x000fe20008000000 */
[----:B------:R-:W-:Y:S01]  /*8ef30*/  ULDC UR4, c[0x0][0x248] ;  /* 0x0000920000047ab9 */ /* 0x000fe20000000800 */
[----:B------:R0:W-:Y:S01]  /*8ef40*/  @P1 STG.E.U16 desc[UR8][R6.64], R14 ;  /* 0x0000000e06001986 */ /* 0x0001e2000c101508 */
[----:B------:R-:W-:Y:S01]  /*8ef50*/  ISETP.LT.AND P2, PT, R15, UR5, !P0 ;  /* 0x000000050f007c0c */ /* 0x000fe2000c741270 */
[----:B------:R-:W-:Y:S01]  /*8ef60*/  VIADD R22, R23, UR4 ;  /* 0x0000000417167c36 */ /* 0x000fe20008000000 */
[----:B------:R-:W-:Y:S01]  /*8ef70*/  ULDC UR5, c[0x0][0x248] ;  /* 0x0000920000057ab9 */ /* 0x000fe20000000800 */
[----:B------:R-:W-:Y:S02]  /*8ef80*/  ULDC UR4, c[0x0][0x22c] ;  /* 0x00008b0000047ab9 */ /* 0x000fe40000000800 */
[----:B------:R-:W-:Y:S01]  /*8ef90*/  VIADD R21, R22, UR5 ;  /* 0x0000000516157c36 */ /* 0x000fe20008000000 */
[----:B------:R-:W-:Y:S01]  /*8efa0*/  ULDC UR5, c[0x0][0x248] ;  /* 0x0000920000057ab9 */ /* 0x000fe20000000800 */
[----:B0-----:R-:W-:Y:S01]  /*8efb0*/  LEA R6, P1, R11, R4, 0x1 ;  /* 0x000000040b067211 */ /* 0x001fe200078208ff */
[----:B------:R-:W-:-:S03]  /*8efc0*/  VIADD R14, R2, 0x66 ;  /* 0x00000066020e7836 */ /* 0x000fc60000000000 */
[----:B------:R-:W-:Y:S02]  /*8efd0*/  LEA.HI.X.SX32 R7, R11, R5, 0x1, P1 ;  /* 0x000000050b077211 */ /* 0x000fe400008f0eff */
[----:B------:R-:W-:Y:S01]  /*8efe0*/  ISETP.LT.AND P1, PT, R14, UR4, !P0 ;  /* 0x000000040e007c0c */ /* 0x000fe2000c721270 */
[----:B------:R-:W-:Y:S02]  /*8eff0*/  ULDC UR4, c[0x0][0x248] ;  /* 0x0000920000047ab9 */ /* 0x000fe40000000800 */
[----:B------:R-:W-:Y:S01]  /*8f000*/  VIADD R19, R21, UR4 ;  /* 0x0000000415137c36 */ /* 0x000fe20008000000 */
[----:B------:R-:W-:Y:S01]  /*8f010*/  ULDC UR4, c[0x0][0x248] ;  /* 0x0000920000047ab9 */ /* 0x000fe20000000800 */
[----:B------:R0:W-:Y:S02]  /*8f020*/  @P3 STG.E.U16 desc[UR8][R6.64], R28 ;  /* 0x0000001c06003986 */ /* 0x0001e4000c101508 */
[----:B------:R-:W-:Y:S01]  /*8f030*/  VIADD R18, R19, UR4 ;  /* 0x0000000413127c36 */ /* 0x000fe20008000000 */
[----:B------:R-:W-:Y:S01]  /*8f040*/  ULDC UR4, c[0x0][0x248] ;  /* 0x0000920000047ab9 */ /* 0x000fe20000000800 */
[----:B------:R-:W-:-:S02]  /*8f050*/  VIADD R11, R2, 0x67 ;  /* 0x00000067020b7836 */ /* 0x000fc40000000000 */
[----:B------:R-:W-:Y:S01]  /*8f060*/  VIADD R17, R18, UR4 ;  /* 0x0000000412117c36 */ /* 0x000fe20008000000 */
[----:B------:R-:W-:Y:S01]  /*8f070*/  ULDC UR4, c[0x0][0x22c] ;  /* 0x00008b0000047ab9 */ /* 0x000fe20000000800 */
[----:B0-----:R-:W-:-:S04]  /*8f080*/  LEA R6, P3, R9, R4, 0x1 ;  /* 0x0000000409067211 */ /* 0x001fc800078608ff */
[----:B------:R-:W-:Y:S01]  /*8f090*/  LEA.HI.X.SX32 R7, R9, R5, 0x1, P3 ;  /* 0x0000000509077211 */ /* 0x000fe200018f0eff */
[----:B------:R-:W-:Y:S01]  /*8f0a0*/  VIADD R9, R17, UR5 ;  /* 0x0000000511097c36 */ /* 0x000fe20008000000 */
[----:B------:R-:W-:Y:S01]  /*8f0b0*/  ISETP.LT.AND P3, PT, R11, UR4, !P0 ;  /* 0x000000040b007c0c */ /* 0x000fe2000c761270 */
[----:B------:R-:W-:Y:S01]  /*8f0c0*/  ULDC UR4, c[0x0][0x248] ;  /* 0x0000920000047ab9 */ /* 0x000fe20000000800 */
[----:B------:R-:W-:Y:S01]  /*8f0d0*/  PRMT R14, R28, 0x7632, R14 ;  /* 0x000076321c0e7816 */ /* 0x000fe2000000000e */
[----:B------:R-:W-:Y:S01]  /*8f0e0*/  VIADD R11, R9, UR4 ;  /* 0x00000004090b7c36 */ /* 0x000fe20008000000 */
[----:B------:R-:W-:Y:S01]  /*8f0f0*/  ULDC UR4, c[0x0][0x248] ;  /* 0x0000920000047ab9 */ /* 0x000fe20000000800 */
[----:B------:R-:W-:Y:S01]  /*8f100*/  STL [R1+0x2b20], R21 ;  /* 0x002b201501007387 */ /* 0x000fe20000100800 */
[----:B------:R-:W-:Y:S01]  /*8f110*/  ULDC UR5, c[0x0][0x22c] ;  /* 0x00008b0000057ab9 */ /* 0x000fe20000000800 */
[----:B------:R-:W-:Y:S01]  /*8f120*/  VIADD R24, R11, UR4 ;  /* 0x000000040b187c36 */ /* 0x000fe20008000000 */
[----:B------:R-:W-:-:S03]  /*8f130*/  ULDC UR4, c[0x0][0x248] ;  /* 0x0000920000047ab9 */ /* 0x000fc60000000800 */
[----:B------:R-:W-:Y:S01]  /*8f140*/  VIADD R25, R24, UR4 ;  /* 0x0000000418197c36 */ /* 0x000fe20008000000 */
[----:B------:R-:W-:Y:S01]  /*8f150*/  ULDC UR4, c[0x0][0x248] ;  /* 0x0000920000047ab9 */ /* 0x000fe20000000800 */
[----:B------:R0:W-:Y:S02]  /*8f160*/  @P4 STG.E.U16 desc[UR8][R6.64], R14 ;  /* 0x0000000e06004986 */ /* 0x0001e4000c101508 */
[----:B------:R-:W-:Y:S01]  /*8f170*/  VIADD R27, R25, UR4 ;  /* 0x00000004191b7c36 */ /* 0x000fe20008000000 */
[----:B------:R-:W-:-:S03]  /*8f180*/  ULDC UR4, c[0x0][0x248] ;  /* 0x0000920000047ab9 */ /* 0x000fc60000000800 */
[----:B------:R-:W-:Y:S01]  /*8f190*/  VIADD R26, R27, UR4 ;  /* 0x000000041b1a7c36 */ /* 0x000fe20008000000 */
[----:B------:R-:W-:Y:S01]  /*8f1a0*/  ULDC UR4, c[0x0][0x248] ;  /* 0x0000920000047ab9 */ /* 0x000fe20000000800 */
[C---:B0-----:R-:W-:Y:S02]  /*8f1b0*/  LEA R6, P4, R13.reuse, R4, 0x1 ;  /* 0x000000040d067211 */ /* 0x041fe400078808ff */
[----:B------:R-:W-:Y:S01]  /*8f1c0*/  VIADD R28, R26, UR4 ;  /* 0x000000041a1c7c36 */ /* 0x000fe20008000000 */
[----:B------:R-:W-:Y:S01]  /*8f1d0*/  ULDC UR4, c[0x0][0x248] ;  /* 0x0000920000047ab9 */ /* 0x000fe20000000800 */
[----:B------:R-:W-:Y:S02]  /*8f1e0*/  LEA.HI.X.SX32 R7, R13, R5, 0x1, P4 ;  /* 0x000000050d077211 */ /* 0x000fe400020f0eff */
[----:B--2---:R-:W-:-:S03]  /*8f1f0*/  PRMT R13, R3, 0x7632, R13 ;  /* 0x00007632030d7816 */ /* 0x004fc6000000000d */
[----:B------:R0:W-:Y:S02]  /*8f200*/  @P5 STG.E.U16 desc[UR8][R6.64], R3 ;  /* 0x0000000306005986 */ /* 0x0001e4000c101508 */
[----:B0-----:R-:W-:Y:S01]  /*8f210*/  VIADD R3, R28, UR4 ;  /* 0x000000041c037c36 */ /* 0x001fe20008000000 */
[----:B------:R-:W-:-:S04]  /*8f220*/  ULDC UR4, c[0x0][0x248] ;  /* 0x0000920000047ab9 */ /* 0x000fc80000000800 */
[----:B------:R0:W-:Y:S01]  /*8f230*/  STL [R1], R3 ;  /* 0x0000000301007387 */ /* 0x0001e20000100800 */
[----:B------:R-:W-:Y:S01]  /*8f240*/  LEA R6, P5, R12, R4, 0x1 ;  /* 0x000000040c067211 */ /* 0x000fe200078a08ff */
[----:B------:R-:W-:Y:S02]  /*8f250*/  VIADD R14, R2, 0x68 ;  /* 0x00000068020e7836 */ /* 0x000fe40000000000 */
[----:B0-----:R-:W-:Y:S01]  /*8f260*/  VIADD R3, R3, UR4 ;  /* 0x0000000403037c36 */ /* 0x001fe20008000000 */
[----:B------:R-:W-:-:S04]  /*8f270*/  ULDC UR4, c[0x0][0x248] ;  /* 0x0000920000047ab9 */ /* 0x000fc80000000800 */
[----:B------:R0:W-:Y:S01]  /*8f280*/  STL [R1+0x8], R3 ;  /* 0x0000080301007387 */ /* 0x0001e20000100800 */
[----:B------:R-:W-:Y:S02]  /*8f290*/  LEA.HI.X.SX32 R7, R12, R5, 0x1, P5 ;  /* 0x000000050c077211 */ /* 0x000fe400028f0eff */
[----:B------:R-:W-:Y:S01]  /*8f2a0*/  ISETP.LT.AND P4, PT, R14, UR5, !P0 ;  /* 0x000000050e007c0c */ /* 0x000fe2000c781270 */
[----:B0-----:R-:W-:Y:S01]  /*8f2b0*/  VIADD R3, R3, UR4 ;  /* 0x0000000403037c36 */ /* 0x001fe20008000000 */
[----:B------:R-:W-:Y:S01]  /*8f2c0*/  ULDC UR4, c[0x0][0x248] ;  /* 0x0000920000047ab9 */ /* 0x000fe20000000800 */
[----:B------:R-:W-:Y:S01]  /*8f2d0*/  VIADD R14, R2, 0x69 ;  /* 0x00000069020e7836 */ /* 0x000fe20000000000 */
[----:B------:R-:W-:Y:S01]  /*8f2e0*/  @P2 STG.E.U16 desc[UR8][R6.64], R13 ;  /* 0x0000000d06002986 */ /* 0x000fe2000c101508 */
[----:B------:R-:W-:-:S03]  /*8f2f0*/  ULDC UR5, c[0x0][0x22c] ;  /* 0x00008b0000057ab9 */ /* 0x000fc60000000800 */
[----:B------:R0:W-:Y:S01]  /*8f300*/  STL [R1+0x4], R3 ;  /* 0x0000040301007387 */ /* 0x0001e20000100800 */
[----:B------:R-:W-:Y:S01]  /*8f310*/  ISETP.LT.AND P5, PT, R14, UR5, !P0 ;  /* 0x000000050e007c0c */ /* 0x000fe2000c7a1270 */
[----:B------:R-:W-:Y:S01]  /*8f320*/  ULDC UR5, c[0x0][0x22c] ;  /* 0x00008b0000057ab9 */ /* 0x000fe20000000800 */
[----:B0-----:R-:W-:Y:S01]  /*8f330*/  VIADD R3, R3, UR4 ;  /* 0x0000000403037c36 */ /* 0x001fe20008000000 */
[----:B------:R-:W-:Y:S01]  /*8f340*/  ULDC UR4, c[0x0][0x248] ;  /* 0x0000920000047ab9 */ /* 0x000fe20000000800 */
[----:B------:R-:W-:Y:S02]  /*8f350*/  VIADD R7, R2, 0x6a ;  /* 0x0000006a02077836 */ /* 0x000fe40000000000 */
[----:B------:R-:W-:Y:S01]  /*8f360*/  VIADD R12, R3, UR4 ;  /* 0x00000004030c7c36 */ /* 0x000fe20008000000 */
[C---:B------:R-:W-:Y:S01]  /*8f370*/  LEA R6, P6, R8.reuse, R4, 0x1 ;  /* 0x0000000408067211 */ /* 0x040fe200078c08ff */
[----:B------:R-:W-:Y:S01]  /*8f380*/  ULDC UR4, c[0x0][0x248] ;  /* 0x0000920000047ab9 */ /* 0x000fe20000000800 */
[----:B------:R0:W-:Y:S01]  /*8f390*/  STL [R1+0xc], R3 ;  /* 0x00000c0301007387 */ /* 0x0001e20000100800 */
[----:B------:R-:W-:Y:S01]  /*8f3a0*/  ISETP.LT.AND P2, PT, R7, UR5, !P0 ;  /* 0x0000000507007c0c */ /* 0x000fe2000c741270 */
[----:B------:R-:W-:Y:S01]  /*8f3b0*/  ULDC UR5, c[0x0][0x248] ;  /* 0x0000920000057ab9 */ /* 0x000fe20000000800 */
[----:B------:R-:W-:Y:S01]  /*8f3c0*/  LEA.HI.X.SX32 R7, R8, R5, 0x1, P6 ;  /* 0x0000000508077211 */ /* 0x000fe200030f0eff */
[----:B0-----:R-:W-:Y:S01]  /*8f3d0*/  VIADD R3, R12, UR4 ;  /* 0x000000040c037c36 */ /* 0x001fe20008000000 */
[----:B------:R-:W-:-:S03]  /*8f3e0*/  ULDC UR4, c[0x0][0x248] ;  /* 0x0000920000047ab9 */ /* 0x000fc60000000800 */
[----:B------:R-:W-:Y:S01]  /*8f3f0*/  VIADD R16, R3, UR5 ;  /* 0x0000000503107c36 */ /* 0x000fe20008000000 */
[----:B---3--:R0:W-:Y:S01]  /*8f400*/  @P1 STG.E.U16 desc[UR8][R6.64], R20 ;  /* 0x0000001406001986 */ /* 0x0081e2000c101508 */
[----:B------:R-:W-:Y:S01]  /*8f410*/  VIADD R14, R2, 0x6b ;  /* 0x0000006b020e7836 */ /* 0x000fe20000000000 */
[----:B------:R-:W-:Y:S01]  /*8f420*/  ULDC UR5, c[0x0][0x248] ;  /* 0x0000920000057ab9 */ /* 0x000fe20000000800 */
[----:B------:R-:W-:Y:S01]  /*8f430*/  VIADD R8, R16, UR4 ;  /* 0x0000000410087c36 */ /* 0x000fe20008000000 */
[----:B------:R-:W-:Y:S01]  /*8f440*/  ULDC UR4, c[0x0][0x22c] ;  /* 0x00008b0000047ab9 */ /* 0x000fe20000000800 */
[----:B------:R-:W-:Y:S02]  /*8f450*/  PRMT R15, R20, 0x7632, R15 ;  /* 0x00007632140f7816 */ /* 0x000fe4000000000f */
[----:B------:R-:W-:Y:S01]  /*8f460*/  VIADD R13, R8, UR5 ;  /* 0x00000005080d7c36 */ /* 0x000fe20008000000 */
[----:B------:R-:W-:Y:S01]  /*8f470*/  ULDC UR5, c[0x0][0x22c] ;  /* 0x00008b0000057ab9 */ /* 0x000fe20000000800 */
[----:B0-----:R-:W-:-:S04]  /*8f480*/  LEA R6, P1, R10, R4, 0x1 ;  /* 0x000000040a067211 */ /* 0x001fc800078208ff */
[-C--:B------:R-:W-:Y:S02]  /*8f490*/  LEA.HI.X.SX32 R7, R10, R5.reuse, 0x1, P1 ;  /* 0x000000050a077211 */ /* 0x080fe400008f0eff */
[----:B------:R-:W-:Y:S01]  /*8f4a0*/  ISETP.LT.AND P1, PT, R14, UR4, !P0 ;  /* 0x000000040e007c0c */ /* 0x000fe2000c721270 */
[----:B------:R-:W-:Y:S02]  /*8f4b0*/  ULDC UR4, c[0x0][0x248] ;  /* 0x0000920000047ab9 */ /* 0x000fe40000000800 */
[----:B------:R-:W-:Y:S01]  /*8f4c0*/  VIADD R10, R13, UR4 ;  /* 0x000000040d0a7c36 */ /* 0x000fe20008000000 */
[----:B------:R-:W-:Y:S01]  /*8f4d0*/  ULDC UR4, c[0x0][0x248] ;  /* 0x0000920000047ab9 */ /* 0x000fe20000000800 */
[----:B------:R0:W-:Y:S01]  /*8f4e0*/  @P3 STG.E.U16 desc[UR8][R6.64], R15 ;  /* 0x0000000f06003986 */ /* 0x0001e2000c101508 */
[----:B------:R-:W-:Y:S01]  /*8f4f0*/  LEA R14, P3, R0, R4, 0x1 ;  /* 0x00000004000e7211 */ /* 0x000fe200078608ff */
[----:B------:R-:W-:Y:S02]  /*8f500*/  VIADD R20, R2, 0x6c ;  /* 0x0000006c02147836 */ /* 0x000fe40000000000 */
[----:B0-----:R-:W-:Y:S01]  /*8f510*/  VIADD R6, R10, UR4 ;  /* 0x000000040a067c36 */ /* 0x001fe20008000000 */
[----:B------:R-:W-:Y:S01]  /*8f520*/  ULDC UR4, c[0x0][0x248] ;  /* 0x0000920000047ab9 */ /* 0x000fe20000000800 */
[----:B------:R-:W-:-:S02]  /*8f530*/  LEA.HI.X.SX32 R15, R0, R5, 0x1, P3 ;  /* 0x00000005000f7211 */ /* 0x000fc400018f0eff */
[----:B------:R-:W-:Y:S01]  /*8f540*/  VIADD R7, R6, UR4 ;  /* 0x0000000406077c36 */ /* 0x000fe20008000000 */
[----:B------:R-:W-:Y:S01]  /*8f550*/  ULDC UR4, c[0x0][0x248] ;  /* 0x0000920000047ab9 */ /* 0x000fe20000000800 */
[----:B------:R-:W-:Y:S01]  /*8f560*/  ISETP.LT.AND P3, PT, R20, UR5, !P0 ;  /* 0x0000000514007c0c */ /* 0x000fe2000c761270 */
[----:B------:R0:W-:Y:S01]  /*8f570*/  @P4 STG.E.U16 desc[UR8][R14.64], R29 ;  /* 0x0000001d0e004986 */ /* 0x0001e2000c101508 */
[----:B------:R-:W-:Y:S01]  /*8f580*/  VIADD R20, R7, UR4 ;  /* 0x0000000407147c36 */ /* 0x000fe20008000000 */
[----:B------:R-:W-:Y:S01]  /*8f590*/  ULDC UR4, c[0x0][0x248] ;  /* 0x0000920000047ab9 */ /* 0x000fe20000000800 */
[----:B------:R-:W-:Y:S01]  /*8f5a0*/  PRMT R21, R29, 0x7632, R21 ;  /* 0x000076321d157816 */ /* 0x000fe20000000015 */
[----:B------:R1:W-:Y:S01]  /*8f5b0*/  STL [R1+0x14], R3 ;  /* 0x0000140301007387 */ /* 0x0003e20000100800 */
[----:B------:R-:W-:Y:S01]  /*8f5c0*/  VIADD R0, R20, UR4 ;  /* 0x0000000414007c36 */ /* 0x000fe20008000000 */
[----:B------:R-:W-:Y:S01]  /*8f5d0*/  ULDC UR4, c[0x0][0x248] ;  /* 0x0000920000047ab9 */ /* 0x000fe20000000800 */
[----:B------:R-:W-:Y:S01]  /*8f5e0*/  ULDC UR5, c[0x0][0x22c] ;  /* 0x00008b0000057ab9 */ /* 0x000fe20000000800 */
[----:B0-----:R-:W-:Y:S01]  /*8f5f0*/  LEA R14, P4, R23, R4, 0x1 ;  /* 0x00000004170e7211 */ /* 0x001fe200078808ff */
[----:B-1----:R-:W-:Y:S01]  /*8f600*/  VIADD R3, R0, UR4 ;  /* 0x0000000400037c36 */ /* 0x002fe20008000000 */
[----:B------:R-:W-:-:S02]  /*8f610*/  ULDC UR4, c[0x0][0x248] ;  /* 0x0000920000047ab9 */ /* 0x000fc40000000800 */
[----:B------:R-:W-:Y:S01]  /*8f620*/  LEA.HI.X.SX32 R15, R23, R5, 0x1, P4 ;  /* 0x00000005170f7211 */ /* 0x000fe200020f0eff */
[----:B------:R-:W-:Y:S01]  /*8f630*/  VIADD R3, R3, UR4 ;  /* 0x0000000403037c36 */ /* 0x000fe20008000000 */
[----:B------:R-:W-:-:S03]  /*8f640*/  ULDC UR4, c[0x0][0x248] ;  /* 0x0000920000047ab9 */ /* 0x000fc60000000800 */
[----:B------:R0:W-:Y:S01]  /*8f650*/  @P5 STG.E.U16 desc[UR8][R14.64], R21 ;  /* 0x000000150e005986 */ /* 0x0001e2000c101508 */
[----:B------:R-:W-:Y:S01]  /*8f660*/  VIADD R3, R3, UR4 ;  /* 0x0000000403037c36 */ /* 0x000fe20008000000 */
[----:B------:R-:W-:Y:S01]  /*8f670*/  ULDC UR4, c[0x0][0x248] ;  /* 0x0000920000047ab9 */ /* 0x000fe20000000800 */
[C---:B0-----:R-:W-:Y:S01]  /*8f680*/  LEA R14, P5, R22.reuse, R4, 0x1 ;  /* 0x00000004160e7211 */ /* 0x041fe200078a08ff */
[----:B------:R-:W2:Y:S03]  /*8f690*/  LDL.LU R21, [R1+0x2b20] ;  /* 0x002b200001157983 */ /* 0x000ea60000300800 */
[----:B------:R-:W-:Y:S01]  /*8f6a0*/  LEA.HI.X.SX32 R15, R22, R5, 0x1, P5 ;  /* 0x00000005160f7211 */ /* 0x000fe200028f0eff */
[----:B------:R0:W-:Y:S04]  /*8f6b0*/  STL [R1+0x48], R3 ;  /* 0x0000480301007387 */ /* 0x0001e80000100800 */
[----:B------:R-:W3:Y:S01]  /*8f6c0*/  LDL.LU R22, [R1+0x34] ;  /* 0x0000340001167983 */ /* 0x000ee20000300800 */
[----:B------:R-:W-:-:S05]  /*8f6d0*/  VIADD R29, R2, 0x6d ;  /* 0x0000006d021d7836 */ /* 0x000fca0000000000 */
[----:B------:R-:W-:Y:S01]  /*8f6e0*/  ISETP.LT.AND P4, PT, R29, UR5, !P0 ;  /* 0x000000051d007c0c */ /* 0x000fe2000c781270 */
[----:B------:R-:W-:Y:S01]  /*8f6f0*/  VIADD R29, R3, UR4 ;  /* 0x00000004031d7c36 */ /* 0x000fe20008000000 */
[----:B------:R-:W-:Y:S01]  /*8f700*/  ULDC UR4, c[0x0][0x248] ;  /* 0x0000920000047ab9 */ /* 0x000fe20000000800 */
[----:B------:R-:W-:Y:S01]  /*8f710*/  VIADD R23, R2, 0x6e ;  /* 0x0000006e02177836 */ /* 0x000fe20000000000 */
[----:B------:R-:W-:Y:S01]  /*8f720*/  ULDC UR5, c[0x0][0x248] ;  /* 0x0000920000057ab9 */ /* 0x000fe20000000800 */
[----:B0-----:R-:W-:Y:S01]  /*8f730*/  VIADD R3, R29, UR4 ;  /* 0x000000041d037c36 */ /* 0x001fe20008000000 */
[----:B------:R-:W-:Y:S02]  /*8f740*/  ULDC UR4, c[0x0][0x22c] ;  /* 0x00008b0000047ab9 */ /* 0x000fe40000000800 */
[----:B------:R-:W-:Y:S01]  /*8f750*/  ISETP.LT.AND P5, PT, R23, UR4, !P0 ;  /* 0x0000000417007c0c */ /* 0x000fe2000c7a1270 */
[----:B------:R-:W-:Y:S01]  /*8f760*/  VIADD R3, R3, UR5 ;  /* 0x0000000503037c36 */ /* 0x000fe20008000000 */
[----:B------:R-:W-:Y:S01]  /*8f770*/  ULDC UR4, c[0x0][0x248] ;  /* 0x0000920000047ab9 */ /* 0x000fe20000000800 */
[----:B------:R-:W-:-:S02]  /*8f780*/  ULDC UR5, c[0x0][0x248] ;  /* 0x0000920000057ab9 */ /* 0x000fc40000000800 */
[----:B------:R-:W-:Y:S01]  /*8f790*/  VIADD R3, R3, UR4 ;  /* 0x0000000403037c36 */ /* 0x000fe20008000000 */
[----:B------:R-:W-:-:S04]  /*8f7a0*/  ULDC UR4, c[0x0][0x248] ;  /* 0x0000920000047ab9 */ /* 0x000fc80000000800 */
[----:B------:R0:W-:Y:S02]  /*8f7b0*/  STL [R1+0x54], R3 ;  /* 0x0000540301007387 */ /* 0x0001e40000100800 */
[----:B0-----:R-:W-:Y:S01]  /*8f7c0*/  VIADD R3, R3, UR4 ;  /* 0x0000000403037c36 */ /* 0x001fe20008000000 */
[----:B------:R-:W-:-:S04]  /*8f7d0*/  ULDC UR4, c[0x0][0x248] ;  /* 0x0000920000047ab9 */ /* 0x000fc80000000800 */
[----:B------:R0:W-:Y:S02]  /*8f7e0*/  STL [R1+0x4c], R3 ;  /* 0x00004c0301007387 */ /* 0x0001e40000100800 */
[----:B0-----:R-:W-:Y:S01]  /*8f7f0*/  VIADD R3, R3, UR4 ;  /* 0x0000000403037c36 */ /* 0x001fe20008000000 */
[----:B------:R-:W-:-:S04]  /*8f800*/  ULDC UR4, c[0x0][0x248] ;  /* 0x0000920000047ab9 */ /* 0x000fc80000000800 */
[----:B------:R-:W-:Y:S04]  /*8f810*/  STL [R1+0x5c], R3 ;  /* 0x00005c0301007387 */ /* 0x000fe80000100800 */
[----:B---3--:R2:W-:Y:S01]  /*8f820*/  @P2 STG.E.U16 desc[UR8][R14.64], R22 ;  /* 0x000000160e002986 */ /* 0x0085e2000c101508 */
[----:B------:R-:W-:Y:S02]  /*8f830*/  PRMT R23, R22, 0x7632, R23 ;  /* 0x0000763216177816 */ /* 0x000fe40000000017 */
[----:B--2---:R-:W-:Y:S01]  /*8f840*/  LEA R14, P2, R21, R4, 0x1 ;  /* 0x00000004150e7211 */ /* 0x004fe200078408ff */
[----:B------:R-:W-:-:S03]  /*8f850*/  VIADD R22, R2, 0x6f ;  /* 0x0000006f02167836 */ /* 0x000fc60000000000 */
[----:B------:R-:W-:Y:S02]  /*8f860*/  LEA.HI.X.SX32 R15, R21, R5, 0x1, P2 ;  /* 0x00000005150f7211 */ /* 0x000fe400010f0eff */
[----:B------:R-:W-:Y:S01]  /*8f870*/  ISETP.LT.AND P2, PT, R22, UR7, !P0 ;  /* 0x0000000716007c0c */ /* 0x000fe2000c741270 */
[----:B------:R-:W-:Y:S01]  /*8f880*/  VIADD R22, R3, UR4 ;  /* 0x0000000403167c36 */ /* 0x000fe20008000000 */
[----:B------:R-:W-:Y:S01]  /*8f890*/  ULDC UR4, c[0x0][0x248] ;  /* 0x0000920000047ab9 */ /* 0x000fe20000000800 */
[----:B------:R0:W-:Y:S01]  /*8f8a0*/  @P1 STG.E.U16 desc[UR8][R14.64], R23 ;  /* 0x000000170e001986 */ /* 0x0001e2000c101508 */
[----:B------:R-:W-:Y:S01]  /*8f8b0*/  VIADD R21, R2, 0x70 ;  /* 0x0000007002157836 */ /* 0x000fe20000000000 */
[----:B------:R-:W-:Y:S01]  /*8f8c0*/  ULDC UR7, c[0x0][0x248] ;  /* 0x0000920000077ab9 */ /* 0x000fe20000000800 */
[----:B------:R-:W-:Y:S01]  /*8f8d0*/  VIADD R3, R22, UR4 ;  /* 0x0000000416037c36 */ /* 0x000fe20008000000 */
[----:B------:R-:W-:Y:S01]  /*8f8e0*/  ULDC UR4, c[0x0][0x248] ;  /* 0x0000920000047ab9 */ /* 0x000fe20000000800 */
[----:B0-----:R-:W-:-:S02]  /*8f8f0*/  LEA R14, P1, R19, R4, 0x1 ;  /* 0x00000004130e7211 */ /* 0x001fc400078208ff */
[----:B------:R-:W-:Y:S01]  /*8f900*/  VIADD R23, R3, UR4 ;  /* 0x0000000403177c36 */ /* 0x000fe20008000000 */
[----:B------:R-:W-:Y:S01]  /*8f910*/  ULDC UR4, c[0x0][0x22c] ;  /* 0x00008b0000047ab9 */ /* 0x000fe20000000800 */
[----:B------:R-:W-:Y:S02]  /*8f920*/  LEA.HI.X.SX32 R15, R19, R5, 0x1, P1 ;  /* 0x00000005130f7211 */ /* 0x000fe400008f0eff */
[----:B------:R-:W-:Y:S01]  /*8f930*/  ISETP.LT.AND P1, PT, R21, UR4, !P0 ;  /* 0x0000000415007c0c */ /* 0x000fe2000c721270 */
[----:B------:R-:W-:Y:S01]  /*8f940*/  VIADD R3, R23, UR5 ;  /* 0x0000000517037c36 */ /* 0x000fe20008000000 */
[----:B------:R-:W2:Y:S01]  /*8f950*/  LDL.LU R21, [R1+0x38] ;  /* 0x0000380001157983 */ /* 0x000ea20000300800 */
[----:B------:R-:W-:Y:S01]  /*8f960*/  ULDC UR4, c[0x0][0x248] ;  /* 0x0000920000047ab9 */ /* 0x000fe20000000800 */
[----:B------:R-:W-:Y:S01]  /*8f970*/  ULDC UR5, c[0x0][0x248] ;  /* 0x0000920000057ab9 */ /* 0x000fe20000000800 */
        /* <DEDUP_REMOVED lines=8> */
[----:B------:R0:W-:Y:S02]  /*8fa00*/  STL [R1+0x6c], R3 ;  /* 0x00006c0301007387 */ /* 0x0001e40000100800 */
[----:B0-----:R-:W-:Y:S01]  /*8fa10*/  VIADD R3, R3, UR5 ;  /* 0x0000000503037c36 */ /* 0x001fe20008000000 */
[----:B------:R-:W-:Y:S01]  /*8fa20*/  ULDC UR5, c[0x0][0x22c] ;  /* 0x00008b0000057ab9 */ /* 0x000fe20000000800 */
[----:B--2---:R0:W-:Y:S01]  /*8fa30*/  @P3 STG.E.U16 desc[UR8][R14.64], R21 ;  /* 0x000000150e003986 */ /* 0x0041e2000c101508 */
[----:B------:R-:W-:Y:S02]  /*8fa40*/  PRMT R19, R21, 0x7632, R19 ;  /* 0x0000763215137816 */ /* 0x000fe40000000013 */
[----:B0-----:R-:W-:Y:S01]  /*8fa50*/  LEA R14, P3, R18, R4, 0x1 ;  /* 0x00000004120e7211 */ /* 0x001fe200078608ff */
[----:B------:R-:W-:-:S03]  /*8fa60*/  VIADD R21, R2, 0x71 ;  /* 0x0000007102157836 */ /* 0x000fc60000000000 */
[----:B------:R-:W-:Y:S02]  /*8fa70*/  LEA.HI.X.SX32 R15, R18, R5, 0x1, P3 ;  /* 0x00000005120f7211 */ /* 0x000fe400018f0eff */
[----:B------:R-:W-:Y:S01]  /*8fa80*/  ISETP.LT.AND P3, PT, R21, UR4, !P0 ;  /* 0x0000000415007c0c */ /* 0x000fe2000c761270 */
[----:B------:R-:W-:Y:S01]  /*8fa90*/  ULDC UR4, c[0x0][0x248] ;  /* 0x0000920000047ab9 */ /* 0x000fe20000000800 */
[----:B------:R-:W2:Y:S04]  /*8faa0*/  LDL.LU R21, [R1+0x3c] ;  /* 0x00003c0001157983 */ /* 0x000ea80000300800 */
[----:B------:R0:W-:Y:S02]  /*8fab0*/  STL [R1+0x27c], R3 ;  /* 0x00027c0301007387 */ /* 0x0001e40000100800 */
[----:B0-----:R-:W-:Y:S01]  /*8fac0*/  VIADD R3, R3, UR4 ;  /* 0x0000000403037c36 */ /* 0x001fe20008000000 */
[----:B------:R-:W-:-:S04]  /*8fad0*/  ULDC UR4, c[0x0][0x248] ;  /* 0x0000920000047ab9 */ /* 0x000fc80000000800 */
[----:B------:R0:W-:Y:S02]  /*8fae0*/  STL [R1+0x278], R3 ;  /* 0x0002780301007387 */ /* 0x0001e40000100800 */
[----:B0-----:R-:W-:Y:S01]  /*8faf0*/  VIADD R3, R3, UR4 ;  /* 0x0000000403037c36 */ /* 0x001fe20008000000 */
[----:B------:R-:W-:-:S04]  /*8fb00*/  ULDC UR4, c[0x0][0x248] ;  /* 0x0000920000047ab9 */ /* 0x000fc80000000800 */
[----:B------:R0:W-:Y:S04]  /*8fb10*/  STL [R1+0x270], R3 ;  /* 0x0002700301007387 */ /* 0x0001e80000100800 */
[----:B------:R1:W-:Y:S01]  /*8fb20*/  @P4 STG.E.U16 desc[UR8][R14.64], R19 ;  /* 0x000000130e004986 */ /* 0x0003e2000c101508 */
[----:B0-----:R-:W-:Y:S01]  /*8fb30*/  VIADD R3, R3, UR4 ;  /* 0x0000000403037c36 */ /* 0x001fe20008000000 */
[----:B------:R-:W-:-:S04]  /*8fb40*/  ULDC UR4, c[0x0][0x248] ;  /* 0x0000920000047ab9 */ /* 0x000fc80000000800 */
[----:B------:R0:W-:Y:S04]  /*8fb50*/  STL [R1+0x274], R3 ;  /* 0x0002740301007387 */ /* 0x0001e80000100800 */
[----:B-1----:R-:W3:Y:S01]  /*8fb60*/  LDL.LU R19, [R1+0x70] ;  /* 0x0000700001137983 */ /* 0x002ee20000300800 */
[----:B0-----:R-:W-:Y:S01]  /*8fb70*/  VIADD R3, R3, UR4 ;  /* 0x0000000403037c36 */ /* 0x001fe20008000000 */
        /* <DEDUP_REMOVED lines=10> */
[----:B------:R0:W-:Y:S01]  /*8fc20*/  STL [R1+0x264], R3 ;  /* 0x0002640301007387 */ /* 0x0001e20000100800 */
[----:B------:R-:W-:Y:S01]  /*8fc30*/  LEA R14, P4, R17, R4, 0x1 ;  /* 0x00000004110e7211 */ /* 0x000fe200078808ff */
[----:B0-----:R-:W-:Y:S01]  /*8fc40*/  VIADD R3, R3, UR4 ;  /* 0x0000000403037c36 */ /* 0x001fe20008000000 */
[----:B------:R-:W-:-:S04]  /*8fc50*/  ULDC UR4, c[0x0][0x248] ;  /* 0x0000920000047ab9 */ /* 0x000fc80000000800 */
[----:B------:R0:W-:Y:S01]  /*8fc60*/  STL [R1+0x25c], R3 ;  /* 0x00025c0301007387 */ /* 0x0001e20000100800 */
[----:B------:R-:W-:Y:S01]  /*8fc70*/  LEA.HI.X.SX32 R15, R17, R5, 0x1, P4 ;  /* 0x00000005110f7211 */ /* 0x000fe200020f0eff */
[----:B0-----:R-:W-:Y:S01]  /*8fc80*/  VIADD R3, R3, UR4 ;  /* 0x0000000403037c36 */ /* 0x001fe20008000000 */
[----:B------:R-:W-:-:S04]  /*8fc90*/  ULDC UR4, c[0x0][0x248] ;  /* 0x0000920000047ab9 */ /* 0x000fc80000000800 */
[----:B------:R0:W-:Y:S02]  /*8fca0*/  STL [R1+0x258], R3 ;  /* 0x0002580301007387 */ /* 0x0001e40000100800 */
[----:B0-----:R-:W-:Y:S01]  /*8fcb0*/  VIADD R3, R3, UR4 ;  /* 0x0000000403037c36 */ /* 0x001fe20008000000 */
[----:B------:R-:W-:-:S04]  /*8fcc0*/  ULDC UR4, c[0x0][0x22c] ;  /* 0x00008b0000047ab9 */ /* 0x000fc80000000800 */
[----:B------:R-:W-:Y:S01]  /*8fcd0*/  STL [R1+0x254], R3 ;  /* 0x0002540301007387 */ /* 0x000fe20000100800 */
[----:B--2---:R-:W-:-:S03]  /*8fce0*/  PRMT R17, R21, 0x7632, R17 ;  /* 0x0000763215117816 */ /* 0x004fc60000000011 */
[----:B------:R0:W-:Y:S04]  /*8fcf0*/  @P5 STG.E.U16 desc[UR8][R14.64], R21 ;  /* 0x000000150e005986 */ /* 0x0001e8000c101508 */
[----:B0-----:R-:W2:Y:S01]  /*8fd00*/  LDL.LU R21, [R1+0x74] ;  /* 0x0000740001157983 */ /* 0x001ea20000300800 */
[----:B------:R-:W-:Y:S01]  /*8fd10*/  VIADD R18, R2, 0x72 ;  /* 0x0000007202127836 */ /* 0x000fe20000000000 */
[----:B------:R-:W-:-:S04]  /*8fd20*/  LEA R14, P5, R9, R4, 0x1 ;  /* 0x00000004090e7211 */ /* 0x000fc800078a08ff */
[----:B------:R-:W-:Y:S01]  /*8fd30*/  ISETP.LT.AND P4, PT, R18, UR5, !P0 ;  /* 0x0000000512007c0c */ /* 0x000fe2000c781270 */
[C---:B------:R-:W-:Y:S01]  /*8fd40*/  VIADD R18, R2.reuse, 0x73 ;  /* 0x0000007302127836 */ /* 0x040fe20000000000 */
[----:B------:R-:W-:Y:S01]  /*8fd50*/  LEA.HI.X.SX32 R15, R9, R5, 0x1, P5 ;  /* 0x00000005090f7211 */ /* 0x000fe200028f0eff */
[----:B------:R-:W-:Y:S01]  /*8fd60*/  ULDC UR5, c[0x0][0x22c] ;  /* 0x00008b0000057ab9 */ /* 0x000fe20000000800 */
[----:B------:R-:W-:Y:S02]  /*8fd70*/  VIADD R9, R2, 0x74 ;  /* 0x0000007402097836 */ /* 0x000fe40000000000 */
[----:B------:R-:W-:Y:S01]  /*8fd80*/  ISETP.LT.AND P5, PT, R18, UR5, !P0 ;  /* 0x0000000512007c0c */ /* 0x000fe2000c7a1270 */
[----:B------:R0:W-:Y:S01]  /*8fd90*/  @P2 STG.E.U16 desc[UR8][R14.64], R17 ;  /* 0x000000110e002986 */ /* 0x0001e2000c101508 */
[----:B------:R-:W-:Y:S02]  /*8fda0*/  ULDC UR5, c[0x0][0x248] ;  /* 0x0000920000057ab9 */ /* 0x000fe40000000800 */
[----:B------:R-:W-:Y:S01]  /*8fdb0*/  VIADD R3, R3, UR5 ;  /* 0x0000000503037c36 */ /* 0x000fe20008000000 */
[----:B------:R-:W-:Y:S01]  /*8fdc0*/  ULDC UR5, c[0x0][0x248] ;  /* 0x0000920000057ab9 */ /* 0x000fe20000000800 */
[----:B0-----:R-:W-:-:S03]  /*8fdd0*/  LEA R14, P2, R11, R4, 0x1 ;  /* 0x000000040b0e7211 */ /* 0x001fc600078408ff */
[----:B------:R0:W-:Y:S01]  /*8fde0*/  STL [R1+0x250], R3 ;  /* 0x0002500301007387 */ /* 0x0001e20000100800 */
[----:B------:R-:W-:Y:S02]  /*8fdf0*/  LEA.HI.X.SX32 R15, R11, R5, 0x1, P2 ;  /* 0x000000050b0f7211 */ /* 0x000fe400010f0eff */
[----:B------:R-:W-:Y:S01]  /*8fe00*/  ISETP.LT.AND P2, PT, R9, UR4, !P0 ;  /* 0x0000000409007c0c */ /* 0x000fe2000c741270 */
[----:B------:R-:W-:Y:S02]  /*8fe10*/  ULDC UR4, c[0x0][0x248] ;  /* 0x0000920000047ab9 */ /* 0x000fe40000000800 */
[----:B0-----:R-:W-:Y:S01]  /*8fe20*/  VIADD R3, R3, UR4 ;  /* 0x0000000403037c36 */ /* 0x001fe20008000000 */
[----:B------:R-:W-:-:S04]  /*8fe30*/  ULDC UR4, c[0x0][0x248] ;  /* 0x0000920000047ab9 */ /* 0x000fc80000000800 */
[----:B------:R0:W-:Y:S02]  /*8fe40*/  STL [R1+0x24c], R3 ;  /* 0x00024c0301007387 */ /* 0x0001e40000100800 */
[----:B0-----:R-:W-:Y:S01]  /*8fe50*/  VIADD R3, R3, UR4 ;  /* 0x0000000403037c36 */ /* 0x001fe20008000000 */
[----:B------:R-:W-:-:S04]  /*8fe60*/  ULDC UR4, c[0x0][0x248] ;  /* 0x0000920000047ab9 */ /* 0x000fc80000000800 */
[----:B------:R0:W-:Y:S01]  /*8fe70*/  STL [R1+0x248], R3 ;  /* 0x0002480301007387 */ /* 0x0001e20000100800 */
[----:B------:R-:W-:-:S03]  /*8fe80*/  VIADD R11, R2, 0x75 ;  /* 0x00000075020b7836 */ /* 0x000fc60000000000 */
[----:B---3--:R1:W-:Y:S01]  /*8fe90*/  @P1 STG.E.U16 desc[UR8][R14.64], R19 ;  /* 0x000000130e001986 */ /* 0x0083e2000c101508 */
[----:B0-----:R-:W-:Y:S01]  /*8fea0*/  VIADD R3, R3, UR4 ;  /* 0x0000000403037c36 */ /* 0x001fe20008000000 */
[----:B------:R-:W-:-:S04]  /*8feb0*/  ULDC UR4, c[0x0][0x22c] ;  /* 0x00008b0000047ab9 */ /* 0x000fc80000000800 */
[----:B------:R0:W-:Y:S01]  /*8fec0*/  STL [R1+0x244], R3 ;  /* 0x0002440301007387 */ /* 0x0001e20000100800 */
[----:B-1----:R-:W-:-:S04]  /*8fed0*/  LEA R14, P1, R24, R4, 0x1 ;  /* 0x00000004180e7211 */ /* 0x002fc800078208ff */
[----:B------:R-:W-:Y:S02]  /*8fee0*/  LEA.HI.X.SX32 R15, R24, R5, 0x1, P1 ;  /* 0x00000005180f7211 */ /* 0x000fe400008f0eff */
[----:B------:R-:W-:Y:S01]  /*8fef0*/  ISETP.LT.AND P1, PT, R11, UR4, !P0 ;  /* 0x000000040b007c0c */ /* 0x000fe2000c721270 */
[----:B------:R-:W-:Y:S01]  /*8ff00*/  ULDC UR4, c[0x0][0x248] ;  /* 0x0000920000047ab9 */ /* 0x000fe20000000800 */
[----:B0-----:R-:W-:Y:S01]  /*8ff10*/  VIADD R3, R3, UR5 ;  /* 0x0000000503037c36 */ /* 0x001fe20008000000 */
[----:B------:R-:W-:Y:S01]  /*8ff20*/  PRMT R9, R19, 0x7632, R9 ;  /* 0x0000763213097816 */ /* 0x000fe20000000009 */
[----:B------:R-:W-:-:S03]  /*8ff30*/  ULDC UR5, c[0x0][0x22c] ;  /* 0x00008b0000057ab9 */ /* 0x000fc60000000800 */
        /* <DEDUP_REMOVED lines=9> */
[----:B------:R0:W-:Y:S04]  /*8ffd0*/  STL [R1+0x234], R3 ;  /* 0x0002340301007387 */ /* 0x0001e80000100800 */
[----:B------:R-:W3:Y:S01]  /*8ffe0*/  LDL.LU R18, [R1+0x78] ;  /* 0x0000780001127983 */ /* 0x000ee20000300800 */
[----:B0-----:R-:W-:Y:S01]  /*8fff0*/  VIADD R3, R3, UR4 ;  /* 0x0000000403037c36 */ /* 0x001fe20008000000 */
[----:B------:R-:W-:-:S04]  /*90000*/  ULDC UR4, c[0x0][0x248] ;  /* 0x0000920000047ab9 */ /* 0x000fc80000000800 */
[----:B------:R0:W-:Y:S04]  /*90010*/  STL [R1+0x230], R3 ;  /* 0x0002300301007387 */ /* 0x0001e80000100800 */
[----:B------:R1:W-:Y:S01]  /*90020*/  @P3 STG.E.U16 desc[UR8][R14.64], R9 ;  /* 0x000000090e003986 */ /* 0x0003e2000c101508 */
[----:B0-----:R-:W-:Y:S01]  /*90030*/  VIADD R3, R3, UR4 ;  /* 0x0000000403037c36 */ /* 0x001fe20008000000 */
[----:B------:R-:W-:-:S04]  /*90040*/  ULDC UR4, c[0x0][0x248] ;  /* 0x0000920000047ab9 */ /* 0x000fc80000000800 */
[----:B------:R0:W-:Y:S01]  /*90050*/  STL [R1+0x224], R3 ;  /* 0x0002240301007387 */ /* 0x0001e20000100800 */
[----:B-1----:R-:W-:Y:S01]  /*90060*/  LEA R14, P3, R25, R4, 0x1 ;  /* 0x00000004190e7211 */ /* 0x002fe200078608ff */
[----:B------:R-:W-:-:S03]  /*90070*/  VIADD R9, R2, 0x76 ;  /* 0x0000007602097836 */ /* 0x000fc60000000000 */
[----:B------:R-:W-:Y:S01]  /*90080*/  LEA.HI.X.SX32 R15, R25, R5, 0x1, P3 ;  /* 0x00000005190f7211 */ /* 0x000fe200018f0eff */
[----:B0-----:R-:W-:Y:S01]  /*90090*/  VIADD R3, R3, UR4 ;  /* 0x0000000403037c36 */ /* 0x001fe20008000000 */
[----:B------:R-:W-:-:S03]  /*900a0*/  ULDC UR4, c[0x0][0x248] ;  /* 0x0000920000047ab9 */ /* 0x000fc60000000800 */
[----:B------:R-:W-:Y:S01]  /*900b0*/  VIADD R17, R3, UR4 ;  /* 0x0000000403117c36 */ /* 0x000fe20008000000 */
[----:B------:R-:W-:Y:S01]  /*900c0*/  ULDC UR4, c[0x0][0x248] ;  /* 0x0000920000047ab9 */ /* 0x000fe20000000800 */
[----:B------:R-:W-:Y:S01]  /*900d0*/  VIADD R11, R2, 0x77 ;  /* 0x00000077020b7836 */ /* 0x000fe20000000000 */
[----:B------:R-:W-:Y:S01]  /*900e0*/  ISETP.LT.AND P3, PT, R9, UR5, !P0 ;  /* 0x0000000509007c0c */ /* 0x000fe2000c761270 */
[----:B------:R-:W-:Y:S01]  /*900f0*/  ULDC UR5, c[0x0][0x22c] ;  /* 0x00008b0000057ab9 */ /* 0x000fe20000000800 */
[----:B------:R0:W-:Y:S02]  /*90100*/  STL [R1+0x228], R17 ;  /* 0x0002281101007387 */ /* 0x0001e40000100800 */
[----:B0-----:R-:W-:Y:S01]  /*90110*/  VIADD R17, R17, UR4 ;  /* 0x0000000411117c36 */ /* 0x001fe20008000000 */
[----:B------:R-:W-:-:S04]  /*90120*/  ULDC UR4, c[0x0][0x248] ;  /* 0x0000920000047ab9 */ /* 0x000fc80000000800 */
[----:B------:R-:W-:Y:S04]  /*90130*/  STL [R1+0x220], R17 ;  /* 0x0002201101007387 */ /* 0x000fe80000100800 */
[----:B--2---:R0:W-:Y:S01]  /*90140*/  @P4 STG.E.U16 desc[UR8][R14.64], R21 ;  /* 0x000000150e004986 */ /* 0x0041e2000c101508 */
[----:B------:R-:W-:Y:S02]  /*90150*/  PRMT R9, R21, 0x7632, R9 ;  /* 0x0000763215097816 */ /* 0x000fe40000000009 */
[----:B0-----:R-:W-:-:S04]  /*90160*/  LEA R14, P4, R27, R4, 0x1 ;  /* 0x000000041b0e7211 */ /* 0x001fc800078808ff */
[----:B------:R-:W-:Y:S02]  /*90170*/  LEA.HI.X.SX32 R15, R27, R5, 0x1, P4 ;  /* 0x000000051b0f7211 */ /* 0x000fe400020f0eff */
[----:B------:R-:W-:Y:S01]  /*90180*/  ISETP.LT.AND P4, PT, R11, UR5, !P0 ;  /* 0x000000050b007c0c */ /* 0x000fe2000c781270 */
[----:B------:R-:W-:Y:S01]  /*90190*/  VIADD R11, R17, UR4 ;  /* 0x00000004110b7c36 */ /* 0x000fe20008000000 */
[----:B------:R-:W-:Y:S01]  /*901a0*/  ULDC UR4, c[0x0][0x248] ;  /* 0x0000920000047ab9 */ /* 0x000fe20000000800 */
[----:B------:R-:W-:-:S03]  /*901b0*/  ULDC UR5, c[0x0][0x248] ;  /* 0x0000920000057ab9 */ /* 0x000fc60000000800 */
[----:B------:R0:W-:Y:S04]  /*901c0*/  STL [R1+0x218], R11 ;  /* 0x0002180b01007387 */ /* 0x0001e80000100800 */
[----:B------:R-:W2:Y:S01]  /*901d0*/  LDL.LU R21, [R1] ;  /* 0x0000000001157983 */ /* 0x000ea20000300800 */
[----:B0-----:R-:W-:-:S03]  /*901e0*/  VIADD R11, R11, UR4 ;  /* 0x000000040b0b7c36 */ /* 0x001fc60008000000 */
[----:B------:R-:W-:Y:S01]  /*901f0*/  @P5 STG.E.U16 desc[UR8][R14.64], R9 ;  /* 0x000000090e005986 */ /* 0x000fe2000c101508 */
[----:B------:R-:W-:-:S03]  /*90200*/  ULDC UR4, c[0x0][0x22c] ;  /* 0x00008b0000047ab9 */ /* 0x000fc60000000800 */
[----:B------:R0:W-:Y:S02]  /*90210*/  STL [R1+0x21c], R11 ;  /* 0x00021c0b01007387 */ /* 0x0001e40000100800 */
[----:B0-----:R-:W-:Y:S01]  /*90220*/  VIADD R11, R11, UR5 ;  /* 0x000000050b0b7c36 */ /* 0x001fe20008000000 */
[----:B------:R-:W-:Y:S01]  /*90230*/  LEA R14, P5, R26, R4, 0x1 ;  /* 0x000000041a0e7211 */ /* 0x000fe200078a08ff */
[----:B------:R-:W-:Y:S01]  /*90240*/  VIADD R9, R2, 0x78 ;  /* 0x0000007802097836 */ /* 0x000fe20000000000 */
[----:B------:R-:W-:Y:S02]  /*90250*/  ULDC UR5, c[0x0][0x248] ;  /* 0x0000920000057ab9 */ /* 0x000fe40000000800 */
[----:B------:R0:W-:Y:S04]  /*90260*/  STL [R1+0x214], R11 ;  /* 0x0002140b01007387 */ /* 0x0001e80000100800 */
[----:B------:R-:W4:Y:S01]  /*90270*/  LDL.LU R19, [R1+0x7c] ;  /* 0x00007c0001137983 */ /* 0x000f220000300800 */
[----:B------:R-:W-:-:S02]  /*90280*/  LEA.HI.X.SX32 R15, R26, R5, 0x1, P5 ;  /* 0x000000051a0f7211 */ /* 0x000fc400028f0eff */
[----:B------:R-:W-:Y:S01]  /*90290*/  ISETP.LT.AND P5, PT, R9, UR4, !P0 ;  /* 0x0000000409007c0c */ /* 0x000fe2000c7a1270 */
[----:B------:R-:W-:Y:S02]  /*902a0*/  ULDC UR4, c[0x0][0x248] ;  /* 0x0000920000047ab9 */ /* 0x000fe40000000800 */
[----:B0-----:R-:W-:Y:S01]  /*902b0*/  VIADD R11, R11, UR4 ;  /* 0x000000040b0b7c36 */ /* 0x001fe20008000000 */
[----:B------:R-:W-:-:S04]  /*902c0*/  ULDC UR4, c[0x0][0x248] ;  /* 0x0000920000047ab9 */ /* 0x000fc80000000800 */
[----:B------:R0:W-:Y:S02]  /*902d0*/  STL [R1+0x210], R11 ;  /* 0x0002100b01007387 */ /* 0x0001e40000100800 */
[----:B0-----:R-:W-:Y:S01]  /*902e0*/  VIADD R11, R11, UR4 ;  /* 0x000000040b0b7c36 */ /* 0x001fe20008000000 */
[----:B------:R-:W-:-:S03]  /*902f0*/  ULDC UR4, c[0x0][0x248] ;  /* 0x0000920000047ab9 */ /* 0x000fc60000000800 */
[----:B------:R-:W-:Y:S01]  /*90300*/  VIADD R17, R11, UR4 ;  /* 0x000000040b117c36 */ /* 0x000fe20008000000 */
[----:B------:R0:W-:Y:S01]  /*90310*/  STL [R1+0x74], R11 ;  /* 0x0000740b01007387 */ /* 0x0001e20000100800 */
[----:B------:R-:W-:Y:S01]  /*90320*/  ULDC UR4, c[0x0][0x22c] ;  /* 0x00008b0000047ab9 */ /* 0x000fe20000000800 */
[----:B0-----:R-:W-:Y:S02]  /*90330*/  VIADD R11, R2, 0x79 ;  /* 0x00000079020b7836 */ /* 0x001fe40000000000 */
[----:B---3--:R0:W-:Y:S01]  /*90340*/  @P2 STG.E.U16 desc[UR8][R14.64], R18 ;  /* 0x000000120e002986 */ /* 0x0081e2000c101508 */
[----:B------:R-:W-:Y:S02]  /*90350*/  PRMT R9, R18, 0x7632, R9 ;  /* 0x0000763212097816 */ /* 0x000fe40000000009 */
[C---:B0-----:R-:W-:Y:S01]  /*90360*/  LEA R14, P2, R28.reuse, R4, 0x1 ;  /* 0x000000041c0e7211 */ /* 0x041fe200078408ff */
[----:B------:R-:W3:Y:S04]  /*90370*/  LDL.LU R18, [R1+0x8] ;  /* 0x0000080001127983 */ /* 0x000ee80000300800 */
[----:B------:R-:W-:Y:S01]  /*90380*/  STL [R1+0x2ac4], R3 ;  /* 0x002ac40301007387 */ /* 0x000fe20000100800 */
[----:B------:R-:W-:-:S03]  /*90390*/  LEA.HI.X.SX32 R15, R28, R5, 0x1, P2 ;  /* 0x000000051c0f7211 */ /* 0x000fc600010f0eff */
[----:B------:R0:W-:Y:S01]  /*903a0*/  STL [R1+0x20c], R17 ;  /* 0x00020c1101007387 */ /* 0x0001e20000100800 */
[----:B------:R-:W-:Y:S01]  /*903b0*/  ISETP.LT.AND P2, PT, R11, UR4, !P0 ;  /* 0x000000040b007c0c */ /* 0x000fe2000c741270 */
[----:B------:R-:W-:Y:S01]  /*903c0*/  ULDC UR4, c[0x0][0x248] ;  /* 0x0000920000047ab9 */ /* 0x000fe20000000800 */
[----:B0-----:R-:W-:Y:S01]  /*903d0*/  VIADD R17, R17, UR5 ;  /* 0x0000000511117c36 */ /* 0x001fe20008000000 */
[----:B------:R-:W-:Y:S01]  /*903e0*/  @P1 STG.E.U16 desc[UR8][R14.64], R9 ;  /* 0x000000090e001986 */ /* 0x000fe2000c101508 */
[----:B------:R-:W-:Y:S02]  /*903f0*/  ULDC UR5, c[0x0][0x22c] ;  /* 0x00008b0000057ab9 */ /* 0x000fe40000000800 */
[----:B------:R-:W-:Y:S01]  /*90400*/  VIADD R3, R17, UR4 ;  /* 0x0000000411037c36 */ /* 0x000fe20008000000 */
[----:B------:R0:W-:Y:S01]  /*90410*/  STL [R1+0x70], R17 ;  /* 0x0000701101007387 */ /* 0x0001e20000100800 */
[----:B------:R-:W-:-:S03]  /*90420*/  ULDC UR4, c[0x0][0x248] ;  /* 0x0000920000047ab9 */ /* 0x000fc60000000800 */
[----:B0-----:R-:W3:Y:S04]  /*90430*/  LDL.LU R17, [R1+0x4] ;  /* 0x0000040001117983 */ /* 0x001ee80000300800 */
[----:B------:R0:W-:Y:S02]  /*90440*/  STL [R1+0x208], R3 ;  /* 0x0002080301007387 */ /* 0x0001e40000100800 */
[----:B0-----:R-:W-:Y:S01]  /*90450*/  VIADD R3, R3, UR4 ;  /* 0x0000000403037c36 */ /* 0x001fe20008000000 */
[----:B------:R-:W-:-:S04]  /*90460*/  ULDC UR4, c[0x0][0x248] ;  /* 0x0000920000047ab9 */ /* 0x000fc80000000800 */
[----:B------:R0:W-:Y:S02]  /*90470*/  STL [R1+0xa8], R3 ;  /* 0x0000a80301007387 */ /* 0x0001e40000100800 */
[----:B0-----:R-:W-:Y:S01]  /*90480*/  VIADD R3, R3, UR4 ;  /* 0x0000000403037c36 */ /* 0x001fe20008000000 */
[----:B------:R-:W-:-:S04]  /*90490*/  ULDC UR4, c[0x0][0x248] ;  /* 0x0000920000047ab9 */ /* 0x000fc80000000800 */
[----:B------:R0:W-:Y:S01]  /*904a0*/  STL [R1+0x204], R3 ;  /* 0x0002040301007387 */ /* 0x0001e20000100800 */
[----:B--2---:R-:W-:-:S04]  /*904b0*/  LEA R14, P1, R21, R4, 0x1 ;  /* 0x00000004150e7211 */ /* 0x004fc800078208ff */
[----:B------:R-:W-:Y:S02]  /*904c0*/  LEA.HI.X.SX32 R15, R21, R5, 0x1, P1 ;  /* 0x00000005150f7211 */ /* 0x000fe400008f0eff */
[----:B------:R-:W2:Y:S01]  /*904d0*/  LDL.LU R21, [R1+0x80] ;  /* 0x0000800001157983 */ /* 0x000ea20000300800 */
[C---:B------:R-:W-:Y:S02]  /*904e0*/  VIADD R9, R2.reuse, 0x7a ;  /* 0x0000007a02097836 */ /* 0x040fe40000000000 */
[----:B0-----:R-:W-:Y:S01]  /*904f0*/  VIADD R3, R3, UR4 ;  /* 0x0000000403037c36 */ /* 0x001fe20008000000 */
[----:B------:R-:W-:Y:S02]  /*90500*/  ULDC UR4, c[0x0][0x248] ;  /* 0x0000920000047ab9 */ /* 0x000fe40000000800 */
[----:B------:R-:W-:Y:S01]  /*90510*/  ISETP.LT.AND P1, PT, R9, UR5, !P0 ;  /* 0x0000000509007c0c */ /* 0x000fe2000c721270 */
[----:B------:R-:W-:Y:S01]  /*90520*/  VIADD R11, R2, 0x7b ;  /* 0x0000007b020b7836 */ /* 0x000fe20000000000 */
[----:B------:R-:W-:Y:S01]  /*90530*/  STL [R1+0xa4], R3 ;  /* 0x0000a40301007387 */ /* 0x000fe20000100800 */
[----:B------:R-:W-:Y:S01]  /*90540*/  ULDC UR5, c[0x0][0x22c] ;  /* 0x00008b0000057ab9 */ /* 0x000fe20000000800 */
[----:B----4-:R-:W-:-:S02]  /*90550*/  PRMT R9, R19, 0x7632, R9 ;  /* 0x0000763213097816 */ /* 0x010fc40000000009 */
[----:B------:R0:W-:Y:S04]  /*90560*/  @P3 STG.E.U16 desc[UR8][R14.64], R19 ;  /* 0x000000130e003986 */ /* 0x0001e8000c101508 */
[----:B0-----:R-:W4:Y:S01]  /*90570*/  LDL.LU R19, [R1+0xc] ;  /* 0x00000c0001137983 */ /* 0x001f220000300800 */
        /* <DEDUP_REMOVED lines=12> */
[----:B---3--:R-:W-:-:S04]  /*90640*/  LEA R14, P3, R18, R4, 0x1 ;  /* 0x00000004120e7211 */ /* 0x008fc800078608ff */
[----:B------:R-:W-:Y:S01]  /*90650*/  LEA.HI.X.SX32 R15, R18, R5, 0x1, P3 ;  /* 0x00000005120f7211 */ /* 0x000fe200018f0eff */
[----:B------:R-:W-:Y:S01]  /*90660*/  VIADD R18, R3, UR4 ;  /* 0x0000000403127c36 */ /* 0x000fe20008000000 */
[----:B------:R-:W-:-:S03]  /*90670*/  ULDC UR4, c[0x0][0x248] ;  /* 0x0000920000047ab9 */ /* 0x000fc60000000800 */
[----:B0-----:R-:W-:Y:S01]  /*90680*/  VIADD R3, R18, UR4 ;  /* 0x0000000412037c36 */ /* 0x001fe20008000000 */
[----:B------:R-:W-:Y:S01]  /*90690*/  ISETP.LT.AND P3, PT, R11, UR5, !P0 ;  /* 0x000000050b007c0c */ /* 0x000fe2000c761270 */
[----:B------:R0:W-:Y:S01]  /*906a0*/  @P4 STG.E.U16 desc[UR8][R14.64], R9 ;  /* 0x000000090e004986 */ /* 0x0001e2000c101508 */
[----:B------:R-:W-:Y:S01]  /*906b0*/  ULDC UR5, c[0x0][0x248] ;  /* 0x0000920000057ab9 */ /* 0x000fe20000000800 */
[----:B------:R-:W-:Y:S02]  /*906c0*/  ULDC UR4, c[0x0][0x22c] ;  /* 0x00008b0000047ab9 */ /* 0x000fe40000000800 */
[----:B------:R1:W-:Y:S01]  /*906d0*/  STL [R1+0xc4], R3 ;  /* 0x0000c40301007387 */ /* 0x0003e20000100800 */
[----:B0-----:R-:W-:Y:S02]  /*906e0*/  VIADD R9, R2, 0x7c ;  /* 0x0000007c02097836 */ /* 0x001fe40000000000 */
[----:B-1----:R-:W-:Y:S01]  /*906f0*/  VIADD R3, R3, UR5 ;  /* 0x0000000503037c36 */ /* 0x002fe20008000000 */
[----:B------:R-:W-:Y:S01]  /*90700*/  ULDC UR5, c[0x0][0x248] ;  /* 0x0000920000057ab9 */ /* 0x000fe20000000800 */
[----:B------:R-:W-:-:S03]  /*90710*/  LEA R14, P4, R17, R4, 0x1 ;  /* 0x00000004110e7211 */ /* 0x000fc600078808ff */
[----:B------:R0:W-:Y:S01]  /*90720*/  STL [R1+0x1f4], R3 ;  /* 0x0001f40301007387 */ /* 0x0001e20000100800 */
[----:B------:R-:W-:Y:S02]  /*90730*/  LEA.HI.X.SX32 R15, R17, R5, 0x1, P4 ;  /* 0x00000005110f7211 */ /* 0x000fe400020f0eff */
[----:B------:R-:W-:Y:S01]  /*90740*/  ISETP.LT.AND P4, PT, R9, UR4, !P0 ;  /* 0x0000000409007c0c */ /* 0x000fe2000c781270 */
[----:B------:R-:W-:Y:S01]  /*90750*/  ULDC UR4, c[0x0][0x248] ;  /* 0x0000920000047ab9 */ /* 0x000fe20000000800 */
[----:B------:R-:W3:Y:S01]  /*90760*/  LDL.LU R17, [R1+0x84] ;  /* 0x0000840001117983 */ /* 0x000ee20000300800 */
[----:B0-----:R-:W-:Y:S01]  /*90770*/  VIADD R3, R3, UR4 ;  /* 0x0000000403037c36 */ /* 0x001fe20008000000 */
[----:B------:R-:W-:-:S04]  /*90780*/  ULDC UR4, c[0x0][0x248] ;  /* 0x0000920000047ab9 */ /* 0x000fc80000000800 */
[----:B------:R-:W-:Y:S04]  /*90790*/  STL [R1+0xc0], R3 ;  /* 0x0000c00301007387 */ /* 0x000fe80000100800 */
[----:B--2---:R0:W-:Y:S01]  /*907a0*/  @P5 STG.E.U16 desc[UR8][R14.64], R21 ;  /* 0x000000150e005986 */ /* 0x0041e2000c101508 */
[----:B------:R-:W-:-:S03]  /*907b0*/  PRMT R9, R21, 0x7632, R9 ;  /* 0x0000763215097816 */ /* 0x000fc60000000009 */
[----:B0-----:R-:W2:Y:S01]  /*907c0*/  LDL.LU R21, [R1+0x14] ;  /* 0x0000140001157983 */ /* 0x001ea20000300800 */
[----:B------:R-:W-:Y:S01]  /*907d0*/  VIADD R3, R3, UR4 ;  /* 0x0000000403037c36 */ /* 0x000fe20008000000 */
[----:B------:R-:W-:-:S04]  /*907e0*/  ULDC UR4, c[0x0][0x248] ;  /* 0x0000920000047ab9 */ /* 0x000fc80000000800 */
[----:B------:R0:W-:Y:S01]  /*907f0*/  STL [R1+0x1f0], R3 ;  /* 0x0001f00301007387 */ /* 0x0001e20000100800 */
[----:B------:R-:W-:Y:S02]  /*90800*/  VIADD R11, R2, 0x7d ;  /* 0x0000007d020b7836 */ /* 0x000fe40000000000 */
[----:B0-----:R-:W-:Y:S01]  /*90810*/  VIADD R3, R3, UR4 ;  /* 0x0000000403037c36 */ /* 0x001fe20008000000 */
[----:B------:R-:W-:-:S04]  /*90820*/  ULDC UR4, c[0x0][0x22c] ;  /* 0x00008b0000047ab9 */ /* 0x000fc80000000800 */
[----:B------:R0:W-:Y:S01]  /*90830*/  STL [R1+0xcc], R3 ;  /* 0x0000cc0301007387 */ /* 0x0001e20000100800 */
[----:B----4-:R-:W-:-:S04]  /*90840*/  LEA R14, P5, R19, R4, 0x1 ;  /* 0x00000004130e7211 */ /* 0x010fc800078a08ff */
[----:B------:R-:W-:Y:S01]  /*90850*/  LEA.HI.X.SX32 R15, R19, R5, 0x1, P5 ;  /* 0x00000005130f7211 */ /* 0x000fe200028f0eff */
[----:B0-----:R-:W-:Y:S01]  /*90860*/  VIADD R3, R3, UR5 ;  /* 0x0000000503037c36 */ /* 0x001fe20008000000 */
[----:B------:R-:W-:Y:S01]  /*90870*/  ISETP.LT.AND P5, PT, R11, UR4, !P0 ;  /* 0x000000040b007c0c */ /* 0x000fe2000c7a1270 */
[----:B------:R-:W-:Y:S02]  /*90880*/  ULDC UR4, c[0x0][0x248] ;  /* 0x0000920000047ab9 */ /* 0x000fe40000000800 */
[----:B------:R-:W-:Y:S01]  /*90890*/  @P2 STG.E.U16 desc[UR8][R14.64], R9 ;  /* 0x000000090e002986 */ /* 0x000fe2000c101508 */
        /* <DEDUP_REMOVED lines=11> */
[----:B------:R-:W4:Y:S01]  /*90950*/  LDL.LU R19, [R1+0x88] ;  /* 0x0000880001137983 */ /* 0x000f220000300800 */
[----:B0-----:R-:W-:Y:S01]  /*90960*/  VIADD R3, R3, UR4 ;  /* 0x0000000403037c36 */ /* 0x001fe20008000000 */
[----:B------:R-:W-:-:S04]  /*90970*/  ULDC UR4, c[0x0][0x248] ;  /* 0x0000920000047ab9 */ /* 0x000fc80000000800 */
[----:B------:R0:W-:Y:S01]  /*90980*/  STL [R1+0x1e4], R3 ;  /* 0x0001e40301007387 */ /* 0x0001e20000100800 */
[C---:B------:R-:W-:Y:S01]  /*90990*/  LEA R14, P2, R12.reuse, R4, 0x1 ;  /* 0x000000040c0e7211 */ /* 0x040fe200078408ff */
[----:B0-----:R-:W-:Y:S01]  /*909a0*/  VIADD R3, R3, UR4 ;  /* 0x0000000403037c36 */ /* 0x001fe20008000000 */
[----:B------:R-:W-:Y:S02]  /*909b0*/  ULDC UR4, c[0x0][0x248] ;  /* 0x0000920000047ab9 */ /* 0x000fe40000000800 */
[----:B------:R-:W-:Y:S02]  /*909c0*/  LEA.HI.X.SX32 R15, R12, R5, 0x1, P2 ;  /* 0x000000050c0f7211 */ /* 0x000fe400010f0eff */
[----:B------:R0:W-:Y:S01]  /*909d0*/  STL [R1+0xd4], R3 ;  /* 0x0000d40301007387 */ /* 0x0001e20000100800 */
[----:B------:R-:W-:Y:S02]  /*909e0*/  VIADD R9, R2, 0x7e ;  /* 0x0000007e02097836 */ /* 0x000fe40000000000 */
[----:B0-----:R-:W-:Y:S01]  /*909f0*/  VIADD R3, R3, UR4 ;  /* 0x0000000403037c36 */ /* 0x001fe20008000000 */
[----:B------:R-:W-:-:S03]  /*90a00*/  ULDC UR4, c[0x0][0x248] ;  /* 0x0000920000047ab9 */ /* 0x000fc60000000800 */
[----:B------:R-:W-:Y:S01]  /*90a10*/  VIADD R12, R3, UR4 ;  /* 0x00000004030c7c36 */ /* 0x000fe20008000000 */
[----:B------:R-:W-:Y:S01]  /*90a20*/  ULDC UR4, c[0x0][0x248] ;  /* 0x0000920000047ab9 */ /* 0x000fe20000000800 */
[----:B------:R-:W-:Y:S01]  /*90a30*/  VIADD R11, R2, 0x7f ;  /* 0x0000007f020b7836 */ /* 0x000fe20000000000 */
[----:B------:R-:W-:Y:S01]  /*90a40*/  ISETP.LT.AND P2, PT, R9, UR5, !P0 ;  /* 0x0000000509007c0c */ /* 0x000fe2000c741270 */
[----:B------:R-:W-:Y:S01]  /*90a50*/  ULDC UR5, c[0x0][0x22c] ;  /* 0x00008b0000057ab9 */ /* 0x000fe20000000800 */
[----:B------:R0:W-:Y:S04]  /*90a60*/  STL [R1+0xe8], R12 ;  /* 0x0000e80c01007387 */ /* 0x0001e80000100800 */
[----:B---3--:R2:W-:Y:S01]  /*90a70*/  @P1 STG.E.U16 desc[UR8][R14.64], R17 ;  /* 0x000000110e001986 */ /* 0x0085e2000c101508 */
[----:B0-----:R-:W-:Y:S01]  /*90a80*/  VIADD R12, R12, UR4 ;  /* 0x000000040c0c7c36 */ /* 0x001fe20008000000 */
[----:B------:R-:W-:-:S04]  /*90a90*/  ULDC UR4, c[0x0][0x248] ;  /* 0x0000920000047ab9 */ /* 0x000fc80000000800 */
[----:B------:R-:W-:Y:S01]  /*90aa0*/  STL [R1+0x1dc], R12 ;  /* 0x0001dc0c01007387 */ /* 0x000fe20000100800 */
[----:B--2---:R-:W-:-:S04]  /*90ab0*/  LEA R14, P1, R21, R4, 0x1 ;  /* 0x00000004150e7211 */ /* 0x004fc800078208ff */
[----:B------:R-:W-:Y:S02]  /*90ac0*/  LEA.HI.X.SX32 R15, R21, R5, 0x1, P1 ;  /* 0x00000005150f7211 */ /* 0x000fe400008f0eff */
[----:B------:R-:W-:Y:S01]  /*90ad0*/  ISETP.LT.AND P1, PT, R11, UR5, !P0 ;  /* 0x000000050b007c0c */ /* 0x000fe2000c721270 */
[----:B------:R-:W-:Y:S01]  /*90ae0*/  VIADD R11, R12, UR4 ;  /* 0x000000040c0b7c36 */ /* 0x000fe20008000000 */
[----:B------:R-:W-:Y:S01]  /*90af0*/  ULDC UR4, c[0x0][0x248] ;  /* 0x0000920000047ab9 */ /* 0x000fe20000000800 */
[----:B------:R-:W-:Y:S01]  /*90b00*/  PRMT R9, R17, 0x7632, R9 ;  /* 0x0000763211097816 */ /* 0x000fe20000000009 */
[----:B------:R-:W-:Y:S02]  /*90b10*/  ULDC UR5, c[0x0][0x248] ;  /* 0x0000920000057ab9 */ /* 0x000fe40000000800 */
[----:B------:R0:W-:Y:S02]  /*90b20*/  STL [R1+0xe4], R11 ;  /* 0x0000e40b01007387 */ /* 0x0001e40000100800 */
[----:B0-----:R-:W-:-:S02]  /*90b30*/  VIADD R11, R11, UR4 ;  /* 0x000000040b0b7c36 */ /* 0x001fc40008000000 */
[----:B------:R0:W-:Y:S01]  /*90b40*/  @P3 STG.E.U16 desc[UR8][R14.64], R9 ;  /* 0x000000090e003986 */ /* 0x0001e2000c101508 */
[----:B------:R-:W-:-:S03]  /*90b50*/  ULDC UR4, c[0x0][0x22c] ;  /* 0x00008b0000047ab9 */ /* 0x000fc60000000800 */
[----:B------:R1:W-:Y:S04]  /*90b60*/  STL [R1+0x1d8], R11 ;  /* 0x0001d80b01007387 */ /* 0x0003e80000100800 */
[----:B------:R-:W2:Y:S01]  /*90b70*/  LDL.LU R21, [R1+0x8c] ;  /* 0x00008c0001157983 */ /* 0x000ea20000300800 */
[----:B0-----:R-:W-:Y:S01]  /*90b80*/  LEA R14, P3, R16, R4, 0x1 ;  /* 0x00000004100e7211 */ /* 0x001fe200078608ff */
[----:B------:R-:W-:Y:S02]  /*90b90*/  VIADD R9, R2, 0x80 ;  /* 0x0000008002097836 */ /* 0x000fe40000000000 */
[----:B-1----:R-:W-:Y:S01]  /*90ba0*/  VIADD R11, R11, UR5 ;  /* 0x000000050b0b7c36 */ /* 0x002fe20008000000 */
[----:B------:R-:W-:Y:S01]  /*90bb0*/  LEA.HI.X.SX32 R15, R16, R5, 0x1, P3 ;  /* 0x00000005100f7211 */ /* 0x000fe200018f0eff */
[----:B------:R-:W-:Y:S01]  /*90bc0*/  ULDC UR5, c[0x0][0x248] ;  /* 0x0000920000057ab9 */ /* 0x000fe20000000800 */
[----:B------:R-:W-:Y:S01]  /*90bd0*/  ISETP.LT.AND P3, PT, R9, UR4, !P0 ;  /* 0x0000000409007c0c */ /* 0x000fe2000c761270 */
[----:B------:R-:W-:Y:S01]  /*90be0*/  ULDC UR4, c[0x0][0x248] ;  /* 0x0000920000047ab9 */ /* 0x000fe20000000800 */
[----:B------:R0:W-:Y:S02]  /*90bf0*/  STL [R1+0xf8], R11 ;  /* 0x0000f80b01007387 */ /* 0x0001e40000100800 */
[----:B0-----:R-:W-:Y:S01]  /*90c00*/  VIADD R11, R11, UR4 ;  /* 0x000000040b0b7c36 */ /* 0x001fe20008000000 */
[----:B------:R-:W-:-:S04]  /*90c10*/  ULDC UR4, c[0x0][0x248] ;  /* 0x0000920000047ab9 */ /* 0x000fc80000000800 */
[----:B------:R0:W-:Y:S02]  /*90c20*/  STL [R1+0x1d4], R11 ;  /* 0x0001d40b01007387 */ /* 0x0001e40000100800 */
[----:B0-----:R-:W-:Y:S01]  /*90c30*/  VIADD R11, R11, UR4 ;  /* 0x000000040b0b7c36 */ /* 0x001fe20008000000 */
[----:B------:R-:W-:-:S03]  /*90c40*/  ULDC UR4, c[0x0][0x248] ;  /* 0x0000920000047ab9 */ /* 0x000fc60000000800 */
[----:B------:R-:W-:Y:S01]  /*90c50*/  VIADD R12, R11, UR4 ;  /* 0x000000040b0c7c36 */ /* 0x000fe20008000000 */
[----:B------:R0:W-:Y:S01]  /*90c60*/  STL [R1+0xf4], R11 ;  /* 0x0000f40b01007387 */ /* 0x0001e20000100800 */
[----:B------:R-:W-:-:S03]  /*90c70*/  ULDC UR4, c[0x0][0x22c] ;  /* 0x00008b0000047ab9 */ /* 0x000fc60000000800 */
[----:B------:R-:W-:Y:S01]  /*90c80*/  STL [R1+0x2ac8], R3 ;  /* 0x002ac80301007387 */ /* 0x000fe20000100800 */
[----:B0-----:R-:W-:-:S03]  /*90c90*/  VIADD R11, R2, 0x81 ;  /* 0x00000081020b7836 */ /* 0x001fc60000000000 */
[----:B----4-:R0:W-:Y:S04]  /*90ca0*/  @P4 STG.E.U16 desc[UR8][R14.64], R19 ;  /* 0x000000130e004986 */ /* 0x0101e8000c101508 */
[----:B------:R1:W-:Y:S01]  /*90cb0*/  STL [R1+0x1d0], R12 ;  /* 0x0001d00c01007387 */ /* 0x0003e20000100800 */
[----:B0-----:R-:W-:Y:S01]  /*90cc0*/  LEA R14, P4, R8, R4, 0x1 ;  /* 0x00000004080e7211 */ /* 0x001fe200078808ff */
[----:B-1----:R-:W-:Y:S01]  /*90cd0*/  VIADD R12, R12, UR5 ;  /* 0x000000050c0c7c36 */ /* 0x002fe20008000000 */
[----:B------:R-:W-:Y:S02]  /*90ce0*/  ULDC UR5, c[0x0][0x248] ;  /* 0x0000920000057ab9 */ /* 0x000fe40000000800 */
[----:B------:R-:W-:Y:S02]  /*90cf0*/  LEA.HI.X.SX32 R15, R8, R5, 0x1, P4 ;  /* 0x00000005080f7211 */ /* 0x000fe400020f0eff */
[----:B------:R-:W-:Y:S01]  /*90d00*/  ISETP.LT.AND P4, PT, R11, UR4, !P0 ;  /* 0x000000040b007c0c */ /* 0x000fe2000c781270 */
[----:B------:R-:W-:-:S02]  /*90d10*/  ULDC UR4, c[0x0][0x248] ;  /* 0x0000920000047ab9 */ /* 0x000fc40000000800 */
[----:B------:R-:W-:Y:S01]  /*90d20*/  VIADD R3, R12, UR4 ;  /* 0x000000040c037c36 */ /* 0x000fe20008000000 */
[----:B------:R-:W-:Y:S01]  /*90d30*/  STL [R1+0x10c], R12 ;  /* 0x00010c0c01007387 */ /* 0x000fe20000100800 */
[----:B------:R-:W-:-:S03]  /*90d40*/  ULDC UR4, c[0x0][0x248] ;  /* 0x0000920000047ab9 */ /* 0x000fc60000000800 */
[----:B------:R0:W-:Y:S02]  /*90d50*/  STL [R1+0x1cc], R3 ;  /* 0x0001cc0301007387 */ /* 0x0001e40000100800 */
[----:B0-----:R-:W-:Y:S01]  /*90d60*/  VIADD R3, R3, UR4 ;  /* 0x0000000403037c36 */ /* 0x001fe20008000000 */
[----:B------:R-:W-:-:S04]  /*90d70*/  ULDC UR4, c[0x0][0x248] ;  /* 0x0000920000047ab9 */ /* 0x000fc80000000800 */
[----:B------:R0:W-:Y:S02]  /*90d80*/  STL [R1+0x108], R3 ;  /* 0x0001080301007387 */ /* 0x0001e40000100800 */
[----:B0-----:R-:W-:Y:S01]  /*90d90*/  VIADD R3, R3, UR5 ;  /* 0x0000000503037c36 */ /* 0x001fe20008000000 */
[----:B------:R-:W-:Y:S01]  /*90da0*/  PRMT R9, R19, 0x7632, R9 ;  /* 0x0000763213097816 */ /* 0x000fe20000000009 */
[----:B------:R-:W-:Y:S01]  /*90db0*/  VIADD R11, R2, 0x82 ;  /* 0x00000082020b7836 */ /* 0x000fe20000000000 */
[----:B------:R-:W-:Y:S02]  /*90dc0*/  ULDC UR5, c[0x0][0x22c] ;  /* 0x00008b0000057ab9 */ /* 0x000fe40000000800 */
[----:B------:R0:W-:Y:S02]  /*90dd0*/  STL [R1+0x1c8], R3 ;  /* 0x0001c80301007387 */ /* 0x0001e40000100800 */
[----:B0-----:R-:W-:Y:S01]  /*90de0*/  VIADD R3, R3, UR4 ;  /* 0x0000000403037c36 */ /* 0x001fe20008000000 */
[----:B------:R-:W-:-:S04]  /*90df0*/  ULDC UR4, c[0x0][0x248] ;  /* 0x0000920000047ab9 */ /* 0x000fc80000000800 */
[----:B------:R0:W-:Y:S04]  /*90e00*/  STL [R1+0x12c], R3 ;  /* 0x00012c0301007387 */ /* 0x0001e80000100800 */
[----:B------:R1:W-:Y:S01]  /*90e10*/  @P5 STG.E.U16 desc[UR8][R14.64], R9 ;  /* 0x000000090e005986 */ /* 0x0003e2000c101508 */
[----:B------:R-:W-:Y:S01]  /*90e20*/  LEA R8, P5, R13, R4, 0x1 ;  /* 0x000000040d087211 */ /* 0x000fe200078a08ff */
[----:B0-----:R-:W-:Y:S01]  /*90e30*/  VIADD R3, R3, UR4 ;  /* 0x0000000403037c36 */ /* 0x001fe20008000000 */
[----:B------:R-:W-:-:S04]  /*90e40*/  ULDC UR4, c[0x0][0x248] ;  /* 0x0000920000047ab9 */ /* 0x000fc80000000800 */
[----:B------:R0:W-:Y:S01]  /*90e50*/  STL [R1+0x1c4], R3 ;  /* 0x0001c40301007387 */ /* 0x0001e20000100800 */
[----:B-1----:R-:W-:Y:S02]  /*90e60*/  LEA.HI.X.SX32 R9, R13, R5, 0x1, P5 ;  /* 0x000000050d097211 */ /* 0x002fe400028f0eff */
[----:B------:R-:W-:Y:S01]  /*90e70*/  ISETP.LT.AND P5, PT, R11, UR5, !P0 ;  /* 0x000000050b007c0c */ /* 0x000fe2000c7a1270 */
[----:B------:R-:W-:Y:S01]  /*90e80*/  ULDC UR5, c[0x0][0x248] ;  /* 0x0000920000057ab9 */ /* 0x000fe20000000800 */
        /* <DEDUP_REMOVED lines=12> */
[----:B------:R-:W-:Y:S02]  /*90f50*/  VIADD R12, R2, 0x83 ;  /* 0x00000083020c7836 */ /* 0x000fe40000000000 */
[----:B0-----:R-:W-:-:S03]  /*90f60*/  VIADD R3, R3, UR4 ;  /* 0x0000000403037c36 */ /* 0x001fc60008000000 */
[----:B------:R-:W-:Y:S01]  /*90f70*/  ISETP.LT.AND P6, PT, R12, UR6, !P0 ;  /* 0x000000060c007c0c */ /* 0x000fe2000c7c1270 */
[----:B------:R-:W-:Y:S01]  /*90f80*/  ULDC UR6, c[0x0][0x248] ;  /* 0x0000920000067ab9 */ /* 0x000fe20000000800 */
[----:B------:R-:W-:Y:S01]  /*90f90*/  ULDC UR4, c[0x0][0x248] ;  /* 0x0000920000047ab9 */ /* 0x000fe20000000800 */
[----:B------:R0:W-:Y:S04]  /*90fa0*/  STL [R1+0x138], R3 ;  /* 0x0001380301007387 */ /* 0x0001e80000100800 */
[----:B------:R-:W3:Y:S01]  /*90fb0*/  LDL.LU R24, [R1+0x48] ;  /* 0x0000480001187983 */ /* 0x000ee20000300800 */
        /* <DEDUP_REMOVED lines=13> */
[----:B0-----:R-:W-:-:S04]  /*91090*/  LEA R8, P2, R10, R4, 0x1 ;  /* 0x000000040a087211 */ /* 0x001fc800078408ff */
[----:B------:R-:W-:-:S05]  /*910a0*/  LEA.HI.X.SX32 R9, R10, R5, 0x1, P2 ;  /* 0x000000050a097211 */ /* 0x000fca00010f0eff */
[----:B------:R0:W-:Y:S01]  /*910b0*/  @P1 STG.E.U16 desc[UR8][R8.64], R11 ;  /* 0x0000000b08001986 */ /* 0x0001e2000c101508 */
[CC--:B------:R-:W-:Y:S02]  /*910c0*/  LEA R10, P1, R6.reuse, R4.reuse, 0x1 ;  /* 0x00000004060a7211 */ /* 0x0c0fe400078208ff */
[C---:B0-----:R-:W-:Y:S02]  /*910d0*/  LEA R8, P2, R7.reuse, R4, 0x1 ;  /* 0x0000000407087211 */ /* 0x041fe400078408ff */
[-C--:B------:R-:W-:Y:S02]  /*910e0*/  LEA.HI.X.SX32 R11, R6, R5.reuse, 0x1, P1 ;  /* 0x00000005060b7211 */ /* 0x080fe400008f0eff */
[----:B------:R-:W-:-:S05]  /*910f0*/  LEA.HI.X.SX32 R9, R7, R5, 0x1, P2 ;  /* 0x0000000507097211 */ /* 0x000fca00010f0eff */
[----:B------:R0:W-:Y:S04]  /*91100*/  STL.64 [R1+0x30], R8 ;  /* 0x0000300801007387 */ /* 0x0001e80000100a00 */
[----:B------:R-:W-:Y:S01]  /*91110*/  STL.64 [R1+0x38], R10 ;  /* 0x0000380a01007387 */ /* 0x000fe20000100a00 */
[----:B------:R-:W-:-:S03]  /*91120*/  LEA R6, P2, R0, R4, 0x1 ;  /* 0x0000000400067211 */ /* 0x000fc600078408ff */
[----:B------:R1:W-:Y:S01]  /*91130*/  STL [R1+0x1b8], R3 ;  /* 0x0001b80301007387 */ /* 0x0003e20000100800 */
[----:B0-----:R-:W-:-:S03]  /*91140*/  LEA R8, P1, R20, R4, 0x1 ;  /* 0x0000000414087211 */ /* 0x001fc600078208ff */
[----:B------:R-:W2:Y:S01]  /*91150*/  LDL.LU R17, [R1+0x54] ;  /* 0x0000540001117983 */ /* 0x000ea20000300800 */
[C---:B------:R-:W-:Y:S01]  /*91160*/  VIADD R21, R0.reuse, UR17 ;  /* 0x0000001100157c36 */ /* 0x040fe20008000000 */
[CC--:B------:R-:W-:Y:S01]  /*91170*/  LEA.HI.X.SX32 R7, R0.reuse, R5.reuse, 0x1, P2 ;  /* 0x0000000500077211 */ /* 0x0c0fe200010f0eff */
[----:B------:R-:W-:Y:S01]  /*91180*/  VIADD R25, R0, UR16 ;  /* 0x0000001000197c36 */ /* 0x000fe20008000000 */
[----:B------:R-:W4:Y:S01]  /*91190*/  LDL.LU R19, [R1+0x4c] ;  /* 0x00004c0001137983 */ /* 0x000f220000300800 */
[----:B-1----:R-:W-:Y:S01]  /*911a0*/  VIADD R3, R3, UR10 ;  /* 0x0000000a03037c36 */ /* 0x002fe20008000000 */
[----:B------:R-:W-:Y:S01]  /*911b0*/  LEA.HI.X.SX32 R9, R20, R5, 0x1, P1 ;  /* 0x0000000514097211 */ /* 0x000fe200008f0eff */
[----:B------:R-:W-:Y:S01]  /*911c0*/  VIADD R25, R25, UR15 ;  /* 0x0000000f19197c36 */ /* 0x000fe20008000000 */
[----:B------:R-:W-:Y:S01]  /*911d0*/  ULDC UR16, c[0x0][0x248] ;  /* 0x0000920000107ab9 */ /* 0x000fe20000000800 */
[----:B------:R-:W-:Y:S01]  /*911e0*/  ULDC UR17, c[0x0][0x248] ;  /* 0x0000920000117ab9 */ /* 0x000fe20000000800 */
[----:B------:R0:W-:Y:S01]  /*911f0*/  STL [R1+0x1b0], R3 ;  /* 0x0001b00301007387 */ /* 0x0001e20000100800 */
[----:B------:R-:W-:Y:S01]  /*91200*/  ULDC UR15, c[0x0][0x248] ;  /* 0x00009200000f7ab9 */ /* 0x000fe20000000800 */
[----:B------:R-:W-:-:S02]  /*91210*/  ULDC UR10, c[0x0][0x248] ;  /* 0x00009200000a7ab9 */ /* 0x000fc40000000800 */
[----:B------:R1:W-:Y:S01]  /*91220*/  STL.64 [R1+0x28], R8 ;  /* 0x0000280801007387 */ /* 0x0003e20000100a00 */
[----:B0-----:R-:W-:-:S03]  /*91230*/  VIADD R3, R3, UR5 ;  /* 0x0000000503037c36 */ /* 0x001fc60008000000 */
[----:B------:R0:W-:Y:S01]  /*91240*/  STL.64 [R1+0x20], R6 ;  /* 0x0000200601007387 */ /* 0x0001e20000100a00 */
[----:B------:R-:W-:Y:S01]  /*91250*/  ULDC UR5, c[0x0][0x248] ;  /* 0x0000920000057ab9 */ /* 0x000fe20000000800 */
[CC--:B-1----:R-:W-:Y:S02]  /*91260*/  LEA R8, P1, R21.reuse, R4.reuse, 0x1 ;  /* 0x0000000415087211 */ /* 0x0c2fe400078208ff */
[----:B------:R1:W-:Y:S02]  /*91270*/  STL [R1+0x170], R3 ;  /* 0x0001700301007387 */ /* 0x0003e40000100800 */
[----:B------:R-:W-:Y:S02]  /*91280*/  LEA.HI.X.SX32 R9, R21, R5, 0x1, P1 ;  /* 0x0000000515097211 */ /* 0x000fe400008f0eff */
[----:B------:R-:W4:Y:S01]  /*91290*/  LDL.LU R21, [R1+0x5c] ;  /* 0x00005c0001157983 */ /* 0x000f220000300800 */
[----:B0-----:R-:W-:Y:S01]  /*912a0*/  LEA R6, P2, R25, R4, 0x1 ;  /* 0x0000000419067211 */ /* 0x001fe200078408ff */
[----:B-1----:R-:W-:-:S03]  /*912b0*/  VIADD R3, R3, UR11 ;  /* 0x0000000b03037c36 */ /* 0x002fc60008000000 */
[----:B------:R-:W-:Y:S01]  /*912c0*/  LEA.HI.X.SX32 R7, R25, R5, 0x1, P2 ;  /* 0x0000000519077211 */ /* 0x000fe200010f0eff */
[----:B------:R-:W-:Y:S01]  /*912d0*/  ULDC UR11, c[0x0][0x248] ;  /* 0x00009200000b7ab9 */ /* 0x000fe20000000800 */
[----:B------:R-:W-:Y:S01]  /*912e0*/  STL [R1+0x1ac], R3 ;  /* 0x0001ac0301007387 */ /* 0x000fe20000100800 */
[----:B------:R-:W-:Y:S01]  /*912f0*/  VIADD R0, R3, UR12 ;  /* 0x0000000c03007c36 */ /* 0x000fe20008000000 */
[----:B------:R-:W-:Y:S02]  /*91300*/  ULDC UR12, c[0x0][0x248] ;  /* 0x00009200000c7ab9 */ /* 0x000fe40000000800 */
[----:B------:R-:W-:Y:S04]  /*91310*/  STL.64 [R1+0x18], R8 ;  /* 0x0000180801007387 */ /* 0x000fe80000100a00 */
[----:B------:R0:W-:Y:S01]  /*91320*/  STL.64 [R1+0x10], R6 ;  /* 0x0000100601007387 */ /* 0x0001e20000100a00 */
[----:B------:R-:W-:Y:S01]  /*91330*/  VIADD R25, R29, UR17 ;  /* 0x000000111d197c36 */ /* 0x000fe20008000000 */
[----:B------:R-:W-:-:S02]  /*91340*/  ULDC UR17, c[0x0][0x248] ;  /* 0x0000920000117ab9 */ /* 0x000fc40000000800 */
[----:B------:R1:W-:Y:S01]  /*91350*/  STL [R1+0x16c], R0 ;  /* 0x00016c0001007387 */ /* 0x0003e20000100800 */
[CC--:B0-----:R-:W-:Y:S01]  /*91360*/  LEA R6, P2, R29.reuse, R4.reuse, 0x1 ;  /* 0x000000041d067211 */ /* 0x0c1fe200078408ff */
[----:B-1----:R-:W-:Y:S01]  /*91370*/  VIADD R0, R0, UR6 ;  /* 0x0000000600007c36 */ /* 0x002fe20008000000 */
[----:B------:R-:W-:Y:S02]  /*91380*/  ULDC UR6, c[0x0][0x248] ;  /* 0x0000920000067ab9 */ /* 0x000fe40000000800 */
[----:B------:R-:W-:Y:S02]  /*91390*/  LEA.HI.X.SX32 R7, R29, R5, 0x1, P2 ;  /* 0x000000051d077211 */ /* 0x000fe400010f0eff */
[----:B------:R0:W-:Y:S02]  /*913a0*/  STL [R1+0x1a8], R0 ;  /* 0x0001a80001007387 */ /* 0x0001e40000100800 */
[----:B0-----:R-:W-:Y:S01]  /*913b0*/  VIADD R0, R0, UR13 ;  /* 0x0000000d00007c36 */ /* 0x001fe20008000000 */
[----:B------:R-:W-:Y:S01]  /*913c0*/  ULDC UR13, c[0x0][0x248] ;  /* 0x00009200000d7ab9 */ /* 0x000fe20000000800 */
[----:B---3--:R-:W-:-:S04]  /*913d0*/  LEA R8, P1, R24, R4, 0x1 ;  /* 0x0000000418087211 */ /* 0x008fc800078208ff */
[-C--:B------:R-:W-:Y:S01]  /*913e0*/  LEA.HI.X.SX32 R9, R24, R5.reuse, 0x1, P1 ;  /* 0x0000000518097211 */ /* 0x080fe200008f0eff */
[----:B------:R-:W-:Y:S01]  /*913f0*/  VIADD R24, R29, UR16 ;  /* 0x000000101d187c36 */ /* 0x000fe20008000000 */
[CC--:B------:R-:W-:Y:S01]  /*91400*/  LEA R28, P1, R25.reuse, R4.reuse, 0x1 ;  /* 0x00000004191c7211 */ /* 0x0c0fe200078208ff */
[----:B------:R-:W-:Y:S01]  /*91410*/  IMAD.MOV.U32 R3, RZ, RZ, R18 ;  /* 0x000000ffff037224 */ /* 0x000fe200078e0012 */
[----:B------:R-:W-:Y:S01]  /*91420*/  ULDC UR16, c[0x0][0x248] ;  /* 0x0000920000107ab9 */ /* 0x000fe20000000800 */
[----:B------:R-:W-:Y:S01]  /*91430*/  VIADD R24, R24, UR15 ;  /* 0x0000000f18187c36 */ /* 0x000fe20008000000 */
[----:B------:R-:W-:Y:S01]  /*91440*/  STL.64 [R1+0x8], R8 ;  /* 0x0000080801007387 */ /* 0x000fe20000100a00 */
[----:B------:R-:W-:Y:S01]  /*91450*/  LEA.HI.X.SX32 R29, R25, R5, 0x1, P1 ;  /* 0x00000005191d7211 */ /* 0x000fe200008f0eff */
[----:B------:R-:W-:Y:S02]  /*91460*/  ULDC UR15, c[0x0][0x248] ;  /* 0x00009200000f7ab9 */ /* 0x000fe40000000800 */
[----:B------:R0:W-:Y:S04]  /*91470*/  STL.64 [R1], R6 ;  /* 0x0000000601007387 */ /* 0x0001e80000100a00 */
[----:B------:R1:W-:Y:S01]  /*91480*/  STL [R1+0x188], R0 ;  /* 0x0001880001007387 */ /* 0x0003e20000100800 */
[----:B0-----:R-:W-:Y:S01]  /*91490*/  LEA R6, P2, R24, R4, 0x1 ;  /* 0x0000000418067211 */ /* 0x001fe200078408ff */
[----:B-1----:R-:W-:-:S02]  /*914a0*/  VIADD R0, R0, UR14 ;  /* 0x0000000e00007c36 */ /* 0x002fc40008000000 */
[----:B------:R-:W-:Y:S01]  /*914b0*/  STL [R1+0x2b00], R28 ;  /* 0x002b001c01007387 */ /* 0x000fe20000100800 */
[----:B------:R-:W-:Y:S01]  /*914c0*/  LEA.HI.X.SX32 R7, R24, R5, 0x1, P2 ;  /* 0x0000000518077211 */ /* 0x000fe200010f0eff */
[----:B------:R-:W-:Y:S02]  /*914d0*/  ULDC UR14, c[0x0][0x248] ;  /* 0x00009200000e7ab9 */ /* 0x000fe40000000800 */
[----:B------:R-:W-:Y:S04]  /*914e0*/  STL [R1+0x2af0], R29 ;  /* 0x002af01d01007387 */ /* 0x000fe80000100800 */
[----:B------:R-:W-:Y:S04]  /*914f0*/  STL.64 [R1+0x2af8], R6 ;  /* 0x002af80601007387 */ /* 0x000fe80000100a00 */
[----:B------:R0:W-:Y:S04]  /*91500*/  STL [R1+0x1a4], R0 ;  /* 0x0001a40001007387 */ /* 0x0001e80000100800 */
[----:B------:R-:W3:Y:S01]  /*91510*/  LDL.LU R24, [R1+0x68] ;  /* 0x0000680001187983 */ /* 0x000ee20000300800 */
[----:B0-----:R-:W-:Y:S01]  /*91520*/  VIADD R0, R0, UR4 ;  /* 0x0000000400007c36 */ /* 0x001fe20008000000 */
[----:B------:R-:W-:-:S04]  /*91530*/  ULDC UR4, c[0x0][0x248] ;  /* 0x0000920000047ab9 */ /* 0x000fc80000000800 */
[----:B------:R0:W-:Y:S02]  /*91540*/  STL [R1+0x184], R0 ;  /* 0x0001840001007387 */ /* 0x0001e40000100800 */
[----:B0-----:R-:W-:Y:S01]  /*91550*/  VIADD R0, R0, UR7 ;  /* 0x0000000700007c36 */ /* 0x001fe20008000000 */
[----:B------:R-:W-:Y:S01]  /*91560*/  ULDC UR7, c[0x0][0x22c] ;  /* 0x00008b0000077ab9 */ /* 0x000fe20000000800 */
[-C--:B--2---:R-:W-:Y:S02]  /*91570*/  LEA R8, P1, R17, R4.reuse, 0x1 ;  /* 0x0000000411087211 */ /* 0x084fe400078208ff */
[----:B----4-:R-:W-:Y:S02]  /*91580*/  LEA R10, P2, R19, R4, 0x1 ;  /* 0x00000004130a7211 */ /* 0x010fe400078408ff */
[-C--:B------:R-:W-:Y:S02]  /*91590*/  LEA.HI.X.SX32 R9, R17, R5.reuse, 0x1, P1 ;  /* 0x0000000511097211 */ /* 0x080fe400008f0eff */
[----:B------:R-:W-:-:S03]  /*915a0*/  LEA.HI.X.SX32 R11, R19, R5, 0x1, P2 ;  /* 0x00000005130b7211 */ /* 0x000fc600010f0eff */
[----:B------:R-:W-:Y:S04]  /*915b0*/  STL [R1+0x2ad4], R9 ;  /* 0x002ad40901007387 */ /* 0x000fe80000100800 */
[----:B------:R-:W-:Y:S04]  /*915c0*/  STL [R1+0x2ad0], R10 ;  /* 0x002ad00a01007387 */ /* 0x000fe80000100800 */
[----:B------:R-:W-:Y:S04]  /*915d0*/  STL [R1+0x2acc], R11 ;  /* 0x002acc0b01007387 */ /* 0x000fe80000100800 */
[----:B------:R-:W2:Y:S01]  /*915e0*/  LDL.LU R27, [R1+0x64] ;  /* 0x00006400011b7983 */ /* 0x000ea20000300800 */
[----:B------:R-:W-:-:S03]  /*915f0*/  LEA R14, P2, R22, R4, 0x1 ;  /* 0x00000004160e7211 */ /* 0x000fc600078408ff */
[----:B------:R0:W-:Y:S01]  /*91600*/  STL [R1+0x1a0], R0 ;  /* 0x0001a00001007387 */ /* 0x0001e20000100800 */
[----:B------:R-:W-:-:S03]  /*91610*/  LEA R12, P1, R21, R4, 0x1 ;  /* 0x00000004150c7211 */ /* 0x000fc600078208ff */
[----:B------:R-:W4:Y:S01]  /*91620*/  LDL.LU R7, [R1+0x6c] ;  /* 0x00006c0001077983 */ /* 0x000f220000300800 */
[-C--:B------:R-:W-:Y:S01]  /*91630*/  LEA.HI.X.SX32 R13, R21, R5.reuse, 0x1, P1 ;  /* 0x00000005150d7211 */ /* 0x080fe200008f0eff */
[----:B0-----:R-:W-:Y:S01]  /*91640*/  VIADD R0, R0, UR5 ;  /* 0x0000000500007c36 */ /* 0x001fe20008000000 */
[CC--:B------:R-:W-:Y:S01]  /*91650*/  LEA.HI.X.SX32 R15, R22.reuse, R5.reuse, 0x1, P2 ;  /* 0x00000005160f7211 */ /* 0x0c0fe200010f0eff */
[----:B------:R-:W-:Y:S01]  /*91660*/  VIADD R21, R22, UR15 ;  /* 0x0000000f16157c36 */ /* 0x000fe20008000000 */
[----:B------:R-:W-:Y:S01]  /*91670*/  ULDC UR15, c[0x0][0x248] ;  /* 0x00009200000f7ab9 */ /* 0x000fe20000000800 */
[----:B------:R-:W-:Y:S01]  /*91680*/  VIADD R6, R0, UR10 ;  /* 0x0000000a00067c36 */ /* 0x000fe20008000000 */
[----:B------:R-:W-:Y:S01]  /*91690*/  STL [R1+0x198], R0 ;  /* 0x0001980001007387 */ /* 0x000fe20000100800 */
[----:B------:R-:W-:Y:S01]  /*916a0*/  ULDC UR5, c[0x0][0x248] ;  /* 0x0000920000057ab9 */ /* 0x000fe20000000800 */
[-C--:B------:R-:W-:Y:S01]  /*916b0*/  LEA R16, P1, R21, R4.reuse, 0x1 ;  /* 0x0000000415107211 */ /* 0x080fe200078208ff */
[C---:B------:R-:W-:Y:S01]  /*916c0*/  VIADD R25, R23.reuse, UR15 ;  /* 0x0000000f17197c36 */ /* 0x040fe20008000000 */
[----:B------:R0:W-:Y:S01]  /*916d0*/  STL.64 [R1+0x2b08], R12 ;  /* 0x002b080c01007387 */ /* 0x0001e20000100a00 */
[----:B------:R-:W-:Y:S01]  /*916e0*/  LEA R18, P2, R23, R4, 0x1 ;  /* 0x0000000417127211 */ /* 0x000fe200078408ff */
[----:B------:R-:W-:Y:S01]  /*916f0*/  ULDC UR10, c[0x0][0x248] ;  /* 0x00009200000a7ab9 */ /* 0x000fe20000000800 */
[----:B------:R-:W-:Y:S01]  /*91700*/  LEA.HI.X.SX32 R17, R21, R5, 0x1, P1 ;  /* 0x0000000515117211 */ /* 0x000fe200008f0eff */
[----:B------:R-:W-:Y:S01]  /*91710*/  STL.64 [R1+0x2b10], R14 ;  /* 0x002b100e01007387 */ /* 0x000fe20000100a00 */
[----:B------:R-:W-:-:S03]  /*91720*/  ULDC UR15, c[0x0][0x248] ;  /* 0x00009200000f7ab9 */ /* 0x000fc60000000800 */
[----:B------:R1:W-:Y:S04]  /*91730*/  STL [R1+0x19c], R6 ;  /* 0x00019c0601007387 */ /* 0x0003e80000100800 */
[----:B0-----:R-:W4:Y:S04]  /*91740*/  LDL.LU.64 R12, [R1+0x38] ;  /* 0x00003800010c7983 */ /* 0x001f280000300a00 */
[----:B------:R-:W4:Y:S01]  /*91750*/  LDL.LU R29, [R1+0x90] ;  /* 0x00009000011d7983 */ /* 0x000f220000300800 */
[----:B-1----:R-:W-:Y:S02]  /*91760*/  VIADD R6, R6, UR6 ;  /* 0x0000000606067c36 */ /* 0x002fe40008000000 */
[----:B------:R-:W-:Y:S01]  /*91770*/  VIADD R0, R2, 0x84 ;  /* 0x0000008402007836 */ /* 0x000fe20000000000 */
[----:B------:R-:W-:Y:S01]  /*91780*/  STL.64 [R1+0x2b18], R16 ;  /* 0x002b181001007387 */ /* 0x000fe20000100a00 */
[----:B------:R-:W-:Y:S01]  /*91790*/  LEA.HI.X.SX32 R19, R23, R5, 0x1, P2 ;  /* 0x0000000517137211 */ /* 0x000fe200010f0eff */
[----:B------:R-:W-:-:S02]  /*917a0*/  ULDC UR6, c[0x0][0x248] ;  /* 0x0000920000067ab9 */ /* 0x000fc40000000800 */
[----:B------:R0:W-:Y:S01]  /*917b0*/  STL [R1+0x194], R6 ;  /* 0x0001940601007387 */ /* 0x0001e20000100800 */
[----:B------:R-:W-:Y:S01]  /*917c0*/  ISETP.LT.AND P1, PT, R0, UR7, !P0 ;  /* 0x0000000700007c0c */ /* 0x000fe2000c721270 */
[----:B------:R-:W-:Y:S01]  /*917d0*/  ULDC UR7, c[0x0][0x248] ;  /* 0x0000920000077ab9 */ /* 0x000fe20000000800 */
[----:B0-----:R-:W-:Y:S01]  /*917e0*/  VIADD R6, R6, UR4 ;  /* 0x0000000406067c36 */ /* 0x001fe20008000000 */
[----:B------:R-:W-:-:S03]  /*917f0*/  ULDC UR4, c[0x0][0x248] ;  /* 0x0000920000047ab9 */ /* 0x000fc60000000800 */
[----:B------:R-:W-:Y:S01]  /*91800*/  VIADD R0, R6, UR4 ;  /* 0x0000000406007c36 */ /* 0x000fe20008000000 */
[----:B------:R-:W-:Y:S01]  /*91810*/  STL [R1+0x190], R6 ;  /* 0x0001900601007387 */ /* 0x000fe20000100800 */
[----:B------:R-:W-:-:S03]  /*91820*/  ULDC UR4, c[0x0][0x248] ;  /* 0x0000920000047ab9 */ /* 0x000fc60000000800 */
[----:B------:R0:W-:Y:S04]  /*91830*/  STL [R1+0x18c], R0 ;  /* 0x00018c0001007387 */ /* 0x0001e80000100800 */
[----:B------:R-:W4:Y:S01]  /*91840*/  LDL.LU.64 R16, [R1+0x30] ;  /* 0x0000300001107983 */ /* 0x000f220000300a00 */
[----:B------:R-:W-:Y:S01]  /*91850*/  LEA R20, P2, R25, R4, 0x1 ;  /* 0x0000000419147211 */ /* 0x000fe200078408ff */
[----:B0-----:R-:W-:-:S03]  /*91860*/  VIADD R0, R0, UR4 ;  /* 0x0000000400007c36 */ /* 0x001fc60008000000 */
[----:B------:R-:W-:Y:S01]  /*91870*/  LEA.HI.X.SX32 R21, R25, R5, 0x1, P2 ;  /* 0x0000000519157211 */ /* 0x000fe200010f0eff */
[----:B------:R-:W-:Y:S01]  /*91880*/  ULDC UR4, c[0x0][0x248] ;  /* 0x0000920000047ab9 */ /* 0x000fe20000000800 */
[----:B------:R-:W-:Y:S01]  /*91890*/  VIADD R6, R0, UR5 ;  /* 0x0000000500067c36 */ /* 0x000fe20008000000 */
[----:B------:R0:W-:Y:S01]  /*918a0*/  STL [R1+0x180], R0 ;  /* 0x0001800001007387 */ /* 0x0001e20000100800 */
[----:B------:R-:W-:-:S03]  /*918b0*/  ULDC UR5, c[0x0][0x22c] ;  /* 0x00008b0000057ab9 */ /* 0x000fc60000000800 */
[----:B------:R1:W-:Y:S04]  /*918c0*/  STL [R1+0x17c], R6 ;  /* 0x00017c0601007387 */ /* 0x0003e80000100800 */
[----:B------:R-:W4:Y:S01]  /*918d0*/  LDL.LU.64 R14, [R1+0x28] ;  /* 0x00002800010e7983 */ /* 0x000f220000300a00 */
[----:B0-----:R-:W-:Y:S02]  /*918e0*/  VIADD R0, R2, 0x85 ;  /* 0x0000008502007836 */ /* 0x001fe40000000000 */
[----:B-1----:R-:W-:Y:S01]  /*918f0*/  VIADD R6, R6, UR4 ;  /* 0x0000000406067c36 */ /* 0x002fe20008000000 */
[----:B------:R-:W-:-:S04]  /*91900*/  ULDC UR4, c[0x0][0x22c] ;  /* 0x00008b0000047ab9 */ /* 0x000fc80000000800 */
[----:B------:R0:W-:Y:S02]  /*91910*/  STL [R1+0x178], R6 ;  /* 0x0001780601007387 */ /* 0x0001e40000100800 */
[----:B0-----:R-:W-:Y:S01]  /*91920*/  VIADD R6, R6, UR6 ;  /* 0x0000000606067c36 */ /* 0x001fe20008000000 */
[----:B------:R-:W-:-:S04]  /*91930*/  ULDC UR6, c[0x0][0x248] ;  /* 0x0000920000067ab9 */ /* 0x000fc80000000800 */
[----:B------:R0:W-:Y:S01]  /*91940*/  STL [R1+0x174], R6 ;  /* 0x0001740601007387 */ /* 0x0001e20000100800 */
[----:B---3--:R-:W-:-:S04]  /*91950*/  LEA R22, P2, R24, R4, 0x1 ;  /* 0x0000000418167211 */ /* 0x008fc800078408ff */
[----:B------:R-:W-:Y:S02]  /*91960*/  LEA.HI.X.SX32 R23, R24, R5, 0x1, P2 ;  /* 0x0000000518177211 */ /* 0x000fe400010f0eff */
[----:B--2---:R-:W-:-:S04]  /*91970*/  LEA R24, P2, R27, R4, 0x1 ;  /* 0x000000041b187211 */ /* 0x004fc800078408ff */
[----:B------:R-:W-:Y:S02]  /*91980*/  LEA.HI.X.SX32 R25, R27, R5, 0x1, P2 ;  /* 0x000000051b197211 */ /* 0x000fe400010f0eff */
[----:B----4-:R-:W-:-:S04]  /*91990*/  LEA R26, P2, R7, R4, 0x1 ;  /* 0x00000004071a7211 */ /* 0x010fc800078408ff */
[----:B------:R-:W-:Y:S02]  /*919a0*/  LEA.HI.X.SX32 R27, R7, R5, 0x1, P2 ;  /* 0x00000005071b7211 */ /* 0x000fe400010f0eff */
[----:B------:R-:W-:Y:S01]  /*919b0*/  ISETP.LT.AND P2, PT, R0, UR4, !P0 ;  /* 0x0000000400007c0c */ /* 0x000fe2000c741270 */
[----:B------:R-:W-:Y:S02]  /*919c0*/  ULDC UR4, c[0x0][0x248] ;  /* 0x0000920000047ab9 */ /* 0x000fe40000000800 */
[----:B0-----:R-:W-:Y:S01]  /*919d0*/  VIADD R6, R6, UR4 ;  /* 0x0000000406067c36 */ /* 0x001fe20008000000 */
[----:B------:R-:W-:Y:S01]  /*919e0*/  ULDC UR4, c[0x0][0x248] ;  /* 0x0000920000047ab9 */ /* 0x000fe20000000800 */
[----:B------:R-:W-:Y:S01]  /*919f0*/  VIADD R0, R2, 0x86 ;  /* 0x0000008602007836 */ /* 0x000fe20000000000 */
[----:B------:R0:W-:Y:S01]  /*91a00*/  @P3 STG.E.U16 desc[UR8][R12.64], R29 ;  /* 0x0000001d0c003986 */ /* 0x0001e2000c101508 */
[----:B------:R-:W-:-:S03]  /*91a10*/  PRMT R10, R29, 0x7632, R10 ;  /* 0x000076321d0a7816 */ /* 0x000fc6000000000a */
[----:B0-----:R-:W2:Y:S04]  /*91a20*/  LDL.LU.64 R12, [R1+0x20] ;  /* 0x00002000010c7983 */ /* 0x001ea80000300a00 */
[----:B------:R0:W-:Y:S01]  /*91a30*/  STL [R1+0x168], R6 ;  /* 0x0001680601007387 */ /* 0x0001e20000100800 */
[----:B------:R-:W-:Y:S01]  /*91a40*/  ISETP.LT.AND P3, PT, R0, UR5, !P0 ;  /* 0x0000000500007c0c */ /* 0x000fe2000c761270 */
[----:B0-----:R-:W-:Y:S01]  /*91a50*/  VIADD R6, R6, UR4 ;  /* 0x0000000406067c36 */ /* 0x001fe20008000000 */
[----:B------:R-:W-:Y:S01]  /*91a60*/  ULDC UR4, c[0x0][0x248] ;  /* 0x0000920000047ab9 */ /* 0x000fe20000000800 */
[----:B------:R-:W-:Y:S01]  /*91a70*/  VIADD R0, R2, 0x87 ;  /* 0x0000008702007836 */ /* 0x000fe20000000000 */
[----:B------:R-:W-:Y:S01]  /*91a80*/  ULDC UR5, c[0x0][0x22c] ;  /* 0x00008b0000057ab9 */ /* 0x000fe20000000800 */
[----:B------:R-:W-:Y:S01]  /*91a90*/  VIADD R9, R6, UR4 ;  /* 0x0000000406097c36 */ /* 0x000fe20008000000 */
[----:B------:R0:W-:Y:S01]  /*91aa0*/  STL [R1+0x164], R6 ;  /* 0x0001640601007387 */ /* 0x0001e20000100800 */
[----:B------:R-:W-:-:S03]  /*91ab0*/  ULDC UR4, c[0x0][0x248] ;  /* 0x0000920000047ab9 */ /* 0x000fc60000000800 */
[----:B------:R1:W-:Y:S04]  /*91ac0*/  @P4 STG.E.U16 desc[UR8][R16.64], R10 ;  /* 0x0000000a10004986 */ /* 0x0003e8000c101508 */
[----:B0-----:R-:W3:Y:S04]  /*91ad0*/  LDL.LU.64 R6, [R1+0x18] ;  /* 0x0000180001067983 */ /* 0x001ee80000300a00 */
[----:B------:R-:W3:Y:S04]  /*91ae0*/  LDL.LU R29, [R1+0x98] ;  /* 0x00009800011d7983 */ /* 0x000ee80000300800 */
[----:B------:R0:W-:Y:S01]  /*91af0*/  STL [R1+0x160], R9 ;  /* 0x0001600901007387 */ /* 0x0001e20000100800 */
[----:B------:R-:W-:Y:S01]  /*91b00*/  ISETP.LT.AND P4, PT, R0, UR5, !P0 ;  /* 0x0000000500007c0c */ /* 0x000fe2000c781270 */
[----:B------:R-:W-:-:S02]  /*91b10*/  ULDC UR5, c[0x0][0x22c] ;  /* 0x00008b0000057ab9 */ /* 0x000fc40000000800 */
[----:B-1----:R-:W4:Y:S01]  /*91b20*/  LDL.LU.64 R16, [R1+0x2b18] ;  /* 0x002b180001107983 */ /* 0x002f220000300a00 */
[----:B0-----:R-:W-:Y:S01]  /*91b30*/  VIADD R9, R9, UR4 ;  /* 0x0000000409097c36 */ /* 0x001fe20008000000 */
[----:B------:R-:W-:-:S04]  /*91b40*/  ULDC UR4, c[0x0][0x248] ;  /* 0x0000920000047ab9 */ /* 0x000fc80000000800 */
[----:B------:R0:W-:Y:S04]  /*91b50*/  STL [R1+0x154], R9 ;  /* 0x0001540901007387 */ /* 0x0001e80000100800 */
[----:B------:R-:W2:Y:S01]  /*91b60*/  LDL.LU R0, [R1+0x94] ;  /* 0x0000940001007983 */ /* 0x000ea20000300800 */
[----:B0-----:R-:W-:Y:S01]  /*91b70*/  VIADD R9, R9, UR4 ;  /* 0x0000000409097c36 */ /* 0x001fe20008000000 */
[----:B------:R-:W-:-:S03]  /*91b80*/  ULDC UR4, c[0x0][0x248] ;  /* 0x0000920000047ab9 */ /* 0x000fc60000000800 */
[----:B------:R-:W-:Y:S01]  /*91b90*/  VIADD R10, R9, UR4 ;  /* 0x00000004090a7c36 */ /* 0x000fe20008000000 */
[----:B------:R-:W-:Y:S01]  /*91ba0*/  ULDC UR4, c[0x0][0x248] ;  /* 0x0000920000047ab9 */ /* 0x000fe20000000800 */
[----:B--2---:R0:W-:Y:S01]  /*91bb0*/  @P5 STG.E.U16 desc[UR8][R14.64], R0 ;  /* 0x000000000e005986 */ /* 0x0041e2000c101508 */
[----:B------:R-:W-:-:S03]  /*91bc0*/  PRMT R28, R0, 0x7632, R28 ;  /* 0x00007632001c7816 */ /* 0x000fc6000000001c */
[----:B0-----:R-:W2:Y:S04]  /*91bd0*/  LDL.LU.64 R14, [R1+0x2b10] ;  /* 0x002b1000010e7983 */ /* 0x001ea80000300a00 */
[----:B------:R0:W-:Y:S02]  /*91be0*/  STL [R1+0x14c], R10 ;  /* 0x00014c0a01007387 */ /* 0x0001e40000100800 */
[----:B0-----:R-:W-:Y:S01]  /*91bf0*/  VIADD R10, R10, UR4 ;  /* 0x000000040a0a7c36 */ /* 0x001fe20008000000 */
[----:B------:R-:W-:-:S04]  /*91c00*/  ULDC UR4, c[0x0][0x248] ;  /* 0x0000920000047ab9 */ /* 0x000fc80000000800 */
[----:B------:R0:W-:Y:S02]  /*91c10*/  STL [R1+0x148], R10 ;  /* 0x0001480a01007387 */ /* 0x0001e40000100800 */
[----:B0-----:R-:W-:Y:S01]  /*91c20*/  VIADD R10, R10, UR4 ;  /* 0x000000040a0a7c36 */ /* 0x001fe20008000000 */
[----:B------:R-:W-:Y:S01]  /*91c30*/  ULDC UR4, c[0x0][0x248] ;  /* 0x0000920000047ab9 */ /* 0x000fe20000000800 */
[----:B------:R0:W-:Y:S04]  /*91c40*/  @P6 STG.E.U16 desc[UR8][R12.64], R28 ;  /* 0x0000001c0c006986 */ /* 0x0001e8000c101508 */
[----:B------:R1:W-:Y:S01]  /*91c50*/  STL [R1+0x144], R10 ;  /* 0x0001440a01007387 */ /* 0x0003e20000100800 */
[----:B------:R-:W-:-:S03]  /*91c60*/  VIADD R0, R2, 0x88 ;  /* 0x0000008802007836 */ /* 0x000fc60000000000 */
[----:B0-----:R-:W4:Y:S01]  /*91c70*/  LDL.LU.64 R12, [R1+0x2b08] ;  /* 0x002b0800010c7983 */ /* 0x001f220000300a00 */
[----:B-1----:R-:W-:Y:S01]  /*91c80*/  VIADD R10, R10, UR4 ;  /* 0x000000040a0a7c36 */ /* 0x002fe20008000000 */
[----:B------:R-:W-:Y:S02]  /*91c90*/  ULDC UR4, c[0x0][0x248] ;  /* 0x0000920000047ab9 */ /* 0x000fe40000000800 */
[----:B------:R-:W2:Y:S04]  /*91ca0*/  LDL.LU R28, [R1+0x2b00] ;  /* 0x002b0000011c7983 */ /* 0x000ea80000300800 */
[----:B------:R0:W-:Y:S01]  /*91cb0*/  STL [R1+0x140], R10 ;  /* 0x0001400a01007387 */ /* 0x0001e20000100800 */
[----:B------:R-:W-:Y:S01]  /*91cc0*/  ISETP.LT.AND P5, PT, R0, UR5, !P0 ;  /* 0x0000000500007c0c */ /* 0x000fe2000c7a1270 */
[----:B------:R-:W-:Y:S01]  /*91cd0*/  VIADD R0, R2, 0x89 ;  /* 0x0000008902007836 */ /* 0x000fe20000000000 */
[----:B------:R-:W-:Y:S01]  /*91ce0*/  ULDC UR5, c[0x0][0x22c] ;  /* 0x00008b0000057ab9 */ /* 0x000fe20000000800 */
[----:B0-----:R-:W-:Y:S01]  /*91cf0*/  VIADD R10, R10, UR4 ;  /* 0x000000040a0a7c36 */ /* 0x001fe20008000000 */
[----:B------:R-:W-:-:S04]  /*91d00*/  ULDC UR4, c[0x0][0x248] ;  /* 0x0000920000047ab9 */ /* 0x000fc80000000800 */
[----:B------:R0:W-:Y:S01]  /*91d10*/  STL [R1+0x134], R10 ;  /* 0x0001340a01007387 */ /* 0x0001e20000100800 */
[----:B------:R-:W-:Y:S01]  /*91d20*/  ISETP.LT.AND P6, PT, R0, UR5, !P0 ;  /* 0x0000000500007c0c */ /* 0x000fe2000c7c1270 */
[----:B------:R-:W-:Y:S02]  /*91d30*/  ULDC UR5, c[0x0][0x22c] ;  /* 0x00008b0000057ab9 */ /* 0x000fe40000000800 */
[----:B---3--:R1:W-:Y:S01]  /*91d40*/  @P1 STG.E.U16 desc[UR8][R6.64], R29 ;  /* 0x0000001d06001986 */ /* 0x0083e2000c101508 */
[----:B------:R-:W-:Y:S01]  /*91d50*/  PRMT R0, R29, 0x7632, R0 ;  /* 0x000076321d007816 */ /* 0x000fe20000000000 */
[----:B0-----:R-:W-:Y:S01]  /*91d60*/  VIADD R10, R10, UR4 ;  /* 0x000000040a0a7c36 */ /* 0x001fe20008000000 */
[----:B------:R-:W-:Y:S01]  /*91d70*/  ULDC UR4, c[0x0][0x248] ;  /* 0x0000920000047ab9 */ /* 0x000fe20000000800 */
[----:B-1----:R-:W3:Y:S04]  /*91d80*/  LDL.LU.64 R6, [R1+0x2af8] ;  /* 0x002af80001067983 */ /* 0x002ee80000300a00 */
[----:B------:R0:W-:Y:S04]  /*91d90*/  STL [R1+0x130], R10 ;  /* 0x0001300a01007387 */ /* 0x0001e80000100800 */
[----:B------:R-:W2:Y:S01]  /*91da0*/  LDL.LU R29, [R1+0x2af0] ;  /* 0x002af000011d7983 */ /* 0x000ea20000300800 */
[----:B0-----:R-:W-:Y:S01]  /*91db0*/  VIADD R10, R10, UR4 ;  /* 0x000000040a0a7c36 */ /* 0x001fe20008000000 */
[----:B------:R-:W-:-:S02]  /*91dc0*/  ULDC UR4, c[0x0][0x248] ;  /* 0x0000920000047ab9 */ /* 0x000fc40000000800 */
[----:B------:R0:W-:Y:S04]  /*91dd0*/  STL.S16 [R1+0x18], R0 ;  /* 0x0000180001007387 */ /* 0x0001e80000100600 */
[----:B------:R1:W-:Y:S04]  /*91de0*/  STL [R1+0x124], R10 ;  /* 0x0001240a01007387 */ /* 0x0003e80000100800 */
[----:B------:R1:W-:Y:S01]  /*91df0*/  STL.64 [R1+0x2ae8], R24 ;  /* 0x002ae81801007387 */ /* 0x0003e20000100a00 */
[----:B0-----:R-:W-:Y:S02]  /*91e00*/  VIADD R0, R2, 0x8a ;  /* 0x0000008a02007836 */ /* 0x001fe40000000000 */
[----:B-1----:R-:W-:-:S03]  /*91e10*/  VIADD R10, R10, UR4 ;  /* 0x000000040a0a7c36 */ /* 0x002fc60008000000 */
[----:B------:R-:W-:Y:S01]  /*91e20*/  ISETP.LT.AND P1, PT, R0, UR5, !P0 ;  /* 0x0000000500007c0c */ /* 0x000fe2000c721270 */
[----:B------:R-:W-:Y:S01]  /*91e30*/  ULDC UR4, c[0x0][0x248] ;  /* 0x0000920000047ab9 */ /* 0x000fe20000000800 */
[----:B------:R-:W-:Y:S01]  /*91e40*/  ULDC UR5, c[0x0][0x22c] ;  /* 0x00008b0000057ab9 */ /* 0x000fe20000000800 */
[----:B------:R-:W4:Y:S04]  /*91e50*/  LDL.LU.64 R24, [R1+0x10] ;  /* 0x0000100001187983 */ /* 0x000f280000300a00 */
[----:B------:R0:W-:Y:S04]  /*91e60*/  STL.64 [R1+0x2ae0], R26 ;  /* 0x002ae01a01007387 */ /* 0x0001e80000100a00 */
[----:B------:R-:W-:Y:S04]  /*91e70*/  STL [R1+0x120], R10 ;  /* 0x0001200a01007387 */ /* 0x000fe80000100800 */
[----:B0-----:R-:W3:Y:S04]  /*91e80*/  LDL.LU.64 R26, [R1+0x8] ;  /* 0x00000800011a7983 */ /* 0x001ee80000300a00 */
[----:B------:R0:W-:Y:S04]  /*91e90*/  STL.64 [R1+0x2ad8], R4 ;  /* 0x002ad80401007387 */ /* 0x0001e80000100a00 */
[----:B0-----:R-:W2:Y:S04]  /*91ea0*/  LDL.LU.64 R4, [R1] ;  /* 0x0000000001047983 */ /* 0x001ea80000300a00 */
[----:B------:R-:W4:Y:S01]  /*91eb0*/  LDL.LU.S16 R0, [R1+0x18] ;  /* 0x0000180001007983 */ /* 0x000f220000300600 */
[----:B------:R-:W-:Y:S01]  /*91ec0*/  VIADD R10, R10, UR4 ;  /* 0x000000040a0a7c36 */ /* 0x000fe20008000000 */
[----:B------:R-:W-:-:S02]  /*91ed0*/  ULDC UR4, c[0x0][0x248] ;  /* 0x0000920000047ab9 */ /* 0x000fc40000000800 */
[----:B----4-:R0:W-:Y:S04]  /*91ee0*/  @P2 STG.E.U16 desc[UR8][R24.64], R0 ;  /* 0x0000000018002986 */ /* 0x0101e8000c101508 */
[----:B0-----:R-:W4:Y:S01]  /*91ef0*/  LDL.LU.64 R24, [R1+0x2ae8] ;  /* 0x002ae80001187983 */ /* 0x001f220000300a00 */
[----:B------:R-:W-:-:S03]  /*91f00*/  VIADD R0, R2, 0x8b ;  /* 0x0000008b02007836 */ /* 0x000fc60000000000 */
[----:B------:R0:W-:Y:S02]  /*91f10*/  STL [R1+0x11c], R10 ;  /* 0x00011c0a01007387 */ /* 0x0001e40000100800 */
[----:B------:R-:W-:Y:S01]  /*91f20*/  ISETP.LT.AND P2, PT, R0, UR5, !P0 ;  /* 0x0000000500007c0c */ /* 0x000fe2000c741270 */
[----:B------:R-:W-:Y:S01]  /*91f30*/  ULDC UR5, c[0x0][0x248] ;  /* 0x0000920000057ab9 */ /* 0x000fe20000000800 */
[----:B0-----:R-:W-:Y:S01]  /*91f40*/  VIADD R10, R10, UR4 ;  /* 0x000000040a0a7c36 */ /* 0x001fe20008000000 */
[----:B------:R-:W-:-:S04]  /*91f50*/  ULDC UR4, c[0x0][0x248] ;  /* 0x0000920000047ab9 */ /* 0x000fc80000000800 */
[----:B------:R0:W-:Y:S04]  /*91f60*/  STL [R1+0x118], R10 ;  /* 0x0001180a01007387 */ /* 0x0001e80000100800 */
[----:B------:R-:W3:Y:S01]  /*91f70*/  LDL.LU R0, [R1+0x9c] ;  /* 0x00009c0001007983 */ /* 0x000ee20000300800 */
[----:B0-----:R-:W-:Y:S01]  /*91f80*/  VIADD R10, R10, UR4 ;  /* 0x000000040a0a7c36 */ /* 0x001fe20008000000 */
[----:B------:R-:W-:-:S04]  /*91f90*/  ULDC UR4, c[0x0][0x248] ;  /* 0x0000920000047ab9 */ /* 0x000fc80000000800 */
[----:B------:R0:W-:Y:S02]  /*91fa0*/  STL [R1+0x114], R10 ;  /* 0x0001140a01007387 */ /* 0x0001e40000100800 */
[----:B0-----:R-:W-:Y:S01]  /*91fb0*/  VIADD R10, R10, UR4 ;  /* 0x000000040a0a7c36 */ /* 0x001fe20008000000 */
[----:B------:R-:W-:Y:S01]  /*91fc0*/  ULDC UR4, c[0x0][0x248] ;  /* 0x0000920000047ab9 */ /* 0x000fe20000000800 */
[----:B---3--:R0:W-:Y:S01]  /*91fd0*/  @P3 STG.E.U16 desc[UR8][R26.64], R0 ;  /* 0x000000001a003986 */ /* 0x0081e2000c101508 */
[----:B------:R-:W-:-:S03]  /*91fe0*/  PRMT R11, R0, 0x7632, R11 ;  /* 0x00007632000b7816 */ /* 0x000fc6000000000b */
[----:B0-----:R-:W3:Y:S04]  /*91ff0*/  LDL.LU.64 R26, [R1+0x2ae0] ;  /* 0x002ae000011a7983 */ /* 0x001ee80000300a00 */
[----:B------:R0:W-:Y:S02]  /*92000*/  STL [R1+0x110], R10 ;  /* 0x0001100a01007387 */ /* 0x0001e40000100800 */
[----:B0-----:R-:W-:Y:S02]  /*92010*/  VIADD R10, R10, UR5 ;  /* 0x000000050a0a7c36 */ /* 0x001fe40008000000 */
[----:B------:R-:W-:Y:S01]  /*92020*/  VIADD R0, R2, 0x8c ;  /* 0x0000008c02007836 */ /* 0x000fe20000000000 */
[----:B--2---:R-:W-:Y:S01]  /*92030*/  @P4 STG.E.U16 desc[UR8][R4.64], R11 ;  /* 0x0000000b04004986 */ /* 0x004fe2000c101508 */
[----:B------:R-:W-:-:S03]  /*92040*/  ULDC UR5, c[0x0][0x22c] ;  /* 0x00008b0000057ab9 */ /* 0x000fc60000000800 */
[----:B------:R0:W-:Y:S02]  /*92050*/  STL [R1+0x104], R10 ;  /* 0x0001040a01007387 */ /* 0x0001e40000100800 */
[----:B0-----:R-:W-:Y:S01]  /*92060*/  VIADD R10, R10, UR4 ;  /* 0x000000040a0a7c36 */ /* 0x001fe20008000000 */
[----:B------:R-:W-:-:S04]  /*92070*/  ULDC UR4, c[0x0][0x248] ;  /* 0x0000920000047ab9 */ /* 0x000fc80000000800 */
[----:B------:R0:W-:Y:S01]  /*92080*/  STL [R1+0x100], R10 ;  /* 0x0001000a01007387 */ /* 0x0001e20000100800 */
[----:B------:R-:W-:-:S03]  /*92090*/  ISETP.LT.AND P3, PT, R0, UR5, !P0 ;  /* 0x0000000500007c0c */ /* 0x000fc6000c761270 */
[----:B------:R-:W2:Y:S01]  /*920a0*/  LDL.LU.64 R4, [R1+0x2ad8] ;  /* 0x002ad80001047983 */ /* 0x000ea20000300a00 */
[----:B0-----:R-:W-:-:S03]  /*920b0*/  VIADD R10, R10, UR4 ;  /* 0x000000040a0a7c36 */ /* 0x001fc60008000000 */
[----:B------:R-:W4:Y:S01]  /*920c0*/  LDL.LU R11, [R1+0x404] ;  /* 0x00040400010b7983 */ /* 0x000f220000300800 */
[----:B------:R-:W-:Y:S01]  /*920d0*/  ULDC UR4, c[0x0][0x248] ;  /* 0x0000920000047ab9 */ /* 0x000fe20000000800 */
[----:B------:R-:W-:Y:S01]  /*920e0*/  VIADD R0, R2, 0x8d ;  /* 0x0000008d02007836 */ /* 0x000fe20000000000 */
[----:B------:R-:W-:Y:S01]  /*920f0*/  ULDC UR5, c[0x0][0x22c] ;  /* 0x00008b0000057ab9 */ /* 0x000fe20000000800 */
[----:B------:R0:W-:Y:S03]  /*92100*/  STL [R1+0xfc], R10 ;  /* 0x0000fc0a01007387 */ /* 0x0001e60000100800 */
[----:B------:R-:W-:Y:S01]  /*92110*/  ISETP.LT.AND P4, PT, R0, UR5, !P0 ;  /* 0x0000000500007c0c */ /* 0x000fe2000c781270 */
[----:B------:R-:W-:Y:S01]  /*92120*/  ULDC UR5, c[0x0][0x22c] ;  /* 0x00008b0000057ab9 */ /* 0x000fe20000000800 */
[----:B0-----:R-:W-:Y:S01]  /*92130*/  VIADD R10, R10, UR4 ;  /* 0x000000040a0a7c36 */ /* 0x001fe20008000000 */
[----:B------:R-:W-:-:S04]  /*92140*/  ULDC UR4, c[0x0][0x248] ;  /* 0x0000920000047ab9 */ /* 0x000fc80000000800 */
[----:B------:R0:W-:Y:S04]  /*92150*/  STL [R1+0xf0], R10 ;  /* 0x0000f00a01007387 */ /* 0x0001e80000100800 */
[----:B------:R-:W3:Y:S01]  /*92160*/  LDL.LU R0, [R1+0x400] ;  /* 0x0004000001007983 */ /* 0x000ee20000300800 */
[----:B0-----:R-:W-:Y:S01]  /*92170*/  VIADD R10, R10, UR4 ;  /* 0x000000040a0a7c36 */ /* 0x001fe20008000000 */
[----:B------:R-:W-:Y:S02]  /*92180*/  ULDC UR4, c[0x0][0x248] ;  /* 0x0000920000047ab9 */ /* 0x000fe40000000800 */
[----:B---3--:R0:W-:Y:S04]  /*92190*/  @P5 STG.E.U16 desc[UR8][R28.64], R0 ;  /* 0x000000001c005986 */ /* 0x0081e8000c101508 */
[----:B0-----:R-:W3:Y:S04]  /*921a0*/  LDL.LU R29, [R1+0x1a8] ;  /* 0x0001a800011d7983 */ /* 0x001ee80000300800 */
[----:B------:R0:W-:Y:S01]  /*921b0*/  STL [R1+0xec], R10 ;  /* 0x0000ec0a01007387 */ /* 0x0001e20000100800 */
[----:B------:R-:W-:Y:S01]  /*921c0*/  PRMT R28, R0, 0x7632, R28 ;  /* 0x00007632001c7816 */ /* 0x000fe2000000001c */
[----:B------:R-:W-:-:S02]  /*921d0*/  VIADD R0, R2, 0x8e ;  /* 0x0000008e02007836 */ /* 0x000fc40000000000 */
[----:B0-----:R-:W-:Y:S01]  /*921e0*/  VIADD R10, R10, UR4 ;  /* 0x000000040a0a7c36 */ /* 0x001fe20008000000 */
[----:B------:R-:W-:-:S04]  /*921f0*/  ULDC UR4, c[0x0][0x248] ;  /* 0x0000920000047ab9 */ /* 0x000fc80000000800 */
[----:B------:R0:W-:Y:S01]  /*92200*/  STL [R1+0xe0], R10 ;  /* 0x0000e00a01007387 */ /* 0x0001e20000100800 */
[----:B------:R-:W-:Y:S01]  /*92210*/  ISETP.LT.AND P5, PT, R0, UR5, !P0 ;  /* 0x0000000500007c0c */ /* 0x000fe2000c7a1270 */
[----:B------:R-:W-:Y:S01]  /*92220*/  ULDC UR5, c[0x0][0x22c] ;  /* 0x00008b0000057ab9 */ /* 0x000fe20000000800 */
[----:B0-----:R-:W-:Y:S01]  /*92230*/  VIADD R10, R10, UR4 ;  /* 0x000000040a0a7c36 */ /* 0x001fe20008000000 */
[----:B------:R0:W-:Y:S01]  /*92240*/  @P6 STG.E.U16 desc[UR8][R6.64], R28 ;  /* 0x0000001c06006986 */ /* 0x0001e2000c101508 */
[----:B------:R-:W-:-:S03]  /*92250*/  ULDC UR4, c[0x0][0x248] ;  /* 0x0000920000047ab9 */ /* 0x000fc60000000800 */
[----:B------:R1:W-:Y:S04]  /*92260*/  STL [R1+0xdc], R10 ;  /* 0x0000dc0a01007387 */ /* 0x0003e80000100800 */
[----:B------:R-:W2:Y:S01]  /*92270*/  LDL.LU R0, [R1+0x240] ;  /* 0x0002400001007983 */ /* 0x000ea20000300800 */
[----:B0-----:R-:W-:-:S03]  /*92280*/  IMAD.MOV.U32 R28, RZ, RZ, R9 ;  /* 0x000000ffff1c7224 */ /* 0x001fc600078e0009 */
[----:B------:R-:W3:Y:S01]  /*92290*/  LDL.LU R9, [R1+0x2ad4] ;  /* 0x002ad40001097983 */ /* 0x000ee20000300800 */
[----:B-1----:R-:W-:Y:S01]  /*922a0*/  VIADD R10, R10, UR4 ;  /* 0x000000040a0a7c36 */ /* 0x002fe20008000000 */
[----:B------:R-:W-:-:S04]  /*922b0*/  ULDC UR4, c[0x0][0x248] ;  /* 0x0000920000047ab9 */ /* 0x000fc80000000800 */
[----:B------:R0:W-:Y:S02]  /*922c0*/  STL [R1+0xd0], R10 ;  /* 0x0000d00a01007387 */ /* 0x0001e40000100800 */
[----:B0-----:R-:W-:Y:S01]  /*922d0*/  VIADD R10, R10, UR4 ;  /* 0x000000040a0a7c36 */ /* 0x001fe20008000000 */
[----:B------:R-:W-:-:S04]  /*922e0*/  ULDC UR4, c[0x0][0x248] ;  /* 0x0000920000047ab9 */ /* 0x000fc80000000800 */
[----:B------:R0:W-:Y:S01]  /*922f0*/  STL [R1+0xbc], R10 ;  /* 0x0000bc0a01007387 */ /* 0x0001e20000100800 */
[----:B----4-:R-:W-:Y:S01]  /*92300*/  PRMT R6, R11, 0x7632, R6 ;  /* 0x000076320b067816 */ /* 0x010fe20000000006 */
[----:B0-----:R-:W-:Y:S01]  /*92310*/  VIADD R10, R10, UR4 ;  /* 0x000000040a0a7c36 */ /* 0x001fe20008000000 */
[----:B------:R-:W-:-:S04]  /*92320*/  ULDC UR4, c[0x0][0x248] ;  /* 0x0000920000047ab9 */ /* 0x000fc80000000800 */
[----:B------:R0:W-:Y:S01]  /*92330*/  STL [R1+0xb8], R10 ;  /* 0x0000b80a01007387 */ /* 0x0001e20000100800 */
[----:B--2---:R-:W-:Y:S02]  /*92340*/  IMAD.MOV.U32 R7, RZ, RZ, R0 ;  /* 0x000000ffff077224 */ /* 0x004fe400078e0000 */
[----:B------:R-:W-:-:S05]  /*92350*/  VIADD R0, R2, 0x8f ;  /* 0x0000008f02007836 */ /* 0x000fca0000000000 */
[----:B------:R-:W-:Y:S01]  /*92360*/  ISETP.LT.AND P6, PT, R0, UR5, !P0 ;  /* 0x0000000500007c0c */ /* 0x000fe2000c7c1270 */
[----:B------:R-:W-:Y:S01]  /*92370*/  VIADD R0, R10, UR4 ;  /* 0x000000040a007c36 */ /* 0x000fe20008000000 */
[----:B---3--:R1:W-:Y:S01]  /*92380*/  @P1 STG.E.U16 desc[UR8][R8.64], R11 ;  /* 0x0000000b08001986 */ /* 0x0083e2000c101508 */
[----:B------:R-:W-:Y:S01]  /*92390*/  ULDC UR4, c[0x0][0x248] ;  /* 0x0000920000047ab9 */ /* 0x000fe20000000800 */
[----:B------:R-:W-:Y:S02]  /*923a0*/  ULDC UR5, c[0x0][0x22c] ;  /* 0x00008b0000057ab9 */ /* 0x000fe40000000800 */
[----:B0-----:R-:W2:Y:S04]  /*923b0*/  LDL.LU R10, [R1+0x2ad0] ;  /* 0x002ad000010a7983 */ /* 0x001ea80000300800 */
[----:B-1----:R-:W3:Y:S04]  /*923c0*/  LDL.LU R8, [R1+0x26c] ;  /* 0x00026c0001087983 */ /* 0x002ee80000300800 */
[----:B------:R0:W-:Y:S04]  /*923d0*/  STL [R1+0xac], R0 ;  /* 0x0000ac0001007387 */ /* 0x0001e80000100800 */
[----:B------:R-:W2:Y:S01]  /*923e0*/  LDL.LU R11, [R1+0x2acc] ;  /* 0x002acc00010b7983 */ /* 0x000ea20000300800 */
[----:B------:R-:W-:Y:S01]  /*923f0*/  VIADD R9, R0, UR4 ;  /* 0x0000000400097c36 */ /* 0x000fe20008000000 */
[----:B------:R-:W-:Y:S01]  /*92400*/  ULDC UR4, c[0x0][0x248] ;  /* 0x0000920000047ab9 */ /* 0x000fe20000000800 */
[----:B0-----:R-:W-:-:S03]  /*92410*/  VIADD R0, R2, 0x90 ;  /* 0x0000009002007836 */ /* 0x001fc60000000000 */
[----:B------:R0:W-:Y:S02]  /*92420*/  STL [R1+0xa0], R9 ;  /* 0x0000a00901007387 */ /* 0x0001e40000100800 */
[----:B------:R-:W-:Y:S01]  /*92430*/  ISETP.LT.AND P1, PT, R0, UR5, !P0 ;  /* 0x0000000500007c0c */ /* 0x000fe2000c721270 */
[----:B------:R-:W-:Y:S01]  /*92440*/  IMAD.MOV.U32 R0, RZ, RZ, R3 ;  /* 0x000000ffff007224 */ /* 0x000fe200078e0003 */
[----:B------:R-:W-:Y:S01]  /*92450*/  ULDC UR5, c[0x0][0x22c] ;  /* 0x00008b0000057ab9 */ /* 0x000fe20000000800 */
[----:B0-----:R-:W-:Y:S01]  /*92460*/  VIADD R9, R9, UR4 ;  /* 0x0000000409097c36 */ /* 0x001fe20008000000 */
[----:B------:R-:W-:-:S03]  /*92470*/  ULDC UR4, c[0x0][0x248] ;  /* 0x0000920000047ab9 */ /* 0x000fc60000000800 */
[----:B------:R-:W-:Y:S01]  /*92480*/  VIADD R3, R9, UR4 ;  /* 0x0000000409037c36 */ /* 0x000fe20008000000 */
[----:B------:R-:W-:Y:S01]  /*92490*/  ULDC UR4, c[0x0][0x248] ;  /* 0x0000920000047ab9 */ /* 0x000fe20000000800 */
[----:B--2---:R0:W-:Y:S02]  /*924a0*/  @P2 STG.E.U16 desc[UR8][R10.64], R6 ;  /* 0x000000060a002986 */ /* 0x0041e4000c101508 */
[----:B0-----:R-:W-:Y:S02]  /*924b0*/  IMAD.MOV.U32 R11, RZ, RZ, R0 ;  /* 0x000000ffff0b7224 */ /* 0x001fe400078e0000 */
[----:B------:R-:W-:Y:S02]  /*924c0*/  VIADD R0, R2, 0x91 ;  /* 0x0000009102007836 */ /* 0x000fe40000000000 */
[----:B------:R-:W-:Y:S01]  /*924d0*/  VIADD R10, R3, UR4 ;  /* 0x00000004030a7c36 */ /* 0x000fe20008000000 */
[----:B------:R-:W-:Y:S01]  /*924e0*/  ULDC UR4, c[0x0][0x248] ;  /* 0x0000920000047ab9 */ /* 0x000fe20000000800 */
[----:B------:R-:W2:Y:S01]  /*924f0*/  LDL.LU R3, [R1+0x2ac8] ;  /* 0x002ac80001037983 */ /* 0x000ea20000300800 */
[----:B------:R-:W-:Y:S01]  /*92500*/  ISETP.LT.AND P2, PT, R0, UR5, !P0 ;  /* 0x0000000500007c0c */ /* 0x000fe2000c741270 */
[----:B------:R-:W-:-:S02]  /*92510*/  ULDC UR5, c[0x0][0x22c] ;  /* 0x00008b0000057ab9 */ /* 0x000fc40000000800 */
[----:B------:R0:W-:Y:S04]  /*92520*/  STL [R1+0x94], R10 ;  /* 0x0000940a01007387 */ /* 0x0001e80000100800 */
[----:B------:R-:W4:Y:S01]  /*92530*/  LDL.LU R0, [R1+0x408] ;  /* 0x0004080001007983 */ /* 0x000f220000300800 */
[----:B0-----:R-:W-:Y:S01]  /*92540*/  VIADD R10, R10, UR4 ;  /* 0x000000040a0a7c36 */ /* 0x001fe20008000000 */
[----:B------:R-:W-:Y:S02]  /*92550*/  ULDC UR4, c[0x0][0x248] ;  /* 0x0000920000047ab9 */ /* 0x000fe40000000800 */
[----:B----4-:R0:W-:Y:S01]  /*92560*/  @P3 STG.E.U16 desc[UR8][R12.64], R0 ;  /* 0x000000000c003986 */ /* 0x0101e2000c101508 */
[----:B------:R-:W-:-:S03]  /*92570*/  PRMT R6, R0, 0x7632, R6 ;  /* 0x0000763200067816 */ /* 0x000fc60000000006 */
[----:B0-----:R-:W4:Y:S04]  /*92580*/  LDL.LU R12, [R1+0x1c8] ;  /* 0x0001c800010c7983 */ /* 0x001f280000300800 */
[----:B------:R0:W-:Y:S01]  /*92590*/  STL [R1+0x90], R10 ;  /* 0x0000900a01007387 */ /* 0x0001e20000100800 */
[----:B--2---:R-:W-:-:S03]  /*925a0*/  IMAD.MOV.U32 R13, RZ, RZ, R3 ;  /* 0x000000ffff0d7224 */ /* 0x004fc600078e0003 */
[----:B------:R-:W2:Y:S01]  /*925b0*/  LDL.LU R3, [R1+0x2ac4] ;  /* 0x002ac40001037983 */ /* 0x000ea20000300800 */
[----:B0-----:R-:W-:Y:S01]  /*925c0*/  VIADD R10, R10, UR4 ;  /* 0x000000040a0a7c36 */ /* 0x001fe20008000000 */
[----:B------:R-:W-:Y:S01]  /*925d0*/  ULDC UR4, c[0x0][0x248] ;  /* 0x0000920000047ab9 */ /* 0x000fe20000000800 */
        /* <DEDUP_REMOVED lines=10> */
[----:B------:R-:W-:Y:S04]  /*92680*/  @P4 STG.E.U16 desc[UR8][R14.64], R6 ;  /* 0x000000060e004986 */ /* 0x000fe8000c101508 */
[----:B------:R0:W-:Y:S02]  /*92690*/  STL [R1+0x84], R10 ;  /* 0x0000840a01007387 */ /* 0x0001e40000100800 */
[----:B0-----:R-:W-:Y:S01]  /*926a0*/  VIADD R10, R10, UR4 ;  /* 0x000000040a0a7c36 */ /* 0x001fe20008000000 */
[----:B------:R-:W-:Y:S01]  /*926b0*/  ULDC UR4, c[0x0][0x248] ;  /* 0x0000920000047ab9 */ /* 0x000fe20000000800 */
[----:B--2---:R-:W-:-:S02]  /*926c0*/  IMAD.MOV.U32 R14, RZ, RZ, R3 ;  /* 0x000000ffff0e7224 */ /* 0x004fc400078e0003 */
[----:B------:R-:W2:Y:S04]  /*926d0*/  LDL.LU R3, [R1+0x2ac0] ;  /* 0x002ac00001037983 */ /* 0x000ea80000300800 */
[----:B------:R0:W-:Y:S01]  /*926e0*/  STL [R1+0x80], R10 ;  /* 0x0000800a01007387 */ /* 0x0001e20000100800 */
[----:B---3--:R-:W-:Y:S02]  /*926f0*/  IMAD.MOV.U32 R15, RZ, RZ, R0 ;  /* 0x000000ffff0f7224 */ /* 0x008fe400078e0000 */
[----:B------:R-:W-:-:S05]  /*92700*/  VIADD R0, R2, 0x93 ;  /* 0x0000009302007836 */ /* 0x000fca0000000000 */
[----:B------:R-:W-:Y:S01]  /*92710*/  ISETP.LT.AND P4, PT, R0, UR5, !P0 ;  /* 0x0000000500007c0c */ /* 0x000fe2000c781270 */
[----:B0-----:R-:W-:Y:S01]  /*92720*/  VIADD R10, R10, UR4 ;  /* 0x000000040a0a7c36 */ /* 0x001fe20008000000 */
[----:B------:R-:W3:Y:S01]  /*92730*/  LDL.LU R0, [R1+0x40c] ;  /* 0x00040c0001007983 */ /* 0x000ee20000300800 */
[----:B------:R-:W-:Y:S01]  /*92740*/  ULDC UR4, c[0x0][0x248] ;  /* 0x0000920000047ab9 */ /* 0x000fe20000000800 */
[----:B------:R-:W-:Y:S02]  /*92750*/  ULDC UR5, c[0x0][0x248] ;  /* 0x0000920000057ab9 */ /* 0x000fe40000000800 */
        /* <DEDUP_REMOVED lines=9> */
[----:B------:R-:W-:Y:S01]  /*927f0*/  STL [R1+0x68], R10 ;  /* 0x0000680a01007387 */ /* 0x000fe20000100800 */
[----:B---3--:R-:W-:-:S03]  /*92800*/  PRMT R6, R0, 0x7632, R6 ;  /* 0x0000763200067816 */ /* 0x008fc60000000006 */
[----:B------:R0:W-:Y:S02]  /*92810*/  @P5 STG.E.U16 desc[UR8][R16.64], R0 ;  /* 0x0000000010005986 */ /* 0x0001e4000c101508 */
[----:B0-----:R-:W-:-:S05]  /*92820*/  VIADD R0, R2, 0x94 ;  /* 0x0000009402007836 */ /* 0x001fca0000000000 */
[----:B------:R-:W-:Y:S01]  /*92830*/  ISETP.LT.AND P5, PT, R0, UR5, !P0 ;  /* 0x0000000500007c0c */ /* 0x000fe2000c7a1270 */
[----:B------:R-:W-:Y:S01]  /*92840*/  VIADD R0, R2, 0x95 ;  /* 0x0000009502007836 */ /* 0x000fe20000000000 */
[----:B------:R-:W-:Y:S01]  /*92850*/  ULDC UR5, c[0x0][0x22c] ;  /* 0x00008b0000057ab9 */ /* 0x000fe20000000800 */
[----:B------:R0:W-:Y:S03]  /*92860*/  @P6 STG.E.U16 desc[UR8][R18.64], R6 ;  /* 0x0000000612006986 */ /* 0x0001e6000c101508 */
[----:B------:R-:W-:Y:S01]  /*92870*/  ISETP.LT.AND P6, PT, R0, UR5, !P0 ;  /* 0x0000000500007c0c */ /* 0x000fe2000c7c1270 */
[----:B------:R-:W-:Y:S01]  /*92880*/  VIADD R10, R10, UR4 ;  /* 0x000000040a0a7c36 */ /* 0x000fe20008000000 */
[----:B------:R-:W-:Y:S01]  /*92890*/  ULDC UR4, c[0x0][0x248] ;  /* 0x0000920000047ab9 */ /* 0x000fe20000000800 */
[----:B------:R-:W-:Y:S01]  /*928a0*/  IMAD.MOV.U32 R17, RZ, RZ, R14 ;  /* 0x000000ffff117224 */ /* 0x000fe200078e000e */
[----:B------:R-:W-:Y:S01]  /*928b0*/  ULDC UR5, c[0x0][0x22c] ;  /* 0x00008b0000057ab9 */ /* 0x000fe20000000800 */
[----:B0-----:R-:W3:Y:S04]  /*928c0*/  LDL R18, [R1+0xa24] ;  /* 0x000a240001127983 */ /* 0x001ee80000100800 */
[----:B------:R-:W3:Y:S01]  /*928d0*/  LDL.LU R0, [R1+0xa20] ;  /* 0x000a200001007983 */ /* 0x000ee20000300800 */
[----:B------:R-:W-:Y:S01]  /*928e0*/  VIADD R16, R10, UR4 ;  /* 0x000000040a107c36 */ /* 0x000fe20008000000 */
[----:B------:R-:W-:Y:S01]  /*928f0*/  ULDC UR4, c[0x0][0x248] ;  /* 0x0000920000047ab9 */ /* 0x000fe20000000800 */
[----:B------:R-:W-:-:S02]  /*92900*/  IMAD.MOV.U32 R19, RZ, RZ, R29 ;  /* 0x000000ffff137224 */ /* 0x000fc400078e001d */
[----:B------:R-:W-:Y:S01]  /*92910*/  VIADD R29, R16, UR4 ;  /* 0x00000004101d7c36 */ /* 0x000fe20008000000 */
[----:B------:R-:W-:Y:S01]  /*92920*/  ULDC UR4, c[0x0][0x248] ;  /* 0x0000920000047ab9 */ /* 0x000fe20000000800 */
[----:B----4-:R-:W-:Y:S02]  /*92930*/  IMAD.MOV.U32 R14, RZ, RZ, R12 ;  /* 0x000000ffff0e7224 */ /* 0x010fe400078e000c */
[----:B------:R-:W-:Y:S02]  /*92940*/  IMAD.MOV.U32 R12, RZ, RZ, R28 ;  /* 0x000000ffff0c7224 */ /* 0x000fe400078e001c */
[----:B------:R-:W-:Y:S01]  /*92950*/  VIADD R28, R29, UR4 ;  /* 0x000000041d1c7c36 */ /* 0x000fe20008000000 */
[----:B------:R-:W-:-:S04]  /*92960*/  ULDC UR4, c[0x0][0x248] ;  /* 0x0000920000047ab9 */ /* 0x000fc80000000800 */
[----:B------:R-:W-:Y:S04]  /*92970*/  STL [R1+0x50], R28 ;  /* 0x0000501c01007387 */ /* 0x000fe80000100800 */
[----:B--2---:R0:W-:Y:S02]  /*92980*/  STL.64 [R1+0x2428], R2 ;  /* 0x0024280201007387 */ /* 0x0041e40000100a00 */
[----:B0-----:R-:W-:Y:S02]  /*92990*/  IMAD.MOV.U32 R3, RZ, RZ, R11 ;  /* 0x000000ffff037224 */ /* 0x001fe400078e000b */
[----:B---3--:R0:W-:Y:S01]  /*929a0*/  @P1 STG.E.U16 desc[UR8][R20.64], R0 ;  /* 0x0000000014001986 */ /* 0x0081e2000c101508 */
[----:B------:R-:W-:Y:S01]  /*929b0*/  PRMT R6, R0, 0x7632, R6 ;  /* 0x0000763200067816 */ /* 0x000fe20000000006 */
[----:B0-----:R-:W-:Y:S01]  /*929c0*/  VIADD R20, R28, UR4 ;  /* 0x000000041c147c36 */ /* 0x001fe20008000000 */
[----:B------:R-:W-:Y:S01]  /*929d0*/  ULDC UR4, c[0x0][0x248] ;  /* 0x0000920000047ab9 */ /* 0x000fe20000000800 */
[----:B------:R-:W-:-:S02]  /*929e0*/  VIADD R0, R2, 0x96 ;  /* 0x0000009602007836 */ /* 0x000fc40000000000 */
[----:B------:R-:W-:Y:S01]  /*929f0*/  VIADD R2, R20, UR4 ;  /* 0x0000000414027c36 */ /* 0x000fe20008000000 */
[----:B------:R-:W-:-:S03]  /*92a00*/  ULDC UR4, c[0x0][0x248] ;  /* 0x0000920000047ab9 */ /* 0x000fc60000000800 */
[----:B------:R-:W-:Y:S01]  /*92a10*/  VIADD R28, R2, UR4 ;  /* 0x00000004021c7c36 */ /* 0x000fe20008000000 */
[----:B------:R-:W-:-:S03]  /*92a20*/  ULDC UR4, c[0x0][0x248] ;  /* 0x0000920000047ab9 */ /* 0x000fc60000000800 */
[----:B------:R-:W-:Y:S01]  /*92a30*/  VIADD R2, R28, UR4 ;  /* 0x000000041c027c36 */ /* 0x000fe20008000000 */
[----:B------:R-:W-:-:S04]  /*92a40*/  ULDC UR4, c[0x0][0x248] ;  /* 0x0000920000047ab9 */ /* 0x000fc80000000800 */
[----:B------:R0:W-:Y:S01]  /*92a50*/  STL [R1+0x38], R2 ;  /* 0x0000380201007387 */ /* 0x0001e20000100800 */
[----:B------:R-:W-:Y:S01]  /*92a60*/  ISETP.LT.AND P1, PT, R0, UR5, !P0 ;  /* 0x0000000500007c0c */ /* 0x000fe2000c721270 */
[----:B------:R-:W-:Y:S01]  /*92a70*/  ULDC UR5, c[0x0][0x248] ;  /* 0x0000920000057ab9 */ /* 0x000fe20000000800 */
[----:B------:R-:W-:Y:S01]  /*92a80*/  PRMT R0, R18, 0x7632, R0 ;  /* 0x0000763212007816 */ /* 0x000fe20000000000 */
[----:B0-----:R-:W-:Y:S01]  /*92a90*/  VIADD R2, R2, UR4 ;  /* 0x0000000402027c36 */ /* 0x001fe20008000000 */
[----:B------:R-:W-:Y:S01]  /*92aa0*/  ULDC UR4, c[0x0][0x248] ;  /* 0x0000920000047ab9 */ /* 0x000fe20000000800 */
[----:B------:R-:W-:Y:S04]  /*92ab0*/  @P2 STG.E.U16 desc[UR8][R22.64], R6 ;  /* 0x0000000616002986 */ /* 0x000fe8000c101508 */
[----:B------:R0:W-:Y:S04]  /*92ac0*/  STL [R1+0x24], R2 ;  /* 0x0000240201007387 */ /* 0x0001e80000100800 */
[----:B------:R-:W-:Y:S01]  /*92ad0*/  @P3 STG.E.U16 desc[UR8][R24.64], R18 ;  /* 0x0000001218003986 */ /* 0x000fe2000c101508 */
[----:B0-----:R-:W-:-:S03]  /*92ae0*/  VIADD R2, R2, UR4 ;  /* 0x0000000402027c36 */ /* 0x001fc60008000000 */
[----:B------:R0:W-:Y:S01]  /*92af0*/  @P4 STG.E.U16 desc[UR8][R26.64], R0 ;  /* 0x000000001a004986 */ /* 0x0001e2000c101508 */
        /* <DEDUP_REMOVED lines=12> */
[----:B------:R0:W-:Y:S01]  /*92bc0*/  STL [R1], R0 ;  /* 0x0000000001007387 */ /* 0x0001e20000100800 */
[----:B------:R-:W-:Y:S02]  /*92bd0*/  IMAD.MOV.U32 R21, RZ, RZ, R13 ;  /* 0x000000ffff157224 */ /* 0x000fe400078e000d */
[----:B------:R-:W-:Y:S02]  /*92be0*/  IMAD.MOV.U32 R13, RZ, RZ, R7 ;  /* 0x000000ffff0d7224 */ /* 0x000fe400078e0007 */
[----:B0-----:R-:W-:Y:S01]  /*92bf0*/  VIADD R0, R0, UR5 ;  /* 0x0000000500007c36 */ /* 0x001fe20008000000 */
[----:B------:R-:W-:-:S03]  /*92c00*/  ULDC UR5, c[0x0][0x248] ;  /* 0x0000920000057ab9 */ /* 0x000fc60000000800 */
[----:B------:R-:W-:Y:S02]  /*92c10*/  VIADD R6, R0, UR10 ;  /* 0x0000000a00067c36 */ /* 0x000fe40008000000 */
[----:B------:R-:W-:Y:S02]  /*92c20*/  IMAD.MOV.U32 R18, RZ, RZ, R12 ;  /* 0x000000ffff127224 */ /* 0x000fe400078e000c */
[----:B------:R-:W-:Y:S02]  /*92c30*/  IMAD.MOV.U32 R20, RZ, RZ, R19 ;  /* 0x000000ffff147224 */ /* 0x000fe400078e0013 */
[----:B------:R-:W-:Y:S01]  /*92c40*/  IMAD.MOV.U32 R22, RZ, RZ, R21 ;  /* 0x000000ffff167224 */ /* 0x000fe200078e0015 */
[----:B------:R-:W-:Y:S01]  /*92c50*/  STL [R1+0x2748], R0 ;  /* 0x0027480001007387 */ /* 0x000fe20000100800 */
[----:B------:R-:W-:Y:S01]  /*92c60*/  VIADD R7, R6, UR11 ;  /* 0x0000000b06077c36 */ /* 0x000fe20008000000 */
[----:B------:R-:W-:Y:S01]  /*92c70*/  ULDC UR10, c[0x0][0x248] ;  /* 0x00009200000a7ab9 */ /* 0x000fe20000000800 */
[----:B------:R-:W-:Y:S01]  /*92c80*/  IMAD.MOV.U32 R12, RZ, RZ, R8 ;  /* 0x000000ffff0c7224 */ /* 0x000fe200078e0008 */
[----:B------:R-:W-:Y:S01]  /*92c90*/  ULDC UR11, c[0x0][0x248] ;  /* 0x00009200000b7ab9 */ /* 0x000fe20000000800 */
[----:B------:R-:W-:-:S02]  /*92ca0*/  VIADD R8, R7, UR4 ;  /* 0x0000000407087c36 */ /* 0x000fc40008000000 */
[----:B------:R-:W-:Y:S02]  /*92cb0*/  IMAD.MOV.U32 R19, RZ, RZ, R14 ;  /* 0x000000ffff137224 */ /* 0x000fe400078e000e */
[----:B------:R-:W-:Y:S01]  /*92cc0*/  IMAD.MOV.U32 R21, RZ, RZ, R9 ;  /* 0x000000ffff157224 */ /* 0x000fe200078e0009 */
[----:B------:R0:W-:Y:S01]  /*92cd0*/  STL.64 [R1+0x2a20], R6 ;  /* 0x002a200601007387 */ /* 0x0001e20000100a00 */
[----:B------:R-:W-:Y:S01]  /*92ce0*/  VIADD R14, R9, UR19 ;  /* 0x00000013090e7c36 */ /* 0x000fe20008000000 */
[----:B------:R-:W-:Y:S01]  /*92cf0*/  ULDC UR4, c[0x0][0x248] ;  /* 0x0000920000047ab9 */ /* 0x000fe20000000800 */
[----:B------:R-:W-:Y:S01]  /*92d00*/  VIADD R9, R8, UR12 ;  /* 0x0000000c08097c36 */ /* 0x000fe20008000000 */
[----:B------:R-:W-:Y:S01]  /*92d10*/  ULDC UR12, c[0x0][0x248] ;  /* 0x00009200000c7ab9 */ /* 0x000fe20000000800 */
[----:B0-----:R-:W-:Y:S01]  /*92d20*/  IMAD.MOV.U32 R6, RZ, RZ, R20 ;  /* 0x000000ffff067224 */ /* 0x001fe200078e0014 */
[----:B------:R-:W-:Y:S01]  /*92d30*/  ULDC UR19, c[0x0][0x248] ;  /* 0x0000920000137ab9 */ /* 0x000fe20000000800 */
[----:B------:R-:W-:-:S02]  /*92d40*/  IMAD.MOV.U32 R20, RZ, RZ, R10 ;  /* 0x000000ffff147224 */ /* 0x000fc400078e000a */
[----:B------:R-:W-:Y:S02]  /*92d50*/  VIADD R10, R9, UR13 ;  /* 0x0000000d090a7c36 */ /* 0x000fe40008000000 */
[----:B------:R-:W-:Y:S02]  /*92d60*/  IMAD.MOV.U32 R23, RZ, RZ, R12 ;  /* 0x000000ffff177224 */ /* 0x000fe400078e000c */
[----:B------:R-:W-:Y:S01]  /*92d70*/  IMAD.MOV.U32 R2, RZ, RZ, R13 ;  /* 0x000000ffff027224 */ /* 0x000fe200078e000d */
[----:B------:R0:W-:Y:S01]  /*92d80*/  STL [R1+0x2abc], R6 ;  /* 0x002abc0601007387 */ /* 0x0001e20000100800 */
[----:B------:R-:W-:Y:S01]  /*92d90*/  VIADD R11, R10, UR6 ;  /* 0x000000060a0b7c36 */ /* 0x000fe20008000000 */
[----:B------:R-:W-:Y:S01]  /*92da0*/  ULDC UR6, c[0x0][0x248] ;  /* 0x0000920000067ab9 */ /* 0x000fe20000000800 */
[----:B------:R-:W-:Y:S01]  /*92db0*/  IMAD.MOV.U32 R0, RZ, RZ, R14 ;  /* 0x000000ffff007224 */ /* 0x000fe200078e000e */
[----:B------:R-:W-:Y:S01]  /*92dc0*/  ULDC UR13, c[0x0][0x248] ;  /* 0x00009200000d7ab9 */ /* 0x000fe20000000800 */
[----:B------:R-:W-:Y:S01]  /*92dd0*/  VIADD R12, R11, UR14 ;  /* 0x0000000e0b0c7c36 */ /* 0x000fe20008000000 */
[----:B------:R-:W-:Y:S01]  /*92de0*/  STL [R1+0x2a48], R7 ;  /* 0x002a480701007387 */ /* 0x000fe20000100800 */
[----:B------:R-:W-:Y:S01]  /*92df0*/  IMAD.MOV.U32 R27, RZ, RZ, R18 ;  /* 0x000000ffff1b7224 */ /* 0x000fe200078e0012 */
[----:B------:R-:W-:Y:S01]  /*92e00*/  ULDC UR14, c[0x0][0x248] ;  /* 0x00009200000e7ab9 */ /* 0x000fe20000000800 */
[----:B------:R-:W-:Y:S01]  /*92e10*/  VIADD R13, R12, UR15 ;  /* 0x0000000f0c0d7c36 */ /* 0x000fe20008000000 */
[----:B------:R1:W-:Y:S01]  /*92e20*/  STL.64 [R1+0x2a28], R8 ;  /* 0x002a280801007387 */ /* 0x0003e20000100a00 */
[----:B0-----:R-:W-:Y:S01]  /*92e30*/  IMAD.MOV.U32 R6, RZ, RZ, R16 ;  /* 0x000000ffff067224 */ /* 0x001fe200078e0010 */
[----:B------:R-:W-:Y:S01]  /*92e40*/  ULDC UR15, c[0x0][0x248] ;  /* 0x00009200000f7ab9 */ /* 0x000fe20000000800 */
[----:B------:R-:W-:-:S02]  /*92e50*/  VIADD R14, R13, UR16 ;  /* 0x000000100d0e7c36 */ /* 0x000fc40008000000 */
[----:B-1----:R-:W-:Y:S02]  /*92e60*/  IMAD.MOV.U32 R8, RZ, RZ, R15 ;  /* 0x000000ffff087224 */ /* 0x002fe400078e000f */
[----:B------:R-:W-:Y:S01]  /*92e70*/  IMAD.MOV.U32 R7, RZ, RZ, R17 ;  /* 0x000000ffff077224 */ /* 0x000fe200078e0011 */
[----:B------:R-:W-:Y:S01]  /*92e80*/  STL.64 [R1+0x2a30], R10 ;  /* 0x002a300a01007387 */ /* 0x000fe20000100a00 */
[----:B------:R-:W-:Y:S01]  /*92e90*/  VIADD R15, R14, UR17 ;  /* 0x000000110e0f7c36 */ /* 0x000fe20008000000 */
[----:B------:R-:W-:Y:S01]  /*92ea0*/  ULDC UR16, c[0x0][0x248] ;  /* 0x0000920000107ab9 */ /* 0x000fe20000000800 */
[----:B------:R-:W-:Y:S01]  /*92eb0*/  IMAD.MOV.U32 R25, RZ, RZ, R20 ;  /* 0x000000ffff197224 */ /* 0x000fe200078e0014 */
[----:B------:R0:W-:Y:S01]  /*92ec0*/  STL [R1+0x2a38], R12 ;  /* 0x002a380c01007387 */ /* 0x0001e20000100800 */
[----:B------:R-:W-:Y:S01]  /*92ed0*/  VIADD R16, R15, UR18 ;  /* 0x000000120f107c36 */ /* 0x000fe20008000000 */
[----:B------:R-:W-:Y:S01]  /*92ee0*/  ULDC UR17, c[0x0][0x248] ;  /* 0x0000920000117ab9 */ /* 0x000fe20000000800 */
[----:B------:R-:W-:-:S02]  /*92ef0*/  IMAD.MOV.U32 R24, RZ, RZ, R21 ;  /* 0x000000ffff187224 */ /* 0x000fc400078e0015 */
[----:B0-----:R-:W-:Y:S01]  /*92f00*/  IMAD.MOV.U32 R12, RZ, RZ, R22 ;  /* 0x000000ffff0c7224 */ /* 0x001fe200078e0016 */
[----:B------:R-:W-:Y:S01]  /*92f10*/  STL [R1+0x2a80], R13 ;  /* 0x002a800d01007387 */ /* 0x000fe20000100800 */
[----:B------:R-:W-:Y:S01]  /*92f20*/  VIADD R17, R16, UR20 ;  /* 0x0000001410117c36 */ /* 0x000fe20008000000 */
[----:B------:R-:W-:Y:S01]  /*92f30*/  ULDC UR18, c[0x0][0x248] ;  /* 0x0000920000127ab9 */ /* 0x000fe20000000800 */
[----:B------:R-:W-:Y:S01]  /*92f40*/  IMAD.MOV.U32 R22, RZ, RZ, R2 ;  /* 0x000000ffff167224 */ /* 0x000fe200078e0002 */
[----:B------:R-:W-:Y:S01]  /*92f50*/  STL [R1+0x2a18], R14 ;  /* 0x002a180e01007387 */ /* 0x000fe20000100800 */
[----:B------:R-:W-:Y:S01]  /*92f60*/  VIADD R18, R17, UR23 ;  /* 0x0000001711127c36 */ /* 0x000fe20008000000 */
[----:B------:R-:W-:Y:S01]  /*92f70*/  ULDC UR20, c[0x0][0x248] ;  /* 0x0000920000147ab9 */ /* 0x000fe20000000800 */
[----:B------:R-:W-:Y:S02]  /*92f80*/  IMAD.MOV.U32 R2, RZ, RZ, R19 ;  /* 0x000000ffff027224 */ /* 0x000fe400078e0013 */
[----:B------:R-:W-:Y:S01]  /*92f90*/  IMAD.MOV.U32 R11, RZ, RZ, R22 ;  /* 0x000000ffff0b7224 */ /* 0x000fe200078e0016 */
[----:B------:R0:W-:Y:S01]  /*92fa0*/  STL.64 [R1+0x26e0], R16 ;  /* 0x0026e01001007387 */ /* 0x0001e20000100a00 */
[----:B------:R-:W-:Y:S01]  /*92fb0*/  VIADD R19, R18, UR26 ;  /* 0x0000001a12137c36 */ /* 0x000fe20008000000 */
[----:B------:R-:W-:Y:S01]  /*92fc0*/  ULDC UR23, c[0x0][0x248] ;  /* 0x0000920000177ab9 */ /* 0x000fe20000000800 */
[----:B------:R-:W-:Y:S01]  /*92fd0*/  VIADD R26, R29, UR34 ;  /* 0x000000221d1a7c36 */ /* 0x000fe20008000000 */
[----:B------:R-:W-:Y:S01]  /*92fe0*/  ULDC UR34, c[0x0][0x248] ;  /* 0x0000920000227ab9 */ /* 0x000fe20000000800 */
[----:B------:R-:W-:Y:S01]  /*92ff0*/  VIADD R20, R19, UR29 ;  /* 0x0000001d13147c36 */ /* 0x000fe20008000000 */
[----:B------:R1:W-:Y:S01]  /*93000*/  STL.64 [R1+0x26e8], R18 ;  /* 0x0026e81201007387 */ /* 0x0003e20000100a00 */
[----:B0-----:R-:W-:Y:S01]  /*93010*/  IMAD.MOV.U32 R17, RZ, RZ, R6 ;  /* 0x000000ffff117224 */ /* 0x001fe200078e0006 */
[----:B------:R-:W-:Y:S01]  /*93020*/  ULDC UR26, c[0x0][0x248] ;  /* 0x00009200001a7ab9 */ /* 0x000fe20000000800 */
[----:B------:R-:W-:Y:S01]  /*93030*/  VIADD R21, R20, UR32 ;  /* 0x0000002014157c36 */ /* 0x000fe20008000000 */
[----:B------:R0:W-:Y:S01]  /*93040*/  STL [R1+0x26d8], R20 ;  /* 0x0026d81401007387 */ /* 0x0001e20000100800 */
[----:B------:R-:W-:Y:S01]  /*93050*/  VIADD R26, R26, UR33 ;  /* 0x000000211a1a7c36 */ /* 0x000fe20008000000 */
[----:B------:R-:W-:Y:S01]  /*93060*/  ULDC UR33, c[0x0][0x248] ;  /* 0x0000920000217ab9 */ /* 0x000fe20000000800 */
[----:B------:R-:W-:Y:S01]  /*93070*/  VIADD R22, R21, UR35 ;  /* 0x0000002315167c36 */ /* 0x000fe20008000000 */
[----:B------:R-:W2:Y:S01]  /*93080*/  LDL.LU R6, [R1+0x278] ;  /* 0x0002780001067983 */ /* 0x000ea20000300800 */
[----:B-1----:R-:W-:Y:S01]  /*93090*/  IMAD.MOV.U32 R18, RZ, RZ, R23 ;  /* 0x000000ffff127224 */ /* 0x002fe200078e0017 */
[----:B------:R-:W-:Y:S01]  /*930a0*/  ULDC UR29, c[0x0][0x248] ;  /* 0x00009200001d7ab9 */ /* 0x000fe20000000800 */
[----:B------:R-:W-:Y:S01]  /*930b0*/  VIADD R23, R22, UR38 ;  /* 0x0000002616177c36 */ /* 0x000fe20008000000 */
[----:B------:R1:W-:Y:S01]  /*930c0*/  STL [R1+0x2758], R21 ;  /* 0x0027581501007387 */ /* 0x0003e20000100800 */
[----:B------:R-:W-:Y:S01]  /*930d0*/  IMAD.MOV.U32 R10, RZ, RZ, R7 ;  /* 0x000000ffff0a7224 */ /* 0x000fe200078e0007 */
[----:B------:R-:W-:Y:S01]  /*930e0*/  ULDC UR32, c[0x0][0x248] ;  /* 0x0000920000207ab9 */ /* 0x000fe20000000800 */
[----:B0-----:R-:W-:Y:S01]  /*930f0*/  IMAD.MOV.U32 R20, RZ, RZ, R8 ;  /* 0x000000ffff147224 */ /* 0x001fe200078e0008 */
[----:B------:R-:W-:Y:S01]  /*93100*/  ULDC UR35, c[0x0][0x248] ;  /* 0x0000920000237ab9 */ /* 0x000fe20000000800 */
[----:B------:R-:W-:Y:S01]  /*93110*/  IMAD.MOV.U32 R8, RZ, RZ, R24 ;  /* 0x000000ffff087224 */ /* 0x000fe200078e0018 */
[----:B------:R-:W-:Y:S01]  /*93120*/  ULDC UR38, c[0x0][0x248] ;  /* 0x0000920000267ab9 */ /* 0x000fe20000000800 */
[----:B------:R-:W-:Y:S01]  /*93130*/  VIADD R24, R23, UR41 ;  /* 0x0000002917187c36 */ /* 0x000fe20008000000 */
[----:B------:R-:W-:Y:S01]  /*93140*/  ULDC UR41, c[0x0][0x248] ;  /* 0x0000920000297ab9 */ /* 0x000fe20000000800 */
[----:B-1----:R-:W3:Y:S04]  /*93150*/  LDL.LU R21, [R1+0x270] ;  /* 0x0002700001157983 */ /* 0x002ee80000300800 */
[----:B------:R0:W-:Y:S04]  /*93160*/  STL.64 [R1+0x2680], R22 ;  /* 0x0026801601007387 */ /* 0x0001e80000100a00 */
[----:B0-----:R-:W4:Y:S01]  /*93170*/  LDL.LU R23, [R1+0x27c] ;  /* 0x00027c0001177983 */ /* 0x001f220000300800 */
[----:B------:R-:W-:-:S02]  /*93180*/  IMAD.MOV.U32 R14, RZ, RZ, R26 ;  /* 0x000000ffff0e7224 */ /* 0x000fc400078e001a */
[----:B------:R-:W-:Y:S01]  /*93190*/  VIADD R26, R29, UR36 ;  /* 0x000000241d1a7c36 */ /* 0x000fe20008000000 */
[----:B------:R-:W3:Y:S01]  /*931a0*/  LDL.LU R22, [R1+0x268] ;  /* 0x0002680001167983 */ /* 0x000ee20000300800 */
[----:B------:R-:W-:Y:S01]  /*931b0*/  IMAD.MOV.U32 R7, RZ, RZ, R25 ;  /* 0x000000ffff077224 */ /* 0x000fe200078e0019 */
[----:B------:R-:W-:Y:S01]  /*931c0*/  ULDC UR36, c[0x0][0x248] ;  /* 0x0000920000247ab9 */ /* 0x000fe20000000800 */
[----:B------:R-:W-:Y:S01]  /*931d0*/  VIADD R26, R26, UR34 ;  /* 0x000000221a1a7c36 */ /* 0x000fe20008000000 */
[----:B------:R-:W-:Y:S01]  /*931e0*/  ULDC UR34, c[0x0][0x248] ;  /* 0x0000920000227ab9 */ /* 0x000fe20000000800 */
[----:B------:R-:W-:Y:S01]  /*931f0*/  VIADD R25, R24, UR44 ;  /* 0x0000002c18197c36 */ /* 0x000fe20008000000 */
[----:B------:R-:W-:Y:S01]  /*93200*/  ULDC UR44, c[0x0][0x248] ;  /* 0x00009200002c7ab9 */ /* 0x000fe20000000800 */
[----:B------:R-:W-:Y:S01]  /*93210*/  VIADD R26, R26, UR33 ;  /* 0x000000211a1a7c36 */ /* 0x000fe20008000000 */
[----:B------:R-:W-:Y:S02]  /*93220*/  ULDC UR33, c[0x0][0x248] ;  /* 0x0000920000217ab9 */ /* 0x000fe40000000800 */
[----:B------:R4:W-:Y:S01]  /*93230*/  STL.64 [R1+0x2a40], R24 ;  /* 0x002a401801007387 */ /* 0x0009e20000100a00 */
[----:B------:R-:W-:-:S02]  /*93240*/  IMAD.MOV.U32 R16, RZ, RZ, R26 ;  /* 0x000000ffff107224 */ /* 0x000fc400078e001a */
[----:B------:R-:W-:Y:S01]  /*93250*/  VIADD R26, R25, UR47 ;  /* 0x0000002f191a7c36 */ /* 0x000fe20008000000 */
[----:B------:R0:W-:Y:S01]  /*93260*/  STL [R1+0x2a70], R25 ;  /* 0x002a701901007387 */ /* 0x0001e20000100800 */
[----:B------:R-:W-:Y:S01]  /*93270*/  IMAD.MOV.U32 R13, RZ, RZ, R27 ;  /* 0x000000ffff0d7224 */ /* 0x000fe200078e001b */
[----:B------:R-:W-:Y:S01]  /*93280*/  ULDC UR47, c[0x0][0x248] ;  /* 0x00009200002f7ab9 */ /* 0x000fe20000000800 */
[----:B------:R-:W-:Y:S01]  /*93290*/  VIADD R27, R26, UR49 ;  /* 0x000000311a1b7c36 */ /* 0x000fe20008000000 */
[----:B------:R-:W-:Y:S01]  /*932a0*/  ULDC UR49, c[0x0][0x248] ;  /* 0x0000920000317ab9 */ /* 0x000fe20000000800 */
[----:B------:R-:W-:Y:S02]  /*932b0*/  IMAD.MOV.U32 R19, RZ, RZ, R0 ;  /* 0x000000ffff137224 */ /* 0x000fe400078e0000 */
[----:B------:R-:W-:Y:S01]  /*932c0*/  VIADD R0, R28, UR40 ;  /* 0x000000281c007c36 */ /* 0x000fe20008000000 */
[----:B------:R-:W-:Y:S01]  /*932d0*/  ULDC UR40, c[0x0][0x248] ;  /* 0x0000920000287ab9 */ /* 0x000fe20000000800 */
[----:B----4-:R-:W-:-:S04]  /*932e0*/  LEA R24, P2, R23, R4, 0x1 ;  /* 0x0000000417187211 */ /* 0x010fc800078408ff */
[----:B0-----:R-:W-:-:S05]  /*932f0*/  LEA.HI.X.SX32 R25, R23, R5, 0x1, P2 ;  /* 0x0000000517197211 */ /* 0x001fca00010f0eff */
[----:B------:R0:W-:Y:S02]  /*93300*/  STL.64 [R1+0xdb8], R24 ;  /* 0x000db81801007387 */ /* 0x0001e40000100a00 */
[----:B0-----:R-:W-:Y:S01]  /*93310*/  IMAD.MOV.U32 R25, RZ, RZ, R18 ;  /* 0x000000ffff197224 */ /* 0x001fe200078e0012 */
[----:B--2---:R-:W-:Y:S01]  /*93320*/  LEA R24, P2, R6, R4, 0x1 ;  /* 0x0000000406187211 */ /* 0x004fe200078408ff */
[----:B------:R-:W-:Y:S02]  /*93330*/  IMAD.MOV.U32 R18, RZ, RZ, R11 ;  /* 0x000000ffff127224 */ /* 0x000fe400078e000b */
[----:B------:R-:W-:Y:S01]  /*93340*/  IMAD.MOV.U32 R11, RZ, RZ, R8 ;  /* 0x000000ffff0b7224 */ /* 0x000fe200078e0008 */
[----:B------:R-:W-:Y:S01]  /*93350*/  STL [R1+0x2ab8], R25 ;  /* 0x002ab81901007387 */ /* 0x000fe20000100800 */
[----:B------:R-:W-:-:S03]  /*93360*/  IMAD.MOV.U32 R8, RZ, RZ, R28 ;  /* 0x000000ffff087224 */ /* 0x000fc600078e001c */
[----:B------:R-:W2:Y:S01]  /*93370*/  LDL.LU R23, [R1+0x260] ;  /* 0x0002600001177983 */ /* 0x000ea20000300800 */
[----:B------:R-:W-:Y:S01]  /*93380*/  VIADD R28, R27, UR50 ;  /* 0x000000321b1c7c36 */ /* 0x000fe20008000000 */
[----:B------:R-:W-:Y:S02]  /*93390*/  ULDC UR50, c[0x0][0x248] ;  /* 0x0000920000327ab9 */ /* 0x000fe40000000800 */
[----:B------:R-:W-:Y:S04]  /*933a0*/  STL [R1+0xdb0], R24 ;  /* 0x000db01801007387 */ /* 0x000fe80000100800 */
[----:B------:R0:W-:Y:S04]  /*933b0*/  STL.64 [R1+0x2668], R26 ;  /* 0x0026681a01007387 */ /* 0x0001e80000100a00 */
[----:B0-----:R0:W4:Y:S01]  /*933c0*/  LDL.64 R26, [R1+0xdb0] ;  /* 0x000db000011a7983 */ /* 0x0011220000100a00 */
[----:B---3--:R-:W-:-:S04]  /*933d0*/  LEA R24, P3, R21, R4, 0x1 ;  /* 0x0000000415187211 */ /* 0x008fc800078608ff */
[-C--:B------:R-:W-:Y:S02]  /*933e0*/  LEA.HI.X.SX32 R25, R21, R5.reuse, 0x1, P3 ;  /* 0x0000000515197211 */ /* 0x080fe400018f0eff */
[----:B----4-:R-:W-:Y:S02]  /*933f0*/  LEA.HI.X.SX32 R27, R6, R5, 0x1, P2 ;  /* 0x00000005061b7211 */ /* 0x010fe400010f0eff */
[----:B------:R-:W3:Y:S04]  /*93400*/  LDL.LU R6, [R1+0x2abc] ;  /* 0x002abc0001067983 */ /* 0x000ee80000300800 */
[----:B------:R-:W-:Y:S04]  /*93410*/  STL [R1+0xdb4], R27 ;  /* 0x000db41b01007387 */ /* 0x000fe80000100800 */
[----:B------:R-:W-:Y:S04]  /*93420*/  STL.64 [R1+0xda8], R24 ;  /* 0x000da81801007387 */ /* 0x000fe80000100a00 */
[----:B------:R1:W-:Y:S04]  /*93430*/  STL.64 [R1+0x2ab0], R12 ;  /* 0x002ab00c01007387 */ /* 0x0003e80000100a00 */
[----:B-1----:R-:W4:Y:S04]  /*93440*/  LDL.LU R12, [R1+0x274] ;  /* 0x00027400010c7983 */ /* 0x002f280000300800 */
[----:B------:R-:W-:Y:S01]  /*93450*/  STL [R1+0x2640], R28 ;  /* 0x0026401c01007387 */ /* 0x000fe20000100800 */
[----:B----4-:R-:W-:-:S04]  /*93460*/  LEA R24, P2, R12, R4, 0x1 ;  /* 0x000000040c187211 */ /* 0x010fc800078408ff */
[----:B------:R-:W-:-:S05]  /*93470*/  LEA.HI.X.SX32 R25, R12, R5, 0x1, P2 ;  /* 0x000000050c197211 */ /* 0x000fca00010f0eff */
[----:B------:R1:W-:Y:S04]  /*93480*/  STL.64 [R1+0xda0], R24 ;  /* 0x000da01801007387 */ /* 0x0003e80000100a00 */
[----:B-1----:R-:W4:Y:S01]  /*93490*/  LDL.LU R25, [R1+0x2ab8] ;  /* 0x002ab80001197983 */ /* 0x002f220000300800 */
[----:B------:R-:W-:-:S04]  /*934a0*/  LEA R26, P3, R22, R4, 0x1 ;  /* 0x00000004161a7211 */ /* 0x000fc800078608ff */
[----:B------:R-:W-:Y:S01]  /*934b0*/  LEA.HI.X.SX32 R27, R22, R5, 0x1, P3 ;  /* 0x00000005161b7211 */ /* 0x000fe200018f0eff */
[----:B------:R-:W-:Y:S02]  /*934c0*/  IMAD.MOV.U32 R21, RZ, RZ, R20 ;  /* 0x000000ffff157224 */ /* 0x000fe400078e0014 */
[----:B------:R-:W-:Y:S02]  /*934d0*/  IMAD.MOV.U32 R20, RZ, RZ, R29 ;  /* 0x000000ffff147224 */ /* 0x000fe400078e001d */
[----:B------:R1:W-:Y:S01]  /*934e0*/  STL.64 [R1+0xd98], R26 ;  /* 0x000d981a01007387 */ /* 0x0003e20000100a00 */
[----:B------:R-:W-:Y:S01]  /*934f0*/  VIADD R29, R28, UR51 ;  /* 0x000000331c1d7c36 */ /* 0x000fe20008000000 */
[----:B------:R-:W-:-:S03]  /*93500*/  ULDC UR51, c[0x0][0x248] ;  /* 0x0000920000337ab9 */ /* 0x000fc60000000800 */
[----:B------:R-:W-:Y:S01]  /*93510*/  VIADD R22, R29, UR52 ;  /* 0x000000341d167c36 */ /* 0x000fe20008000000 */
[----:B------:R-:W-:Y:S01]  /*93520*/  ULDC UR52, c[0x0][0x248] ;  /* 0x0000920000347ab9 */ /* 0x000fe20000000800 */
[----:B-1----:R-:W3:Y:S04]  /*93530*/  LDL.LU R26, [R1+0x264] ;  /* 0x00026400011a7983 */ /* 0x002ee80000300800 */
[----:B------:R-:W3:Y:S04]  /*93540*/  LDL.LU R24, [R1+0x25c] ;  /* 0x00025c0001187983 */ /* 0x000ee80000300800 */
[----:B------:R-:W-:Y:S04]  /*93550*/  STL.64 [R1+0x2aa0], R8 ;  /* 0x002aa00801007387 */ /* 0x000fe80000100a00 */
[----:B------:R1:W-:Y:S02]  /*93560*/  STL [R1+0x2644], R29 ;  /* 0x0026441d01007387 */ /* 0x0003e40000100800 */
[----:B-1----:R-:W-:Y:S01]  /*93570*/  IMAD.MOV.U32 R29, RZ, RZ, R13 ;  /* 0x000000ffff1d7224 */ /* 0x002fe200078e000d */
[----:B----4-:R-:W-:-:S05]  /*93580*/  LEA R12, P2, R25, R4, 0x1 ;  /* 0x00000004190c7211 */ /* 0x010fca00078408ff */
[----:B------:R1:W-:Y:S01]  /*93590*/  STL [R1+0xd90], R12 ;  /* 0x000d900c01007387 */ /* 0x0003e20000100800 */
[----:B------:R-:W-:-:S03]  /*935a0*/  IMAD.MOV.U32 R28, RZ, RZ, R12 ;  /* 0x000000ffff1c7224 */ /* 0x000fc600078e000c */
[----:B-1----:R-:W4:Y:S01]  /*935b0*/  LDL.LU.64 R12, [R1+0x2ab0] ;  /* 0x002ab000010c7983 */ /* 0x002f220000300a00 */
[----:B--2---:R-:W-:Y:S02]  /*935c0*/  LEA R8, P3, R23, R4, 0x1 ;  /* 0x0000000417087211 */ /* 0x004fe400078608ff */
[-C--:B------:R-:W-:Y:S01]  /*935d0*/  LEA.HI.X.SX32 R29, R25, R5.reuse, 0x1, P2 ;  /* 0x00000005191d7211 */ /* 0x080fe200010f0eff */
[----:B------:R-:W-:Y:S01]  /*935e0*/  STL [R1+0x18], R22 ;  /* 0x0000181601007387 */ /* 0x000fe20000100800 */
[----:B------:R-:W-:-:S03]  /*935f0*/  LEA.HI.X.SX32 R9, R23, R5, 0x1, P3 ;  /* 0x0000000517097211 */ /* 0x000fc600018f0eff */
[----:B------:R1:W-:Y:S04]  /*93600*/  STL [R1+0xd94], R29 ;  /* 0x000d941d01007387 */ /* 0x0003e80000100800 */
[----:B------:R3:W-:Y:S01]  /*93610*/  STL.64 [R1+0x2aa8], R14 ;  /* 0x002aa80e01007387 */ /* 0x0007e20000100a00 */
[----:B------:R-:W-:-:S03]  /*93620*/  IMAD.MOV.U32 R23, RZ, RZ, R21 ;  /* 0x000000ffff177224 */ /* 0x000fc600078e0015 */
[----:B------:R2:W-:Y:S01]  /*93630*/  STL.64 [R1+0xd88], R8 ;  /* 0x000d880801007387 */ /* 0x0005e20000100a00 */
[----:B------:R-:W-:-:S03]  /*93640*/  IMAD.MOV.U32 R21, RZ, RZ, R20 ;  /* 0x000000ffff157224 */ /* 0x000fc600078e0014 */
[----:B-1----:R-:W4:Y:S01]  /*93650*/  LDL.LU R29, [R1+0x258] ;  /* 0x00025800011d7983 */ /* 0x002f220000300800 */
[----:B---3--:R-:W-:-:S03]  /*93660*/  LEA R14, P2, R26, R4, 0x1 ;  /* 0x000000041a0e7211 */ /* 0x008fc600078408ff */
[----:B------:R-:W3:Y:S01]  /*93670*/  LDL.LU R28, [R1+0x254] ;  /* 0x00025400011c7983 */ /* 0x000ee20000300800 */
[----:B--2---:R-:W-:Y:S01]  /*93680*/  LEA R8, P3, R24, R4, 0x1 ;  /* 0x0000000418087211 */ /* 0x004fe200078608ff */
[----:B------:R-:W-:Y:S01]  /*93690*/  IMAD.MOV.U32 R20, RZ, RZ, R19 ;  /* 0x000000ffff147224 */ /* 0x000fe200078e0013 */
[-C--:B------:R-:W-:Y:S01]  /*936a0*/  LEA.HI.X.SX32 R15, R26, R5.reuse, 0x1, P2 ;  /* 0x000000051a0f7211 */ /* 0x080fe200010f0eff */
[----:B------:R-:W2:Y:S01]  /*936b0*/  LDL.LU R27, [R1+0x250] ;  /* 0x00025000011b7983 */ /* 0x000ea20000300800 */
[----:B------:R-:W-:Y:S01]  /*936c0*/  VIADD R22, R22, UR53 ;  /* 0x0000003516167c36 */ /* 0x000fe20008000000 */
[----:B------:R-:W-:Y:S02]  /*936d0*/  LEA.HI.X.SX32 R9, R24, R5, 0x1, P3 ;  /* 0x0000000518097211 */ /* 0x000fe400018f0eff */
[----:B------:R-:W2:Y:S01]  /*936e0*/  LDL.LU R25, [R1+0x24c] ;  /* 0x00024c0001197983 */ /* 0x000ea20000300800 */
[----:B----4-:R-:W-:Y:S01]  /*936f0*/  IMAD.MOV.U32 R19, RZ, RZ, R13 ;  /* 0x000000ffff137224 */ /* 0x010fe200078e000d */
[----:B------:R-:W-:-:S02]  /*93700*/  ULDC UR53, c[0x0][0x248] ;  /* 0x0000920000357ab9 */ /* 0x000fc40000000800 */
[----:B------:R-:W4:Y:S04]  /*93710*/  LDL.LU R13, [R1+0x23c] ;  /* 0x00023c00010d7983 */ /* 0x000f280000300800 */
[----:B------:R1:W-:Y:S04]  /*93720*/  STL.64 [R1+0xd80], R14 ;  /* 0x000d800e01007387 */ /* 0x0003e80000100a00 */
[----:B-1----:R-:W4:Y:S04]  /*93730*/  LDL.LU.64 R14, [R1+0x2aa8] ;  /* 0x002aa800010e7983 */ /* 0x002f280000300a00 */
[----:B------:R-:W-:Y:S04]  /*93740*/  STL [R1+0x14], R22 ;  /* 0x0000141601007387 */ /* 0x000fe80000100800 */
[----:B------:R1:W-:Y:S04]  /*93750*/  STL.64 [R1+0xd78], R8 ;  /* 0x000d780801007387 */ /* 0x0003e80000100a00 */
[----:B-1----:R-:W3:Y:S01]  /*93760*/  LDL.LU.64 R8, [R1+0x2aa0] ;  /* 0x002aa00001087983 */ /* 0x002ee20000300a00 */
[----:B------:R-:W-:-:S02]  /*93770*/  IMAD.MOV.U32 R24, RZ, RZ, R23 ;  /* 0x000000ffff187224 */ /* 0x000fc400078e0017 */
[----:B------:R-:W-:Y:S02]  /*93780*/  IMAD.MOV.U32 R23, RZ, RZ, R21 ;  /* 0x000000ffff177224 */ /* 0x000fe400078e0015 */
[----:B------:R-:W-:Y:S02]  /*93790*/  IMAD.MOV.U32 R21, RZ, RZ, R20 ;  /* 0x000000ffff157224 */ /* 0x000fe400078e0014 */
[----:B------:R-:W-:Y:S01]  /*937a0*/  VIADD R22, R22, UR54 ;  /* 0x0000003616167c36 */ /* 0x000fe20008000000 */
[----:B------:R-:W-:Y:S01]  /*937b0*/  ULDC UR54, c[0x0][0x248] ;  /* 0x0000920000367ab9 */ /* 0x000fe20000000800 */
[----:B------:R-:W-:Y:S01]  /*937c0*/  IMAD.MOV.U32 R20, RZ, RZ, R19 ;  /* 0x000000ffff147224 */ /* 0x000fe200078e0013 */
[----:B---3--:R1:W-:Y:S04]  /*937d0*/  STL.64 [R1+0x2a90], R8 ;  /* 0x002a900801007387 */ /* 0x0083e80000100a00 */
[----:B------:R3:W-:Y:S04]  /*937e0*/  STL.64 [R1+0x2a98], R10 ;  /* 0x002a980a01007387 */ /* 0x0007e80000100a00 */
[----:B------:R-:W4:Y:S01]  /*937f0*/  LDL.LU R26, [R1+0x248] ;  /* 0x00024800011a7983 */ /* 0x000f220000300800 */
[----:B-1----:R-:W-:-:S03]  /*93800*/  LEA R8, P3, R28, R4, 0x1 ;  /* 0x000000041c087211 */ /* 0x002fc600078608ff */
[----:B------:R-:W4:Y:S01]  /*93810*/  LDL.LU R19, [R1+0x244] ;  /* 0x0002440001137983 */ /* 0x000f220000300800 */
[----:B---3--:R-:W-:-:S04]  /*93820*/  LEA R10, P2, R29, R4, 0x1 ;  /* 0x000000041d0a7211 */ /* 0x008fc800078408ff */
[-C--:B------:R-:W-:Y:S02]  /*93830*/  LEA.HI.X.SX32 R11, R29, R5.reuse, 0x1, P2 ;  /* 0x000000051d0b7211 */ /* 0x080fe400010f0eff */
[----:B------:R-:W-:-:S03]  /*93840*/  LEA.HI.X.SX32 R9, R28, R5, 0x1, P3 ;  /* 0x000000051c097211 */ /* 0x000fc600018f0eff */
[----:B------:R1:W-:Y:S04]  /*93850*/  STL.64 [R1+0xd70], R10 ;  /* 0x000d700a01007387 */ /* 0x0003e80000100a00 */
[----:B-1----:R-:W3:Y:S04]  /*93860*/  LDL.LU.64 R10, [R1+0x2a98] ;  /* 0x002a9800010a7983 */ /* 0x002ee80000300a00 */
[----:B------:R-:W-:Y:S04]  /*93870*/  STL [R1+0x20], R22 ;  /* 0x0000201601007387 */ /* 0x000fe80000100800 */
[----:B------:R2:W-:Y:S02]  /*93880*/  STL.64 [R1+0xd68], R8 ;  /* 0x000d680801007387 */ /* 0x0005e40000100a00 */
[----:B--2---:R-:W-:-:S04]  /*93890*/  LEA R8, P2, R27, R4, 0x1 ;  /* 0x000000041b087211 */ /* 0x004fc800078408ff */
[----:B------:R-:W-:-:S05]  /*938a0*/  LEA.HI.X.SX32 R9, R27, R5, 0x1, P2 ;  /* 0x000000051b097211 */ /* 0x000fca00010f0eff */
[----:B------:R1:W-:Y:S04]  /*938b0*/  STL.64 [R1+0xd60], R8 ;  /* 0x000d600801007387 */ /* 0x0003e80000100a00 */
[----:B-1----:R-:W2:Y:S01]  /*938c0*/  LDL.LU.64 R8, [R1+0x2a90] ;  /* 0x002a900001087983 */ /* 0x002ea20000300a00 */
[----:B------:R-:W-:Y:S01]  /*938d0*/  VIADD R22, R22, UR55 ;  /* 0x0000003716167c36 */ /* 0x000fe20008000000 */
[C---:B------:R-:W-:Y:S01]  /*938e0*/  LEA R28, P3, R25.reuse, R4, 0x1 ;  /* 0x00000004191c7211 */ /* 0x040fe200078608ff */
[----:B------:R-:W-:Y:S01]  /*938f0*/  IMAD.MOV.U32 R27, RZ, RZ, R24 ;  /* 0x000000ffff1b7224 */ /* 0x000fe200078e0018 */
[----:B------:R-:W-:Y:S02]  /*93900*/  ULDC UR55, c[0x0][0x248] ;  /* 0x0000920000377ab9 */ /* 0x000fe40000000800 */
[----:B------:R-:W-:Y:S01]  /*93910*/  STL [R1+0x1c], R22 ;  /* 0x00001c1601007387 */ /* 0x000fe20000100800 */
[----:B------:R-:W-:-:S02]  /*93920*/  LEA.HI.X.SX32 R29, R25, R5, 0x1, P3 ;  /* 0x00000005191d7211 */ /* 0x000fc400018f0eff */
[----:B----4-:R-:W-:-:S04]  /*93930*/  LEA R24, P2, R26, R4, 0x1 ;  /* 0x000000041a187211 */ /* 0x010fc800078408ff */
[----:B------:R-:W-:Y:S01]  /*93940*/  LEA.HI.X.SX32 R25, R26, R5, 0x1, P2 ;  /* 0x000000051a197211 */ /* 0x000fe200010f0eff */
[----:B--2---:R1:W-:Y:S04]  /*93950*/  STL.64 [R1+0x2a88], R8 ;  /* 0x002a880801007387 */ /* 0x0043e80000100a00 */
[----:B------:R2:W-:Y:S01]  /*93960*/  STL.64 [R1+0xd58], R28 ;  /* 0x000d581c01007387 */ /* 0x0005e20000100a00 */
[----:B-1----:R-:W-:-:S04]  /*93970*/  LEA R8, P3, R19, R4, 0x1 ;  /* 0x0000000413087211 */ /* 0x002fc800078608ff */
[----:B------:R-:W-:Y:S01]  /*93980*/  LEA.HI.X.SX32 R9, R19, R5, 0x1, P3 ;  /* 0x0000000513097211 */ /* 0x000fe200018f0eff */
[----:B--2---:R-:W-:Y:S01]  /*93990*/  VIADD R29, R22, UR56 ;  /* 0x00000038161d7c36 */ /* 0x004fe20008000000 */
[----:B------:R-:W-:Y:S01]  /*939a0*/  ULDC UR56, c[0x0][0x248] ;  /* 0x0000920000387ab9 */ /* 0x000fe20000000800 */
[----:B------:R-:W2:Y:S04]  /*939b0*/  LDL.LU R22, [R1+0x234] ;  /* 0x0002340001167983 */ /* 0x000ea80000300800 */
[----:B------:R-:W-:Y:S04]  /*939c0*/  STL.64 [R1+0xd50], R24 ;  /* 0x000d501801007387 */ /* 0x000fe80000100a00 */
[----:B------:R-:W4:Y:S04]  /*939d0*/  LDL.LU R28, [R1+0x230] ;  /* 0x00023000011c7983 */ /* 0x000f280000300800 */
[----:B------:R1:W-:Y:S04]  /*939e0*/  STL.64 [R1+0xd48], R8 ;  /* 0x000d480801007387 */ /* 0x0003e80000100a00 */
[----:B------:R-:W4:Y:S04]  /*939f0*/  LDL.LU R26, [R1+0x224] ;  /* 0x00022400011a7983 */ /* 0x000f280000300800 */
[----:B------:R-:W4:Y:S01]  /*93a00*/  LDL.LU R19, [R1+0x218] ;  /* 0x0002180001137983 */ /* 0x000f220000300800 */
[----:B-1----:R-:W-:Y:S01]  /*93a10*/  IMAD.MOV.U32 R9, RZ, RZ, R18 ;  /* 0x000000ffff097224 */ /* 0x002fe200078e0012 */
[----:B------:R-:W-:-:S04]  /*93a20*/  LEA R8, P2, R18, R4, 0x1 ;  /* 0x0000000412087211 */ /* 0x000fc800078408ff */
[----:B------:R-:W-:-:S05]  /*93a30*/  LEA.HI.X.SX32 R9, R9, R5, 0x1, P2 ;  /* 0x0000000509097211 */ /* 0x000fca00010f0eff */
[----:B------:R1:W-:Y:S04]  /*93a40*/  STL.64 [R1+0xd40], R8 ;  /* 0x000d400801007387 */ /* 0x0003e80000100a00 */
[----:B-1----:R-:W3:Y:S01]  /*93a50*/  LDL.LU.64 R8, [R1+0x2a88] ;  /* 0x002a880001087983 */ /* 0x002ee20000300a00 */
[----:B------:R-:W-:Y:S01]  /*93a60*/  VIADD R18, R29, UR57 ;  /* 0x000000391d127c36 */ /* 0x000fe20008000000 */
[C---:B------:R-:W-:Y:S01]  /*93a70*/  LEA R24, P3, R13.reuse, R4, 0x1 ;  /* 0x000000040d187211 */ /* 0x040fe200078608ff */
[----:B------:R-:W-:Y:S01]  /*93a80*/  VIADD R0, R0, UR39 ;  /* 0x0000002700007c36 */ /* 0x000fe20008000000 */
[----:B------:R-:W-:Y:S01]  /*93a90*/  ULDC UR39, c[0x0][0x248] ;  /* 0x0000920000277ab9 */ /* 0x000fe20000000800 */
[----:B------:R-:W-:Y:S01]  /*93aa0*/  ULDC UR57, c[0x0][0x248] ;  /* 0x0000920000397ab9 */ /* 0x000fe20000000800 */
[----:B------:R1:W-:Y:S01]  /*93ab0*/  STL [R1+0x28], R18 ;  /* 0x0000281201007387 */ /* 0x0003e20000100800 */
[----:B------:R-:W-:Y:S01]  /*93ac0*/  LEA.HI.X.SX32 R25, R13, R5, 0x1, P3 ;  /* 0x000000050d197211 */ /* 0x000fe200018f0eff */
[----:B-1----:R-:W-:Y:S01]  /*93ad0*/  VIADD R18, R18, UR58 ;  /* 0x0000003a12127c36 */ /* 0x002fe20008000000 */
[----:B------:R-:W-:Y:S01]  /*93ae0*/  ULDC UR58, c[0x0][0x248] ;  /* 0x00009200003a7ab9 */ /* 0x000fe20000000800 */
[----:B---3--:R1:W-:Y:S02]  /*93af0*/  STL.64 [R1+0x2a78], R8 ;  /* 0x002a780801007387 */ /* 0x0083e40000100a00 */
[----:B-1----:R-:W-:-:S02]  /*93b00*/  IMAD.MOV.U32 R9, RZ, RZ, R27 ;  /* 0x000000ffff097224 */ /* 0x002fc400078e001b */
[----:B------:R-:W-:Y:S02]  /*93b10*/  IMAD.MOV.U32 R27, RZ, RZ, R10 ;  /* 0x000000ffff1b7224 */ /* 0x000fe400078e000a */
[----:B------:R-:W3:Y:S04]  /*93b20*/  LDL.LU R10, [R1+0x228] ;  /* 0x00022800010a7983 */ /* 0x000ee80000300800 */
[----:B------:R-:W3:Y:S01]  /*93b30*/  LDL.LU R13, [R1+0x2a80] ;  /* 0x002a8000010d7983 */ /* 0x000ee20000300800 */
[----:B--2---:R-:W-:-:S03]  /*93b40*/  LEA R8, P3, R22, R4, 0x1 ;  /* 0x0000000416087211 */ /* 0x004fc600078608ff */
[----:B------:R1:W-:Y:S02]  /*93b50*/  STL.64 [R1+0xd38], R24 ;  /* 0x000d381801007387 */ /* 0x0003e40000100a00 */
[----:B-1----:R-:W-:Y:S01]  /*93b60*/  IMAD.MOV.U32 R25, RZ, RZ, R9 ;  /* 0x000000ffff197224 */ /* 0x002fe200078e0009 */
[-C--:B------:R-:W-:Y:S02]  /*93b70*/  LEA R24, P2, R9, R4.reuse, 0x1 ;  /* 0x0000000409187211 */ /* 0x080fe400078408ff */
[-C--:B------:R-:W-:Y:S02]  /*93b80*/  LEA.HI.X.SX32 R9, R22, R5.reuse, 0x1, P3 ;  /* 0x0000000516097211 */ /* 0x080fe400018f0eff */
[----:B------:R-:W-:Y:S01]  /*93b90*/  LEA.HI.X.SX32 R25, R25, R5, 0x1, P2 ;  /* 0x0000000519197211 */ /* 0x000fe200010f0eff */
[----:B------:R-:W-:Y:S04]  /*93ba0*/  STL [R1+0x34], R18 ;  /* 0x0000341201007387 */ /* 0x000fe80000100800 */
[----:B------:R4:W-:Y:S04]  /*93bb0*/  STL.64 [R1+0xd30], R24 ;  /* 0x000d301801007387 */ /* 0x0009e80000100a00 */
[----:B------:R1:W-:Y:S04]  /*93bc0*/  STL.64 [R1+0xd28], R8 ;  /* 0x000d280801007387 */ /* 0x0003e80000100a00 */
[----:B------:R-:W2:Y:S01]  /*93bd0*/  LDL.LU R22, [R1+0x220] ;  /* 0x0002200001167983 */ /* 0x000ea20000300800 */
[----:B----4-:R-:W-:-:S02]  /*93be0*/  LEA R24, P3, R26, R4, 0x1 ;  /* 0x000000041a187211 */ /* 0x010fc400078608ff */
[----:B-1----:R-:W-:Y:S02]  /*93bf0*/  LEA R8, P2, R28, R4, 0x1 ;  /* 0x000000041c087211 */ /* 0x002fe400078408ff */
[-C--:B------:R-:W-:Y:S02]  /*93c00*/  LEA.HI.X.SX32 R25, R26, R5.reuse, 0x1, P3 ;  /* 0x000000051a197211 */ /* 0x080fe400018f0eff */
[----:B------:R-:W-:-:S05]  /*93c10*/  LEA.HI.X.SX32 R9, R28, R5, 0x1, P2 ;  /* 0x000000051c097211 */ /* 0x000fca00010f0eff */
[----:B------:R1:W-:Y:S04]  /*93c20*/  STL.64 [R1+0xd20], R8 ;  /* 0x000d200801007387 */ /* 0x0003e80000100a00 */
[----:B-1----:R-:W4:Y:S04]  /*93c30*/  LDL.LU.64 R8, [R1+0x2a78] ;  /* 0x002a780001087983 */ /* 0x002f280000300a00 */
[----:B------:R1:W-:Y:S04]  /*93c40*/  STL.64 [R1+0xd08], R24 ;  /* 0x000d081801007387 */ /* 0x0003e80000100a00 */
[----:B-1----:R0:W3:Y:S01]  /*93c50*/  LDL.LU R25, [R1+0x2a70] ;  /* 0x002a700001197983 */ /* 0x0020e20000300800 */
[----:B------:R-:W-:Y:S01]  /*93c60*/  VIADD R18, R18, UR59 ;  /* 0x0000003b12127c36 */ /* 0x000fe20008000000 */
[----:B------:R-:W-:Y:S01]  /*93c70*/  LEA R24, P2, R27, R4, 0x1 ;  /* 0x000000041b187211 */ /* 0x000fe200078408ff */
[----:B------:R-:W-:Y:S01]  /*93c80*/  VIADD R0, R0, UR37 ;  /* 0x0000002500007c36 */ /* 0x000fe20008000000 */
[----:B------:R-:W-:Y:S01]  /*93c90*/  ULDC UR37, c[0x0][0x248] ;  /* 0x0000920000257ab9 */ /* 0x000fe20000000800 */
[----:B------:R-:W-:Y:S01]  /*93ca0*/  ULDC UR59, c[0x0][0x248] ;  /* 0x00009200003b7ab9 */ /* 0x000fe20000000800 */
[----:B------:R-:W-:Y:S04]  /*93cb0*/  STL [R1+0x30], R18 ;  /* 0x0000301201007387 */ /* 0x000fe80000100800 */
[----:B------:R-:W4:Y:S04]  /*93cc0*/  LDL.LU R28, [R1+0x214] ;  /* 0x00021400011c7983 */ /* 0x000f280000300800 */
[----:B------:R-:W-:Y:S04]  /*93cd0*/  STL [R1+0xd00], R24 ;  /* 0x000d001801007387 */ /* 0x000fe80000100800 */
[----:B------:R-:W2:Y:S01]  /*93ce0*/  LDL.LU R26, [R1+0x210] ;  /* 0x00021000011a7983 */ /* 0x000ea20000300800 */
[----:B---3--:R-:W-:-:S03]  /*93cf0*/  IMAD.MOV.U32 R25, RZ, RZ, R27 ;  /* 0x000000ffff197224 */ /* 0x008fc600078e001b */
[----:B------:R-:W2:Y:S04]  /*93d00*/  LDL.LU R27, [R1+0x74] ;  /* 0x00007400011b7983 */ /* 0x000ea80000300800 */
[----:B--2---:R1:W-:Y:S04]  /*93d10*/  STL.64 [R1+0x2a68], R26 ;  /* 0x002a681a01007387 */ /* 0x0043e80000100a00 */
[----:B-1----:R0:W2:Y:S04]  /*93d20*/  LDL.64 R26, [R1+0xd00] ;  /* 0x000d0000011a7983 */ /* 0x0020a80000100a00 */
[----:B------:R1:W-:Y:S04]  /*93d30*/  STL [R1+0x2778], R29 ;  /* 0x0027781d01007387 */ /* 0x0003e80000100800 */
[----:B-1----:R-:W3:Y:S01]  /*93d40*/  LDL.LU R29, [R1+0x21c] ;  /* 0x00021c00011d7983 */ /* 0x002ee20000300800 */
[----:B------:R-:W-:Y:S01]  /*93d50*/  LEA R24, P3, R10, R4, 0x1 ;  /* 0x000000040a187211 */ /* 0x000fe200078608ff */
[----:B------:R-:W-:Y:S01]  /*93d60*/  VIADD R18, R18, UR60 ;  /* 0x0000003c12127c36 */ /* 0x000fe20008000000 */
[----:B------:R-:W-:Y:S01]  /*93d70*/  ULDC UR60, c[0x0][0x248] ;  /* 0x00009200003c7ab9 */ /* 0x000fe20000000800 */
[----:B--2---:R-:W-:-:S02]  /*93d80*/  LEA.HI.X.SX32 R27, R25, R5, 0x1, P2 ;  /* 0x00000005191b7211 */ /* 0x004fc400010f0eff */
[----:B------:R-:W-:Y:S02]  /*93d90*/  LEA R26, P2, R22, R4, 0x1 ;  /* 0x00000004161a7211 */ /* 0x000fe400078408ff */
[-C--:B------:R-:W-:Y:S01]  /*93da0*/  LEA.HI.X.SX32 R25, R10, R5.reuse, 0x1, P3 ;  /* 0x000000050a197211 */ /* 0x080fe200018f0eff */
[----:B------:R-:W-:Y:S01]  /*93db0*/  IMAD.MOV.U32 R10, RZ, RZ, R7 ;  /* 0x000000ffff0a7224 */ /* 0x000fe200078e0007 */
[----:B------:R1:W-:Y:S01]  /*93dc0*/  STL [R1+0xd04], R27 ;  /* 0x000d041b01007387 */ /* 0x0003e20000100800 */
[----:B------:R-:W-:Y:S01]  /*93dd0*/  VIADD R7, R18, UR4 ;  /* 0x0000000412077c36 */ /* 0x000fe20008000000 */
[----:B------:R-:W-:Y:S02]  /*93de0*/  ULDC UR4, c[0x0][0x248] ;  /* 0x0000920000047ab9 */ /* 0x000fe40000000800 */
[----:B------:R2:W-:Y:S01]  /*93df0*/  STL.64 [R1+0xcf8], R24 ;  /* 0x000cf81801007387 */ /* 0x0005e20000100a00 */
[----:B-1----:R-:W-:-:S03]  /*93e00*/  LEA.HI.X.SX32 R27, R22, R5, 0x1, P2 ;  /* 0x00000005161b7211 */ /* 0x002fc600010f0eff */
[----:B------:R-:W-:Y:S04]  /*93e10*/  STL [R1+0x40], R7 ;  /* 0x0000400701007387 */ /* 0x000fe80000100800 */
[----:B------:R3:W-:Y:S01]  /*93e20*/  STL.64 [R1+0xcf0], R26 ;  /* 0x000cf01a01007387 */ /* 0x0007e20000100a00 */
[C---:B--2---:R-:W-:Y:S01]  /*93e30*/  LEA R24, P3, R19.reuse, R4, 0x1 ;  /* 0x0000000413187211 */ /* 0x044fe200078608ff */
[----:B------:R-:W-:Y:S02]  /*93e40*/  IMAD.MOV.U32 R22, RZ, RZ, R23 ;  /* 0x000000ffff167224 */ /* 0x000fe400078e0017 */
[----:B------:R-:W-:Y:S01]  /*93e50*/  IMAD.MOV.U32 R23, RZ, RZ, R21 ;  /* 0x000000ffff177224 */ /* 0x000fe200078e0015 */
[----:B------:R-:W-:Y:S01]  /*93e60*/  LEA.HI.X.SX32 R25, R19, R5, 0x1, P3 ;  /* 0x0000000513197211 */ /* 0x000fe200018f0eff */
[----:B------:R-:W-:-:S02]  /*93e70*/  IMAD.MOV.U32 R21, RZ, RZ, R20 ;  /* 0x000000ffff157224 */ /* 0x000fc400078e0014 */
[----:B------:R-:W2:Y:S01]  /*93e80*/  LDL.LU R20, [R1+0x20c] ;  /* 0x00020c0001147983 */ /* 0x000ea20000300800 */
[----:B---3--:R-:W-:-:S03]  /*93e90*/  LEA R26, P2, R29, R4, 0x1 ;  /* 0x000000041d1a7211 */ /* 0x008fc600078408ff */
[----:B------:R-:W3:Y:S01]  /*93ea0*/  LDL.LU R19, [R1+0x70] ;  /* 0x0000700001137983 */ /* 0x000ee20000300800 */
[----:B------:R-:W-:-:S03]  /*93eb0*/  LEA.HI.X.SX32 R27, R29, R5, 0x1, P2 ;  /* 0x000000051d1b7211 */ /* 0x000fc600010f0eff */
[----:B------:R-:W-:Y:S04]  /*93ec0*/  STL.64 [R1+0xcd8], R24 ;  /* 0x000cd81801007387 */ /* 0x000fe80000100a00 */
[----:B------:R1:W-:Y:S04]  /*93ed0*/  STL.64 [R1+0xcd0], R26 ;  /* 0x000cd01a01007387 */ /* 0x0003e80000100a00 */
[----:B-1----:R-:W2:Y:S01]  /*93ee0*/  LDL.LU.64 R26, [R1+0x2a68] ;  /* 0x002a6800011a7983 */ /* 0x002ea20000300a00 */
[----:B----4-:R-:W-:Y:S01]  /*93ef0*/  LEA R24, P3, R28, R4, 0x1 ;  /* 0x000000041c187211 */ /* 0x010fe200078608ff */
[----:B------:R-:W-:Y:S01]  /*93f00*/  VIADD R7, R7, UR5 ;  /* 0x0000000507077c36 */ /* 0x000fe20008000000 */
[----:B------:R-:W-:-:S02]  /*93f10*/  ULDC UR5, c[0x0][0x248] ;  /* 0x0000920000057ab9 */ /* 0x000fc40000000800 */
[----:B------:R-:W-:Y:S02]  /*93f20*/  LEA.HI.X.SX32 R25, R28, R5, 0x1, P3 ;  /* 0x000000051c197211 */ /* 0x000fe400018f0eff */
[----:B------:R1:W-:Y:S04]  /*93f30*/  STL [R1+0x60], R7 ;  /* 0x0000600701007387 */ /* 0x0003e80000100800 */
[----:B------:R4:W-:Y:S01]  /*93f40*/  STL.64 [R1+0xcb8], R24 ;  /* 0x000cb81801007387 */ /* 0x0009e20000100a00 */
[----:B-1----:R-:W-:-:S03]  /*93f50*/  VIADD R7, R7, UR6 ;  /* 0x0000000607077c36 */ /* 0x002fc60008000000 */
[----:B------:R-:W-:Y:S01]  /*93f60*/  STL.64 [R1+0x2a60], R10 ;  /* 0x002a600a01007387 */ /* 0x000fe20000100a00 */
[----:B------:R-:W-:-:S03]  /*93f70*/  ULDC UR6, c[0x0][0x248] ;  /* 0x0000920000067ab9 */ /* 0x000fc60000000800 */
[----:B------:R-:W-:Y:S01]  /*93f80*/  STL [R1+0x5c], R7 ;  /* 0x00005c0701007387 */ /* 0x000fe20000100800 */
[CC--:B--2---:R-:W-:Y:S02]  /*93f90*/  LEA R28, P2, R26.reuse, R4.reuse, 0x1 ;  /* 0x000000041a1c7211 */ /* 0x0c4fe400078408ff */
[C---:B----4-:R-:W-:Y:S02]  /*93fa0*/  LEA R24, P3, R27.reuse, R4, 0x1 ;  /* 0x000000041b187211 */ /* 0x050fe400078608ff */
[-C--:B------:R-:W-:Y:S02]  /*93fb0*/  LEA.HI.X.SX32 R29, R26, R5.reuse, 0x1, P2 ;  /* 0x000000051a1d7211 */ /* 0x080fe400010f0eff */
[----:B------:R-:W-:-:S03]  /*93fc0*/  LEA.HI.X.SX32 R25, R27, R5, 0x1, P3 ;  /* 0x000000051b197211 */ /* 0x000fc600018f0eff */
[----:B------:R-:W-:Y:S04]  /*93fd0*/  STL.64 [R1+0xcb0], R28 ;  /* 0x000cb01c01007387 */ /* 0x000fe80000100a00 */
[----:B------:R1:W-:Y:S04]  /*93fe0*/  STL.64 [R1+0xc98], R24 ;  /* 0x000c981801007387 */ /* 0x0003e80000100a00 */
[----:B-1----:R-:W2:Y:S04]  /*93ff0*/  LDL.LU R24, [R1+0x204] ;  /* 0x0002040001187983 */ /* 0x002ea80000300800 */
[----:B------:R-:W2:Y:S01]  /*94000*/  LDL.LU R25, [R1+0xa4] ;  /* 0x0000a40001197983 */ /* 0x000ea20000300800 */
[----:B------:R-:W-:-:S02]  /*94010*/  IMAD.MOV.U32 R27, RZ, RZ, R21 ;  /* 0x000000ffff1b7224 */ /* 0x000fc400078e0015 */
[----:B------:R-:W-:Y:S02]  /*94020*/  IMAD.MOV.U32 R28, RZ, RZ, R14 ;  /* 0x000000ffff1c7224 */ /* 0x000fe400078e000e */
[----:B------:R-:W-:Y:S02]  /*94030*/  IMAD.MOV.U32 R21, RZ, RZ, R17 ;  /* 0x000000ffff157224 */ /* 0x000fe400078e0011 */
[----:B------:R-:W-:Y:S01]  /*94040*/  VIADD R14, R7, UR7 ;  /* 0x00000007070e7c36 */ /* 0x000fe20008000000 */
[C---:B------:R-:W-:Y:S01]  /*94050*/  LEA R10, P2, R20.reuse, R4, 0x1 ;  /* 0x00000004140a7211 */ /* 0x040fe200078408ff */
[----:B------:R-:W-:Y:S01]  /*94060*/  IMAD.MOV.U32 R17, RZ, RZ, R12 ;  /* 0x000000ffff117224 */ /* 0x000fe200078e000c */
[----:B------:R-:W-:Y:S01]  /*94070*/  ULDC UR7, c[0x0][0x248] ;  /* 0x0000920000077ab9 */ /* 0x000fe20000000800 */
[----:B--2---:R3:W-:Y:S04]  /*94080*/  STL.64 [R1+0x2a58], R24 ;  /* 0x002a581801007387 */ /* 0x0047e80000100a00 */
[----:B------:R-:W2:Y:S04]  /*94090*/  LDL.LU R7, [R1+0x200] ;  /* 0x0002000001077983 */ /* 0x000ea80000300800 */
[----:B------:R-:W4:Y:S01]  /*940a0*/  LDL.LU R12, [R1+0xb4] ;  /* 0x0000b400010c7983 */ /* 0x000f220000300800 */
[----:B------:R-:W-:-:S02]  /*940b0*/  LEA.HI.X.SX32 R11, R20, R5, 0x1, P2 ;  /* 0x00000005140b7211 */ /* 0x000fc400010f0eff */
[C---:B---3--:R-:W-:Y:S01]  /*940c0*/  LEA R24, P3, R19.reuse, R4, 0x1 ;  /* 0x0000000413187211 */ /* 0x048fe200078608ff */
[----:B----4-:R1:W-:Y:S04]  /*940d0*/  STL.64 [R1+0x2a50], R12 ;  /* 0x002a500c01007387 */ /* 0x0103e80000100a00 */
[----:B------:R3:W-:Y:S04]  /*940e0*/  STL [R1+0x74], R14 ;  /* 0x0000740e01007387 */ /* 0x0007e80000100800 */
[----:B-1----:R-:W4:Y:S01]  /*940f0*/  LDL.LU R12, [R1+0x208] ;  /* 0x00020800010c7983 */ /* 0x002f220000300800 */
[----:B------:R-:W-:-:S03]  /*94100*/  LEA.HI.X.SX32 R25, R19, R5, 0x1, P3 ;  /* 0x0000000513197211 */ /* 0x000fc600018f0eff */
[----:B------:R-:W2:Y:S04]  /*94110*/  LDL.LU R13, [R1+0xa8] ;  /* 0x0000a800010d7983 */ /* 0x000ea80000300800 */
[----:B------:R1:W-:Y:S01]  /*94120*/  STL.64 [R1+0xc90], R10 ;  /* 0x000c900a01007387 */ /* 0x0003e20000100a00 */
[----:B---3--:R-:W-:Y:S01]  /*94130*/  VIADD R14, R14, UR10 ;  /* 0x0000000a0e0e7c36 */ /* 0x008fe20008000000 */
[----:B------:R-:W-:Y:S01]  /*94140*/  ULDC UR10, c[0x0][0x248] ;  /* 0x00009200000a7ab9 */ /* 0x000fe20000000800 */
[----:B------:R-:W-:Y:S01]  /*94150*/  IMAD.MOV.U32 R20, RZ, RZ, R8 ;  /* 0x000000ffff147224 */ /* 0x000fe200078e0008 */
[----:B-1----:R-:W3:Y:S04]  /*94160*/  LDL.LU.64 R10, [R1+0x2a60] ;  /* 0x002a6000010a7983 */ /* 0x002ee80000300a00 */
[----:B------:R4:W-:Y:S01]  /*94170*/  STL.64 [R1+0xc78], R24 ;  /* 0x000c781801007387 */ /* 0x0009e20000100a00 */
[----:B------:R-:W-:-:S03]  /*94180*/  IMAD.MOV.U32 R19, RZ, RZ, R6 ;  /* 0x000000ffff137224 */ /* 0x000fc600078e0006 */
[----:B------:R-:W2:Y:S04]  /*94190*/  LDL R8, [R1+0x1fc] ;  /* 0x0001fc0001087983 */ /* 0x000ea80000100800 */
[----:B------:R-:W-:Y:S04]  /*941a0*/  STL [R1+0x70], R14 ;  /* 0x0000700e01007387 */ /* 0x000fe80000100800 */
[----:B------:R-:W2:Y:S01]  /*941b0*/  LDL R6, [R1+0xb0] ;  /* 0x0000b00001067983 */ /* 0x000ea20000100800 */
[----:B----4-:R-:W-:-:S04]  /*941c0*/  LEA R24, P2, R12, R4, 0x1 ;  /* 0x000000040c187211 */ /* 0x010fc800078408ff */
[----:B------:R-:W-:-:S05]  /*941d0*/  LEA.HI.X.SX32 R25, R12, R5, 0x1, P2 ;  /* 0x000000050c197211 */ /* 0x000fca00010f0eff */
[----:B------:R1:W-:Y:S04]  /*941e0*/  STL.64 [R1+0xc70], R24 ;  /* 0x000c701801007387 */ /* 0x0003e80000100a00 */
[----:B-1----:R-:W4:Y:S01]  /*941f0*/  LDL.LU.64 R24, [R1+0x2a58] ;  /* 0x002a580001187983 */ /* 0x002f220000300a00 */
[----:B------:R-:W-:Y:S02]  /*94200*/  IMAD.MOV.U32 R29, RZ, RZ, R23 ;  /* 0x000000ffff1d7224 */ /* 0x000fe400078e0017 */
[----:B---3--:R-:W-:Y:S01]  /*94210*/  IMAD.MOV.U32 R23, RZ, RZ, R10 ;  /* 0x000000ffff177224 */ /* 0x008fe200078e000a */
[----:B--2---:R-:W-:Y:S01]  /*94220*/  LEA R10, P3, R13, R4, 0x1 ;  /* 0x000000040d0a7211 */ /* 0x004fe200078608ff */
[----:B------:R-:W-:-:S03]  /*94230*/  IMAD.MOV.U32 R26, RZ, RZ, R11 ;  /* 0x000000ffff1a7224 */ /* 0x000fc600078e000b */
[----:B------:R-:W-:Y:S01]  /*94240*/  LEA.HI.X.SX32 R11, R13, R5, 0x1, P3 ;  /* 0x000000050d0b7211 */ /* 0x000fe200018f0eff */
[----:B------:R-:W-:Y:S01]  /*94250*/  VIADD R14, R14, UR11 ;  /* 0x0000000b0e0e7c36 */ /* 0x000fe20008000000 */
[----:B------:R-:W-:-:S03]  /*94260*/  ULDC UR11, c[0x0][0x248] ;  /* 0x00009200000b7ab9 */ /* 0x000fc60000000800 */
[----:B------:R1:W-:Y:S01]  /*94270*/  STL.64 [R1+0xc68], R10 ;  /* 0x000c680a01007387 */ /* 0x0003e20000100a00 */
[----:B----4-:R-:W-:-:S04]  /*94280*/  LEA R12, P2, R24, R4, 0x1 ;  /* 0x00000004180c7211 */ /* 0x010fc800078408ff */
[----:B------:R-:W-:-:S05]  /*94290*/  LEA.HI.X.SX32 R13, R24, R5, 0x1, P2 ;  /* 0x00000005180d7211 */ /* 0x000fca00010f0eff */
[----:B------:R2:W-:Y:S01]  /*942a0*/  STL.64 [R1+0xc60], R12 ;  /* 0x000c600c01007387 */ /* 0x0005e20000100a00 */
[-C--:B-1----:R-:W-:Y:S02]  /*942b0*/  LEA R10, P3, R25, R4.reuse, 0x1 ;  /* 0x00000004190a7211 */ /* 0x082fe400078608ff */
[----:B------:R-:W-:Y:S02]  /*942c0*/  LEA R24, P2, R7, R4, 0x1 ;  /* 0x0000000407187211 */ /* 0x000fe400078408ff */
[-C--:B------:R-:W-:Y:S01]  /*942d0*/  LEA.HI.X.SX32 R11, R25, R5.reuse, 0x1, P3 ;  /* 0x00000005190b7211 */ /* 0x080fe200018f0eff */
[----:B--2---:R-:W2:Y:S04]  /*942e0*/  LDL.LU.64 R12, [R1+0x2a50] ;  /* 0x002a5000010c7983 */ /* 0x004ea80000300a00 */
[----:B------:R1:W-:Y:S01]  /*942f0*/  STL [R1+0xa8], R14 ;  /* 0x0000a80e01007387 */ /* 0x0003e20000100800 */
[----:B------:R-:W-:-:S03]  /*94300*/  LEA.HI.X.SX32 R25, R7, R5, 0x1, P2 ;  /* 0x0000000507197211 */ /* 0x000fc600010f0eff */
[----:B------:R-:W-:Y:S01]  /*94310*/  STL.64 [R1+0xc48], R10 ;  /* 0x000c480a01007387 */ /* 0x000fe20000100a00 */
[----:B-1----:R-:W-:Y:S01]  /*94320*/  VIADD R14, R14, UR12 ;  /* 0x0000000c0e0e7c36 */ /* 0x002fe20008000000 */
[----:B------:R-:W-:Y:S01]  /*94330*/  LEA R8, P2, R8, R4, 0x1 ;  /* 0x0000000408087211 */ /* 0x000fe200078408ff */
[----:B------:R-:W-:-:S03]  /*94340*/  ULDC UR12, c[0x0][0x248] ;  /* 0x00009200000c7ab9 */ /* 0x000fc60000000800 */
[----:B------:R-:W-:Y:S04]  /*94350*/  STL [R1+0xa4], R14 ;  /* 0x0000a40e01007387 */ /* 0x000fe80000100800 */
[----:B------:R0:W3:Y:S04]  /*94360*/  LDL.LU R7, [R1+0x2a48] ;  /* 0x002a480001077983 */ /* 0x0000e80000300800 */
[----:B------:R1:W-:Y:S04]  /*94370*/  STL.64 [R1+0xc40], R24 ;  /* 0x000c401801007387 */ /* 0x0003e80000100a00 */
[----:B-1----:R-:W4:Y:S01]  /*94380*/  LDL.LU.64 R24, [R1+0x2a40] ;  /* 0x002a400001187983 */ /* 0x002f220000300a00 */
[----:B--2---:R-:W-:-:S04]  /*94390*/  LEA R10, P3, R12, R4, 0x1 ;  /* 0x000000040c0a7211 */ /* 0x004fc800078608ff */
[----:B------:R-:W-:Y:S02]  /*943a0*/  LEA.HI.X.SX32 R11, R12, R5, 0x1, P3 ;  /* 0x000000050c0b7211 */ /* 0x000fe400018f0eff */
[----:B------:R-:W2:Y:S01]  /*943b0*/  LDL.LU R12, [R1+0x2a38] ;  /* 0x002a3800010c7983 */ /* 0x000ea20000300800 */
[----:B------:R-:W-:-:S03]  /*943c0*/  LEA R6, P3, R6, R4, 0x1 ;  /* 0x0000000406067211 */ /* 0x000fc600078608ff */
[----:B------:R1:W-:Y:S04]  /*943d0*/  STL.64 [R1+0xc28], R10 ;  /* 0x000c280a01007387 */ /* 0x0003e80000100a00 */
[----:B-1----:R-:W4:Y:S04]  /*943e0*/  LDL.LU.64 R10, [R1+0x2a30] ;  /* 0x002a3000010a7983 */ /* 0x002f280000300a00 */
[----:B------:R1:W-:Y:S04]  /*943f0*/  STL [R1+0xc20], R8 ;  /* 0x000c200801007387 */ /* 0x0003e80000100800 */
[----:B-1----:R-:W2:Y:S04]  /*94400*/  LDL.LU.64 R8, [R1+0x2a28] ;  /* 0x002a280001087983 */ /* 0x002ea80000300a00 */
[----:B------:R3:W-:Y:S04]  /*94410*/  STL [R1+0xc18], R6 ;  /* 0x000c180601007387 */ /* 0x0007e80000100800 */
[----:B---3--:R-:W3:Y:S04]  /*94420*/  LDL.LU.64 R6, [R1+0x2a20] ;  /* 0x002a200001067983 */ /* 0x008ee80000300a00 */
[----:B------:R-:W-:Y:S01]  /*94430*/  STL [R1+0x27c8], R18 ;  /* 0x0027c81201007387 */ /* 0x000fe20000100800 */
[----:B------:R-:W-:Y:S01]  /*94440*/  VIADD R14, R14, UR13 ;  /* 0x0000000d0e0e7c36 */ /* 0x000fe20008000000 */
[----:B------:R-:W-:-:S02]  /*94450*/  ULDC UR13, c[0x0][0x248] ;  /* 0x00009200000d7ab9 */ /* 0x000fc40000000800 */
[----:B---3--:R1:W-:Y:S04]  /*94460*/  STL.64 [R1+0x2718], R6 ;  /* 0x0027180601007387 */ /* 0x0083e80000100a00 */
[----:B-1----:R-:W3:Y:S04]  /*94470*/  LDL.LU R7, [R1+0x6c] ;  /* 0x00006c0001077983 */ /* 0x002ee80000300800 */
[----:B--2---:R1:W-:Y:S04]  /*94480*/  STL.64 [R1+0x2710], R8 ;  /* 0x0027100801007387 */ /* 0x0043e80000100a00 */
[----:B-1----:R-:W2:Y:S04]  /*94490*/  LDL.LU R9, [R1+0x94] ;  /* 0x0000940001097983 */ /* 0x002ea80000300800 */
[----:B----4-:R1:W-:Y:S04]  /*944a0*/  STL.64 [R1+0x2708], R10 ;  /* 0x0027080a01007387 */ /* 0x0103e80000100a00 */
[----:B-1----:R-:W4:Y:S04]  /*944b0*/  LDL.LU R11, [R1+0xb8] ;  /* 0x0000b800010b7983 */ /* 0x002f280000300800 */
[----:B------:R-:W4:Y:S04]  /*944c0*/  LDL.LU R10, [R1+0x1d0] ;  /* 0x0001d000010a7983 */ /* 0x000f280000300800 */
[----:B------:R1:W-:Y:S04]  /*944d0*/  STL.64 [R1+0x2700], R12 ;  /* 0x0027000c01007387 */ /* 0x0003e80000100a00 */
[----:B-1----:R-:W3:Y:S01]  /*944e0*/  LDL.LU R12, [R1+0x19c] ;  /* 0x00019c00010c7983 */ /* 0x002ee20000300800 */
[----:B------:R-:W-:-:S03]  /*944f0*/  IMAD.MOV.U32 R13, RZ, RZ, R14 ;  /* 0x000000ffff0d7224 */ /* 0x000fc600078e000e */
[----:B------:R-:W2:Y:S04]  /*94500*/  LDL.LU R14, [R1+0x2a18] ;  /* 0x002a1800010e7983 */ /* 0x000ea80000300800 */
[----:B------:R-:W3:Y:S04]  /*94510*/  LDL.LU R8, [R1+0x118] ;  /* 0x0001180001087983 */ /* 0x000ee80000300800 */
[----:B------:R-:W3:Y:S04]  /*94520*/  LDL.LU R6, [R1+0x50] ;  /* 0x0000500001067983 */ /* 0x000ee80000300800 */
[----:B------:R-:W4:Y:S04]  /*94530*/  LDL.LU R18, [R1+0x140] ;  /* 0x0001400001127983 */ /* 0x000f280000300800 */
[----:B----4-:R1:W-:Y:S04]  /*94540*/  STL.64 [R1+0x2a10], R18 ;  /* 0x002a101201007387 */ /* 0x0103e80000100a00 */
[----:B-1----:R0:W4:Y:S04]  /*94550*/  LDL.64 R18, [R1+0xc20] ;  /* 0x000c200001127983 */ /* 0x0021280000100a00 */
[----:B----4-:R-:W4:Y:S04]  /*94560*/  LDL.LU R19, [R1+0x1fc] ;  /* 0x0001fc0001137983 */ /* 0x010f280000300800 */
[----:B------:R1:W-:Y:S04]  /*94570*/  STL.64 [R1+0x2a08], R28 ;  /* 0x002a081c01007387 */ /* 0x0003e80000100a00 */
[----:B-1----:R0:W2:Y:S04]  /*94580*/  LDL.64 R28, [R1+0xc18] ;  /* 0x000c1800011c7983 */ /* 0x0020a80000100a00 */
[----:B--2---:R-:W2:Y:S01]  /*94590*/  LDL.LU R29, [R1+0xb0] ;  /* 0x0000b000011d7983 */ /* 0x004ea20000300800 */
[----:B----4-:R-:W-:-:S03]  /*945a0*/  LEA.HI.X.SX32 R19, R19, R5, 0x1, P2 ;  /* 0x0000000513137211 */ /* 0x010fc600010f0eff */
[----:B------:R1:W-:Y:S04]  /*945b0*/  STL.64 [R1+0x26f8], R14 ;  /* 0x0026f80e01007387 */ /* 0x0003e80000100a00 */
[----:B-1----:R-:W4:Y:S04]  /*945c0*/  LDL.LU R14, [R1+0x1e8] ;  /* 0x0001e800010e7983 */ /* 0x002f280000300800 */
[----:B------:R-:W4:Y:S04]  /*945d0*/  LDL.LU R15, [R1+0x154] ;  /* 0x00015400010f7983 */ /* 0x000f280000300800 */
[----:B------:R1:W-:Y:S04]  /*945e0*/  STL.64 [R1+0x26f0], R24 ;  /* 0x0026f01801007387 */ /* 0x0003e80000100a00 */
[----:B-1----:R-:W4:Y:S04]  /*945f0*/  LDL.LU R24, [R1+0x148] ;  /* 0x0001480001187983 */ /* 0x002f280000300800 */
[----:B------:R-:W4:Y:S04]  /*94600*/  LDL.LU R25, [R1+0x168] ;  /* 0x0001680001197983 */ /* 0x000f280000300800 */
[----:B------:R1:W-:Y:S04]  /*94610*/  STL [R1+0xc24], R19 ;  /* 0x000c241301007387 */ /* 0x0003e80000100800 */
[----:B-1----:R-:W4:Y:S01]  /*94620*/  LDL.LU.64 R18, [R1+0x2a10] ;  /* 0x002a100001127983 */ /* 0x002f220000300a00 */
[----:B--2---:R-:W-:-:S05]  /*94630*/  LEA.HI.X.SX32 R29, R29, R5, 0x1, P3 ;  /* 0x000000051d1d7211 */ /* 0x004fca00018f0eff */
[----:B------:R1:W-:Y:S04]  /*94640*/  STL [R1+0xc1c], R29 ;  /* 0x000c1c1d01007387 */ /* 0x0003e80000100800 */
[----:B-1----:R-:W2:Y:S04]  /*94650*/  LDL.LU.64 R28, [R1+0x2a08] ;  /* 0x002a0800011c7983 */ /* 0x002ea80000300a00 */
[----:B--2---:R-:W-:Y:S04]  /*94660*/  STL.64 [R1+0x29f0], R28 ;  /* 0x0029f01c01007387 */ /* 0x004fe80000100a00 */
[----:B------:R1:W-:Y:S04]  /*94670*/  STL [R1+0x29f8], R9 ;  /* 0x0029f80901007387 */ /* 0x0003e80000100800 */
[----:B-1----:R-:W2:Y:S04]  /*94680*/  LDL.LU R9, [R1+0xc4] ;  /* 0x0000c40001097983 */ /* 0x002ea80000300800 */
[----:B------:R1:W-:Y:S02]  /*94690*/  STL.64 [R1+0x2a00], R10 ;  /* 0x002a000a01007387 */ /* 0x0003e40000100a00 */
[----:B-1----:R-:W-:Y:S01]  /*946a0*/  IMAD.MOV.U32 R11, RZ, RZ, R3 ;  /* 0x000000ffff0b7224 */ /* 0x002fe200078e0003 */
[----:B------:R-:W-:-:S04]  /*946b0*/  LEA R10, P2, R3, R4, 0x1 ;  /* 0x00000004030a7211 */ /* 0x000fc800078408ff */
[----:B------:R-:W-:Y:S01]  /*946c0*/  LEA.HI.X.SX32 R11, R11, R5, 0x1, P2 ;  /* 0x000000050b0b7211 */ /* 0x000fe200010f0eff */
[----:B------:R-:W-:Y:S01]  /*946d0*/  VIADD R3, R13, UR14 ;  /* 0x0000000e0d037c36 */ /* 0x000fe20008000000 */
[----:B------:R-:W-:-:S03]  /*946e0*/  ULDC UR14, c[0x0][0x248] ;  /* 0x00009200000e7ab9 */ /* 0x000fc60000000800 */
[----:B------:R1:W-:Y:S04]  /*946f0*/  STL.64 [R1+0xc10], R10 ;  /* 0x000c100a01007387 */ /* 0x0003e80000100a00 */
[----:B-1----:R-:W4:Y:S01]  /*94700*/  LDL.LU.64 R10, [R1+0x2a00] ;  /* 0x002a0000010a7983 */ /* 0x002f220000300a00 */
[----:B--2---:R-:W-:-:S04]  /*94710*/  LEA R28, P3, R9, R4, 0x1 ;  /* 0x00000004091c7211 */ /* 0x004fc800078608ff */
[----:B------:R-:W-:Y:S02]  /*94720*/  LEA.HI.X.SX32 R29, R9, R5, 0x1, P3 ;  /* 0x00000005091d7211 */ /* 0x000fe400018f0eff */
[----:B------:R-:W2:Y:S04]  /*94730*/  LDL.LU R9, [R1+0x29f8] ;  /* 0x0029f80001097983 */ /* 0x000ea80000300800 */
[----:B------:R1:W-:Y:S04]  /*94740*/  STL.64 [R1+0xbf8], R28 ;  /* 0x000bf81c01007387 */ /* 0x0003e80000100a00 */
[----:B-1----:R-:W4:Y:S04]  /*94750*/  LDL.LU.64 R28, [R1+0x29f0] ;  /* 0x0029f000011c7983 */ /* 0x002f280000300a00 */
[----:B------:R-:W-:Y:S04]  /*94760*/  STL [R1+0xb0], R3 ;  /* 0x0000b00301007387 */ /* 0x000fe80000100800 */
[----:B---3--:R1:W-:Y:S04]  /*94770*/  STL.64 [R1+0x29d8], R6 ;  /* 0x0029d80601007387 */ /* 0x0083e80000100a00 */
[----:B-1----:R-:W3:Y:S04]  /*94780*/  LDL.LU R7, [R1+0x1f4] ;  /* 0x0001f40001077983 */ /* 0x002ee80000300800 */
[----:B------:R1:W-:Y:S04]  /*94790*/  STL [R1+0x29e0], R23 ;  /* 0x0029e01701007387 */ /* 0x0003e80000100800 */
[----:B-1----:R-:W2:Y:S04]  /*947a0*/  LDL.LU R23, [R1+0xc0] ;  /* 0x0000c00001177983 */ /* 0x002ea80000300800 */
[----:B------:R3:W-:Y:S01]  /*947b0*/  STL.64 [R1+0x29e8], R26 ;  /* 0x0029e81a01007387 */ /* 0x0007e20000100a00 */
[----:B------:R-:W-:Y:S01]  /*947c0*/  VIADD R3, R3, UR15 ;  /* 0x0000000f03037c36 */ /* 0x000fe20008000000 */
[----:B------:R-:W-:Y:S01]  /*947d0*/  ULDC UR15, c[0x0][0x248] ;  /* 0x00009200000f7ab9 */ /* 0x000fe20000000800 */
[----:B---3--:R-:W-:Y:S01]  /*947e0*/  IMAD.MOV.U32 R27, RZ, RZ, R7 ;  /* 0x000000ffff1b7224 */ /* 0x008fe200078e0007 */
[----:B------:R-:W-:-:S04]  /*947f0*/  LEA R26, P2, R7, R4, 0x1 ;  /* 0x00000004071a7211 */ /* 0x000fc800078408ff */
[----:B------:R-:W-:Y:S02]  /*94800*/  LEA.HI.X.SX32 R27, R27, R5, 0x1, P2 ;  /* 0x000000051b1b7211 */ /* 0x000fe400010f0eff */
[----:B--2---:R-:W-:-:S03]  /*94810*/  LEA R6, P3, R23, R4, 0x1 ;  /* 0x0000000417067211 */ /* 0x004fc600078608ff */
[----:B------:R1:W-:Y:S01]  /*94820*/  STL.64 [R1+0xbf0], R26 ;  /* 0x000bf01a01007387 */ /* 0x0003e20000100a00 */
[----:B------:R-:W-:-:S03]  /*94830*/  LEA.HI.X.SX32 R7, R23, R5, 0x1, P3 ;  /* 0x0000000517077211 */ /* 0x000fc600018f0eff */
[----:B-1----:R-:W2:Y:S04]  /*94840*/  LDL.LU.64 R26, [R1+0x29e8] ;  /* 0x0029e800011a7983 */ /* 0x002ea80000300a00 */
[----:B------:R-:W3:Y:S04]  /*94850*/  LDL.LU R23, [R1+0x29e0] ;  /* 0x0029e00001177983 */ /* 0x000ee80000300800 */
[----:B------:R1:W-:Y:S04]  /*94860*/  STL.64 [R1+0xbd8], R6 ;  /* 0x000bd80601007387 */ /* 0x0003e80000100a00 */
[----:B-1----:R-:W2:Y:S04]  /*94870*/  LDL.LU.64 R6, [R1+0x29d8] ;  /* 0x0029d80001067983 */ /* 0x002ea80000300a00 */
[----:B------:R-:W-:Y:S04]  /*94880*/  STL [R1+0xc4], R3 ;  /* 0x0000c40301007387 */ /* 0x000fe80000100800 */
[----:B----4-:R-:W-:Y:S04]  /*94890*/  STL.64 [R1+0x29d0], R28 ;  /* 0x0029d01c01007387 */ /* 0x010fe80000100a00 */
[----:B------:R1:W-:Y:S04]  /*948a0*/  STL.64 [R1+0x29c0], R10 ;  /* 0x0029c00a01007387 */ /* 0x0003e80000100a00 */
[----:B-1----:R-:W4:Y:S04]  /*948b0*/  LDL.LU R11, [R1+0x1f0] ;  /* 0x0001f000010b7983 */ /* 0x002f280000300800 */
[----:B------:R1:W-:Y:S04]  /*948c0*/  STL [R1+0x29c8], R18 ;  /* 0x0029c81201007387 */ /* 0x0003e80000100800 */
[----:B-1----:R-:W3:Y:S01]  /*948d0*/  LDL.LU R18, [R1+0xcc] ;  /* 0x0000cc0001127983 */ /* 0x002ee20000300800 */
[----:B------:R-:W-:Y:S01]  /*948e0*/  VIADD R3, R3, UR16 ;  /* 0x0000001003037c36 */ /* 0x000fe20008000000 */
[----:B------:R-:W-:Y:S01]  /*948f0*/  ULDC UR16, c[0x0][0x248] ;  /* 0x0000920000107ab9 */ /* 0x000fe20000000800 */
[----:B----4-:R-:W-:Y:S01]  /*94900*/  IMAD.MOV.U32 R29, RZ, RZ, R11 ;  /* 0x000000ffff1d7224 */ /* 0x010fe200078e000b */
[----:B------:R-:W-:-:S04]  /*94910*/  LEA R28, P2, R11, R4, 0x1 ;  /* 0x000000040b1c7211 */ /* 0x000fc800078408ff */
[----:B------:R-:W-:Y:S02]  /*94920*/  LEA.HI.X.SX32 R29, R29, R5, 0x1, P2 ;  /* 0x000000051d1d7211 */ /* 0x000fe400010f0eff */
[----:B---3--:R-:W-:-:S03]  /*94930*/  LEA R10, P3, R18, R4, 0x1 ;  /* 0x00000004120a7211 */ /* 0x008fc600078608ff */
[----:B------:R1:W-:Y:S01]  /*94940*/  STL.64 [R1+0xbd0], R28 ;  /* 0x000bd01c01007387 */ /* 0x0003e20000100a00 */
[----:B------:R-:W-:-:S03]  /*94950*/  LEA.HI.X.SX32 R11, R18, R5, 0x1, P3 ;  /* 0x00000005120b7211 */ /* 0x000fc600018f0eff */
[----:B-1----:R-:W3:Y:S04]  /*94960*/  LDL.LU.64 R28, [R1+0x29d0] ;  /* 0x0029d000011c7983 */ /* 0x002ee80000300a00 */
[----:B------:R-:W4:Y:S04]  /*94970*/  LDL.LU R18, [R1+0x29c8] ;  /* 0x0029c80001127983 */ /* 0x000f280000300800 */
[----:B------:R1:W-:Y:S04]  /*94980*/  STL.64 [R1+0xbc8], R10 ;  /* 0x000bc80a01007387 */ /* 0x0003e80000100a00 */
[----:B-1----:R-:W3:Y:S04]  /*94990*/  LDL.LU.64 R10, [R1+0x29c0] ;  /* 0x0029c000010a7983 */ /* 0x002ee80000300a00 */
[----:B------:R-:W-:Y:S04]  /*949a0*/  STL [R1+0xc0], R3 ;  /* 0x0000c00301007387 */ /* 0x000fe80000100800 */
[----:B--2---:R1:W-:Y:S04]  /*949b0*/  STL.64 [R1+0x29b8], R6 ;  /* 0x0029b80601007387 */ /* 0x0043e80000100a00 */
[----:B-1----:R-:W2:Y:S04]  /*949c0*/  LDL.LU R7, [R1+0x1ec] ;  /* 0x0001ec0001077983 */ /* 0x002ea80000300800 */
[----:B------:R1:W-:Y:S04]  /*949d0*/  STL [R1+0x29b0], R19 ;  /* 0x0029b01301007387 */ /* 0x0003e80000100800 */
[----:B-1----:R-:W4:Y:S04]  /*949e0*/  LDL.LU R19, [R1+0xc8] ;  /* 0x0000c80001137983 */ /* 0x002f280000300800 */
[----:B------:R2:W-:Y:S02]  /*949f0*/  STL.64 [R1+0x29a8], R24 ;  /* 0x0029a81801007387 */ /* 0x0005e40000100a00 */
[----:B--2---:R-:W-:-:S04]  /*94a00*/  IMAD.MOV.U32 R25, RZ, RZ, R7 ;  /* 0x000000ffff197224 */ /* 0x004fc800078e0007 */
[----:B------:R-:W-:Y:S01]  /*94a10*/  IMAD.MOV.U32 R7, RZ, RZ, R25 ;  /* 0x000000ffff077224 */ /* 0x000fe200078e0019 */
[-C--:B------:R-:W-:Y:S02]  /*94a20*/  LEA R6, P2, R25, R4.reuse, 0x1 ;  /* 0x0000000419067211 */ /* 0x080fe400078408ff */
[----:B------:R-:W2:Y:S02]  /*94a30*/  LDL.LU R25, [R1+0x1a0] ;  /* 0x0001a00001197983 */ /* 0x000ea40000300800 */
[----:B------:R-:W-:Y:S02]  /*94a40*/  LEA.HI.X.SX32 R7, R7, R5, 0x1, P2 ;  /* 0x0000000507077211 */ /* 0x000fe400010f0eff */
[----:B------:R-:W-:Y:S04]  /*94a50*/  STL [R1+0x27d8], R13 ;  /* 0x0027d80d01007387 */ /* 0x000fe80000100800 */
[----:B------:R1:W-:Y:S04]  /*94a60*/  STL.64 [R1+0xbc0], R6 ;  /* 0x000bc00601007387 */ /* 0x0003e80000100a00 */
[----:B-1----:R-:W3:Y:S01]  /*94a70*/  LDL.LU.64 R6, [R1+0x29b8] ;  /* 0x0029b80001067983 */ /* 0x002ee20000300a00 */
[----:B----4-:R-:W-:Y:S01]  /*94a80*/  LEA R24, P3, R19, R4, 0x1 ;  /* 0x0000000413187211 */ /* 0x010fe200078608ff */
[----:B--2---:R-:W-:-:S03]  /*94a90*/  IMAD.MOV.U32 R13, RZ, RZ, R25 ;  /* 0x000000ffff0d7224 */ /* 0x004fc600078e0019 */
[----:B------:R-:W-:Y:S02]  /*94aa0*/  LEA.HI.X.SX32 R25, R19, R5, 0x1, P3 ;  /* 0x0000000513197211 */ /* 0x000fe400018f0eff */
[----:B------:R-:W2:Y:S04]  /*94ab0*/  LDL.LU R19, [R1+0x29b0] ;  /* 0x0029b00001137983 */ /* 0x000ea80000300800 */
[----:B------:R1:W-:Y:S04]  /*94ac0*/  STL.64 [R1+0xba8], R24 ;  /* 0x000ba81801007387 */ /* 0x0003e80000100a00 */
[----:B-1----:R-:W4:Y:S04]  /*94ad0*/  LDL.LU.64 R24, [R1+0x29a8] ;  /* 0x0029a80001187983 */ /* 0x002f280000300a00 */
[----:B---3--:R1:W-:Y:S04]  /*94ae0*/  STL [R1+0x2998], R11 ;  /* 0x0029980b01007387 */ /* 0x0083e80000100800 */
[----:B-1----:R-:W3:Y:S04]  /*94af0*/  LDL.LU R11, [R1+0xd8] ;  /* 0x0000d800010b7983 */ /* 0x002ee80000300800 */
[----:B------:R1:W-:Y:S04]  /*94b00*/  STL.64 [R1+0x2980], R20 ;  /* 0x0029801401007387 */ /* 0x0003e80000100a00 */
[----:B------:R-:W-:Y:S04]  /*94b10*/  STL.64 [R1+0x2990], R26 ;  /* 0x0029901a01007387 */ /* 0x000fe80000100a00 */
[----:B------:R0:W-:Y:S04]  /*94b20*/  STL.64 [R1+0x29a0], R6 ;  /* 0x0029a00601007387 */ /* 0x0001e80000100a00 */
[----:B-1----:R-:W2:Y:S01]  /*94b30*/  LDL R20, [R1+0xd4] ;  /* 0x0000d40001147983 */ /* 0x002ea20000100800 */
[----:B------:R-:W-:Y:S01]  /*94b40*/  VIADD R3, R3, UR17 ;  /* 0x0000001103037c36 */ /* 0x000fe20008000000 */
[----:B------:R-:W-:Y:S01]  /*94b50*/  ULDC UR17, c[0x0][0x248] ;  /* 0x0000920000117ab9 */ /* 0x000fe20000000800 */
[----:B0-----:R-:W-:Y:S01]  /*94b60*/  IMAD.MOV.U32 R7, RZ, RZ, R14 ;  /* 0x000000ffff077224 */ /* 0x001fe200078e000e */
[-C--:B------:R-:W-:Y:S01]  /*94b70*/  LEA R6, P2, R14, R4.reuse, 0x1 ;  /* 0x000000040e067211 */ /* 0x080fe200078408ff */
[----:B--2---:R0:W-:Y:S04]  /*94b80*/  STL.64 [R1+0x2988], R20 ;  /* 0x0029881401007387 */ /* 0x0041e80000100a00 */
[----:B0-----:R-:W2:Y:S01]  /*94b90*/  LDL R20, [R1+0x1e4] ;  /* 0x0001e40001147983 */ /* 0x001ea20000100800 */
[----:B---3--:R-:W-:-:S02]  /*94ba0*/  LEA R26, P3, R11, R4, 0x1 ;  /* 0x000000040b1a7211 */ /* 0x008fc400078608ff */
[-C--:B------:R-:W-:Y:S01]  /*94bb0*/  LEA.HI.X.SX32 R7, R7, R5.reuse, 0x1, P2 ;  /* 0x0000000507077211 */ /* 0x080fe200010f0eff */
[----:B------:R-:W-:Y:S01]  /*94bc0*/  STL [R1+0xcc], R3 ;  /* 0x0000cc0301007387 */ /* 0x000fe20000100800 */
[----:B------:R-:W-:Y:S01]  /*94bd0*/  LEA.HI.X.SX32 R27, R11, R5, 0x1, P3 ;  /* 0x000000050b1b7211 */ /* 0x000fe200018f0eff */
[----:B------:R-:W-:Y:S01]  /*94be0*/  VIADD R14, R3, UR18 ;  /* 0x00000012030e7c36 */ /* 0x000fe20008000000 */
[----:B------:R-:W-:Y:S01]  /*94bf0*/  ULDC UR18, c[0x0][0x248] ;  /* 0x0000920000127ab9 */ /* 0x000fe20000000800 */
[----:B------:R0:W-:Y:S04]  /*94c00*/  STL.64 [R1+0xba0], R6 ;  /* 0x000ba00601007387 */ /* 0x0001e80000100a00 */
[----:B0-----:R-:W3:Y:S04]  /*94c10*/  LDL.LU.64 R6, [R1+0x29a0] ;  /* 0x0029a00001067983 */ /* 0x001ee80000300a00 */
[----:B------:R-:W3:Y:S04]  /*94c20*/  LDL.LU R11, [R1+0x2998] ;  /* 0x00299800010b7983 */ /* 0x000ee80000300800 */
[----:B------:R0:W-:Y:S04]  /*94c30*/  STL.64 [R1+0xb88], R26 ;  /* 0x000b881a01007387 */ /* 0x0001e80000100a00 */
[----:B0-----:R-:W3:Y:S04]  /*94c40*/  LDL.LU.64 R26, [R1+0x2990] ;  /* 0x00299000011a7983 */ /* 0x001ee80000300a00 */
[----:B------:R-:W-:Y:S01]  /*94c50*/  STL [R1+0xc8], R14 ;  /* 0x0000c80e01007387 */ /* 0x000fe20000100800 */
[----:B--2---:R-:W-:-:S05]  /*94c60*/  LEA R20, P2, R20, R4, 0x1 ;  /* 0x0000000414147211 */ /* 0x004fca00078408ff */
[----:B------:R0:W-:Y:S04]  /*94c70*/  STL [R1+0xb80], R20 ;  /* 0x000b801401007387 */ /* 0x0001e80000100800 */
[----:B0-----:R-:W2:Y:S02]  /*94c80*/  LDL.LU.64 R20, [R1+0x2988] ;  /* 0x0029880001147983 */ /* 0x001ea40000300a00 */
[----:B--2---:R-:W-:-:S05]  /*94c90*/  LEA R20, P3, R20, R4, 0x1 ;  /* 0x0000000414147211 */ /* 0x004fca00078608ff */
[----:B------:R0:W-:Y:S04]  /*94ca0*/  STL [R1+0xb68], R20 ;  /* 0x000b681401007387 */ /* 0x0001e80000100800 */
[----:B0-----:R-:W2:Y:S04]  /*94cb0*/  LDL.LU.64 R20, [R1+0x2980] ;  /* 0x0029800001147983 */ /* 0x001ea80000300a00 */
[----:B--2---:R0:W-:Y:S04]  /*94cc0*/  STL.64 [R1+0x2978], R20 ;  /* 0x0029781401007387 */ /* 0x0041e80000100a00 */
[----:B0-----:R0:W2:Y:S04]  /*94cd0*/  LDL.64 R20, [R1+0xb80] ;  /* 0x000b800001147983 */ /* 0x0010a80000100a00 */
[----:B--2---:R-:W2:Y:S04]  /*94ce0*/  LDL.LU R21, [R1+0x1e4] ;  /* 0x0001e40001157983 */ /* 0x004ea80000300800 */
[----:B------:R1:W-:Y:S04]  /*94cf0*/  STL.64 [R1+0x2970], R22 ;  /* 0x0029701601007387 */ /* 0x0003e80000100a00 */
[----:B-1----:R0:W4:Y:S04]  /*94d00*/  LDL.64 R22, [R1+0xb68] ;  /* 0x000b680001167983 */ /* 0x0021280000100a00 */
[----:B----4-:R-:W4:Y:S01]  /*94d10*/  LDL.LU R23, [R1+0xd4] ;  /* 0x0000d40001177983 */ /* 0x010f220000300800 */
[----:B--2---:R-:W-:-:S03]  /*94d20*/  LEA.HI.X.SX32 R21, R21, R5, 0x1, P2 ;  /* 0x0000000515157211 */ /* 0x004fc600010f0eff */
[----:B------:R-:W-:Y:S04]  /*94d30*/  STL [R1+0x2814], R3 ;  /* 0x0028140301007387 */ /* 0x000fe80000100800 */
[----:B------:R1:W-:Y:S04]  /*94d40*/  STL [R1+0x2898], R3 ;  /* 0x0028980301007387 */ /* 0x0003e80000100800 */
[----:B-1----:R-:W2:Y:S04]  /*94d50*/  LDL.LU R3, [R1+0x1c0] ;  /* 0x0001c00001037983 */ /* 0x002ea80000300800 */
[----:B------:R1:W-:Y:S04]  /*94d60*/  STL [R1+0xb84], R21 ;  /* 0x000b841501007387 */ /* 0x0003e80000100800 */
[----:B-1----:R-:W3:Y:S01]  /*94d70*/  LDL.LU.64 R20, [R1+0x2978] ;  /* 0x0029780001147983 */ /* 0x002ee20000300a00 */
[----:B----4-:R-:W-:-:S05]  /*94d80*/  LEA.HI.X.SX32 R23, R23, R5, 0x1, P3 ;  /* 0x0000000517177211 */ /* 0x010fca00018f0eff */
[----:B------:R1:W-:Y:S04]  /*94d90*/  STL [R1+0xb6c], R23 ;  /* 0x000b6c1701007387 */ /* 0x0003e80000100800 */
[----:B-1----:R-:W4:Y:S04]  /*94da0*/  LDL.LU.64 R22, [R1+0x2970] ;  /* 0x0029700001167983 */ /* 0x002f280000300a00 */
[----:B----4-:R-:W-:Y:S04]  /*94db0*/  STL.64 [R1+0x2958], R22 ;  /* 0x0029581601007387 */ /* 0x010fe80000100a00 */
[----:B------:R1:W-:Y:S04]  /*94dc0*/  STL [R1+0x2960], R24 ;  /* 0x0029601801007387 */ /* 0x0003e80000100800 */
[----:B-1----:R-:W4:Y:S04]  /*94dd0*/  LDL.LU R24, [R1+0xe8] ;  /* 0x0000e80001187983 */ /* 0x002f280000300800 */
[----:B------:R1:W-:Y:S01]  /*94de0*/  STL.64 [R1+0x2968], R18 ;  /* 0x0029681201007387 */ /* 0x0003e20000100a00 */
[----:B------:R-:W-:Y:S01]  /*94df0*/  VIADD R14, R14, UR19 ;  /* 0x000000130e0e7c36 */ /* 0x000fe20008000000 */
[----:B------:R-:W-:Y:S01]  /*94e00*/  ULDC UR19, c[0x0][0x248] ;  /* 0x0000920000137ab9 */ /* 0x000fe20000000800 */
[----:B-1----:R-:W-:Y:S01]  /*94e10*/  IMAD.MOV.U32 R19, RZ, RZ, R17 ;  /* 0x000000ffff137224 */ /* 0x002fe200078e0011 */
[----:B------:R-:W-:-:S04]  /*94e20*/  LEA R18, P2, R17, R4, 0x1 ;  /* 0x0000000411127211 */ /* 0x000fc800078408ff */
[----:B------:R-:W-:Y:S01]  /*94e30*/  LEA.HI.X.SX32 R19, R19, R5, 0x1, P2 ;  /* 0x0000000513137211 */ /* 0x000fe200010f0eff */
[----:B------:R-:W-:Y:S01]  /*94e40*/  VIADD R17, R14, UR20 ;  /* 0x000000140e117c36 */ /* 0x000fe20008000000 */
[----:B------:R-:W-:-:S03]  /*94e50*/  ULDC UR20, c[0x0][0x248] ;  /* 0x0000920000147ab9 */ /* 0x000fc60000000800 */
[----:B------:R1:W-:Y:S04]  /*94e60*/  STL.64 [R1+0xb60], R18 ;  /* 0x000b601201007387 */ /* 0x0003e80000100a00 */
[----:B-1----:R-:W2:Y:S01]  /*94e70*/  LDL.LU.64 R18, [R1+0x2968] ;  /* 0x0029680001127983 */ /* 0x002ea20000300a00 */
[----:B----4-:R-:W-:-:S04]  /*94e80*/  LEA R22, P3, R24, R4, 0x1 ;  /* 0x0000000418167211 */ /* 0x010fc800078608ff */
[----:B------:R-:W-:Y:S02]  /*94e90*/  LEA.HI.X.SX32 R23, R24, R5, 0x1, P3 ;  /* 0x0000000518177211 */ /* 0x000fe400018f0eff */
[----:B------:R-:W4:Y:S04]  /*94ea0*/  LDL.LU R24, [R1+0x2960] ;  /* 0x0029600001187983 */ /* 0x000f280000300800 */
[----:B------:R1:W-:Y:S04]  /*94eb0*/  STL.64 [R1+0xb58], R22 ;  /* 0x000b581601007387 */ /* 0x0003e80000100a00 */
[----:B-1----:R-:W3:Y:S04]  /*94ec0*/  LDL.LU.64 R22, [R1+0x2958] ;  /* 0x0029580001167983 */ /* 0x002ee80000300a00 */
[----:B------:R-:W-:Y:S04]  /*94ed0*/  STL [R1+0xd4], R17 ;  /* 0x0000d41101007387 */ /* 0x000fe80000100800 */
[----:B------:R1:W-:Y:S04]  /*94ee0*/  STL.64 [R1+0x2940], R8 ;  /* 0x0029400801007387 */ /* 0x0003e80000100a00 */
[----:B-1----:R-:W2:Y:S04]  /*94ef0*/  LDL.LU R9, [R1+0x1dc] ;  /* 0x0001dc0001097983 */ /* 0x002ea80000300800 */
[----:B------:R-:W-:Y:S04]  /*94f00*/  STL.64 [R1+0x2950], R28 ;  /* 0x0029501c01007387 */ /* 0x000fe80000100a00 */
[----:B------:R1:W-:Y:S04]  /*94f10*/  STL [R1+0x2948], R15 ;  /* 0x0029480f01007387 */ /* 0x0003e80000100800 */
[----:B-1----:R-:W4:Y:S01]  /*94f20*/  LDL.LU R15, [R1+0xe4] ;  /* 0x0000e400010f7983 */ /* 0x002f220000300800 */
[----:B------:R-:W-:Y:S01]  /*94f30*/  VIADD R17, R17, UR21 ;  /* 0x0000001511117c36 */ /* 0x000fe20008000000 */
[----:B------:R-:W-:Y:S01]  /*94f40*/  ULDC UR21, c[0x0][0x248] ;  /* 0x0000920000157ab9 */ /* 0x000fe20000000800 */
[----:B--2---:R-:W-:Y:S01]  /*94f50*/  IMAD.MOV.U32 R29, RZ, RZ, R9 ;  /* 0x000000ffff1d7224 */ /* 0x004fe200078e0009 */
[----:B------:R-:W-:-:S04]  /*94f60*/  LEA R28, P2, R9, R4, 0x1 ;  /* 0x00000004091c7211 */ /* 0x000fc800078408ff */
[----:B------:R-:W-:-:S05]  /*94f70*/  LEA.HI.X.SX32 R29, R29, R5, 0x1, P2 ;  /* 0x000000051d1d7211 */ /* 0x000fca00010f0eff */
[----:B------:R1:W-:Y:S01]  /*94f80*/  STL.64 [R1+0xb50], R28 ;  /* 0x000b501c01007387 */ /* 0x0003e20000100a00 */
[----:B----4-:R-:W-:-:S04]  /*94f90*/  LEA R8, P3, R15, R4, 0x1 ;  /* 0x000000040f087211 */ /* 0x010fc800078608ff */
[----:B------:R-:W-:Y:S01]  /*94fa0*/  LEA.HI.X.SX32 R9, R15, R5, 0x1, P3 ;  /* 0x000000050f097211 */ /* 0x000fe200018f0eff */
[----:B-1----:R-:W2:Y:S04]  /*94fb0*/  LDL.LU.64 R28, [R1+0x2950] ;  /* 0x00295000011c7983 */ /* 0x002ea80000300a00 */
[----:B------:R-:W4:Y:S04]  /*94fc0*/  LDL.LU R15, [R1+0x2948] ;  /* 0x00294800010f7983 */ /* 0x000f280000300800 */
[----:B------:R1:W-:Y:S04]  /*94fd0*/  STL.64 [R1+0xb38], R8 ;  /* 0x000b380801007387 */ /* 0x0003e80000100a00 */
[----:B-1----:R-:W2:Y:S04]  /*94fe0*/  LDL.LU.64 R8, [R1+0x2940] ;  /* 0x0029400001087983 */ /* 0x002ea80000300a00 */
[----:B------:R-:W-:Y:S04]  /*94ff0*/  STL [R1+0xe8], R17 ;  /* 0x0000e81101007387 */ /* 0x000fe80000100800 */
[----:B---3--:R-:W-:Y:S04]  /*95000*/  STL.64 [R1+0x2938], R22 ;  /* 0x0029381601007387 */ /* 0x008fe80000100a00 */
[----:B------:R1:W-:Y:S04]  /*95010*/  STL.64 [R1+0x2928], R20 ;  /* 0x0029281401007387 */ /* 0x0003e80000100a00 */
[----:B-1----:R-:W3:Y:S04]  /*95020*/  LDL.LU R21, [R1+0x1d8] ;  /* 0x0001d80001157983 */ /* 0x002ee80000300800 */
[----:B------:R1:W-:Y:S04]  /*95030*/  STL [R1+0x2930], R27 ;  /* 0x0029301b01007387 */ /* 0x0003e80000100800 */
[----:B-1----:R-:W4:Y:S01]  /*95040*/  LDL.LU R27, [R1+0xf8] ;  /* 0x0000f800011b7983 */ /* 0x002f220000300800 */
[----:B------:R-:W-:Y:S01]  /*95050*/  VIADD R17, R17, UR22 ;  /* 0x0000001611117c36 */ /* 0x000fe20008000000 */
[----:B------:R-:W-:Y:S01]  /*95060*/  ULDC UR22, c[0x0][0x248] ;  /* 0x0000920000167ab9 */ /* 0x000fe20000000800 */
[----:B---3--:R-:W-:Y:S01]  /*95070*/  IMAD.MOV.U32 R23, RZ, RZ, R21 ;  /* 0x000000ffff177224 */ /* 0x008fe200078e0015 */
[----:B------:R-:W-:-:S04]  /*95080*/  LEA R22, P2, R21, R4, 0x1 ;  /* 0x0000000415167211 */ /* 0x000fc800078408ff */
[----:B------:R-:W-:Y:S02]  /*95090*/  LEA.HI.X.SX32 R23, R23, R5, 0x1, P2 ;  /* 0x0000000517177211 */ /* 0x000fe400010f0eff */
[----:B----4-:R-:W-:-:S03]  /*950a0*/  LEA R20, P3, R27, R4, 0x1 ;  /* 0x000000041b147211 */ /* 0x010fc600078608ff */
[----:B------:R1:W-:Y:S01]  /*950b0*/  STL.64 [R1+0xb30], R22 ;  /* 0x000b301601007387 */ /* 0x0003e20000100a00 */
[----:B------:R-:W-:-:S03]  /*950c0*/  LEA.HI.X.SX32 R21, R27, R5, 0x1, P3 ;  /* 0x000000051b157211 */ /* 0x000fc600018f0eff */
[----:B-1----:R-:W3:Y:S04]  /*950d0*/  LDL.LU.64 R22, [R1+0x2938] ;  /* 0x0029380001167983 */ /* 0x002ee80000300a00 */
[----:B------:R-:W4:Y:S04]  /*950e0*/  LDL.LU R27, [R1+0x2930] ;  /* 0x00293000011b7983 */ /* 0x000f280000300800 */
[----:B------:R1:W-:Y:S04]  /*950f0*/  STL.64 [R1+0xb18], R20 ;  /* 0x000b181401007387 */ /* 0x0003e80000100a00 */
[----:B-1----:R-:W3:Y:S04]  /*95100*/  LDL.LU.64 R20, [R1+0x2928] ;  /* 0x0029280001147983 */ /* 0x002ee80000300a00 */
[----:B------:R-:W-:Y:S04]  /*95110*/  STL [R1+0xe4], R17 ;  /* 0x0000e41101007387 */ /* 0x000fe80000100800 */
[----:B------:R1:W-:Y:S04]  /*95120*/  STL [R1+0x2918], R7 ;  /* 0x0029180701007387 */ /* 0x0003e80000100800 */
[----:B-1----:R-:W2:Y:S04]  /*95130*/  LDL.LU R7, [R1+0xf4] ;  /* 0x0000f40001077983 */ /* 0x002ea80000300800 */
[----:B------:R1:W-:Y:S04]  /*95140*/  STL.64 [R1+0x2910], R2 ;  /* 0x0029100201007387 */ /* 0x0003e80000100a00 */
[----:B-1----:R-:W4:Y:S04]  /*95150*/  LDL.LU R3, [R1+0x1d4] ;  /* 0x0001d40001037983 */ /* 0x002f280000300800 */
[----:B------:R4:W-:Y:S02]  /*95160*/  STL.64 [R1+0x2920], R10 ;  /* 0x0029200a01007387 */ /* 0x0009e40000100a00 */
[----:B----4-:R-:W-:Y:S01]  /*95170*/  LEA R10, P2, R3, R4, 0x1 ;  /* 0x00000004030a7211 */ /* 0x010fe200078408ff */
[----:B------:R-:W-:-:S02]  /*95180*/  IMAD.MOV.U32 R11, RZ, RZ, R3 ;  /* 0x000000ffff0b7224 */ /* 0x000fc400078e0003 */
[----:B------:R-:W4:Y:S01]  /*95190*/  LDL.LU R3, [R1+0x1ac] ;  /* 0x0001ac0001037983 */ /* 0x000f220000300800 */
[----:B--2---:R-:W-:Y:S02]  /*951a0*/  LEA R2, P3, R7, R4, 0x1 ;  /* 0x0000000407027211 */ /* 0x004fe400078608ff */
[-C--:B------:R-:W-:Y:S01]  /*951b0*/  LEA.HI.X.SX32 R11, R11, R5.reuse, 0x1, P2 ;  /* 0x000000050b0b7211 */ /* 0x080fe200010f0eff */
[----:B------:R-:W-:Y:S04]  /*951c0*/  STL [R1+0x2790], R14 ;  /* 0x0027900e01007387 */ /* 0x000fe80000100800 */
[----:B------:R1:W-:Y:S04]  /*951d0*/  STL.64 [R1+0xb10], R10 ;  /* 0x000b100a01007387 */ /* 0x0003e80000100a00 */
[----:B-1----:R-:W2:Y:S01]  /*951e0*/  LDL.LU.64 R10, [R1+0x2920] ;  /* 0x00292000010a7983 */ /* 0x002ea20000300a00 */
[----:B----4-:R-:W-:Y:S01]  /*951f0*/  IMAD.MOV.U32 R14, RZ, RZ, R3 ;  /* 0x000000ffff0e7224 */ /* 0x010fe200078e0003 */
[----:B------:R-:W-:-:S02]  /*95200*/  LEA.HI.X.SX32 R3, R7, R5, 0x1, P3 ;  /* 0x0000000507037211 */ /* 0x000fc400018f0eff */
[----:B------:R-:W4:Y:S04]  /*95210*/  LDL.LU R7, [R1+0x2918] ;  /* 0x0029180001077983 */ /* 0x000f280000300800 */
[----:B------:R1:W-:Y:S04]  /*95220*/  STL.64 [R1+0xb08], R2 ;  /* 0x000b080201007387 */ /* 0x0003e80000100a00 */
[----:B-1----:R-:W3:Y:S04]  /*95230*/  LDL.LU.64 R2, [R1+0x2910] ;  /* 0x0029100001027983 */ /* 0x002ee80000300a00 */
[----:B---3--:R1:W-:Y:S04]  /*95240*/  STL [R1+0x2900], R3 ;  /* 0x0029000301007387 */ /* 0x0083e80000100800 */
[----:B-1----:R-:W3:Y:S04]  /*95250*/  LDL.LU R3, [R1+0x10c] ;  /* 0x00010c0001037983 */ /* 0x002ee80000300800 */
[----:B------:R-:W-:Y:S04]  /*95260*/  STL.64 [R1+0x28f8], R14 ;  /* 0x0028f80e01007387 */ /* 0x000fe80000100a00 */
[----:B------:R-:W-:Y:S04]  /*95270*/  STL.64 [R1+0x2908], R8 ;  /* 0x0029080801007387 */ /* 0x000fe80000100a00 */
[----:B------:R1:W-:Y:S04]  /*95280*/  STL.64 [R1+0x28e8], R28 ;  /* 0x0028e81c01007387 */ /* 0x0003e80000100a00 */
[----:B-1----:R-:W4:Y:S01]  /*95290*/  LDL R28, [R1+0x108] ;  /* 0x00010800011c7983 */ /* 0x002f220000100800 */
[----:B--2---:R-:W-:Y:S01]  /*952a0*/  IMAD.MOV.U32 R9, RZ, RZ, R10 ;  /* 0x000000ffff097224 */ /* 0x004fe200078e000a */
[-C--:B------:R-:W-:Y:S01]  /*952b0*/  LEA R8, P2, R10, R4.reuse, 0x1 ;  /* 0x000000040a087211 */ /* 0x080fe200078408ff */
[----:B------:R-:W-:Y:S01]  /*952c0*/  VIADD R17, R17, UR23 ;  /* 0x0000001711117c36 */ /* 0x000fe20008000000 */
[----:B------:R-:W-:Y:S01]  /*952d0*/  ULDC UR23, c[0x0][0x248] ;  /* 0x0000920000177ab9 */ /* 0x000fe20000000800 */
[----:B----4-:R1:W-:Y:S04]  /*952e0*/  STL.64 [R1+0x28f0], R28 ;  /* 0x0028f01c01007387 */ /* 0x0103e80000100a00 */
[----:B-1----:R-:W2:Y:S01]  /*952f0*/  LDL R28, [R1+0x1cc] ;  /* 0x0001cc00011c7983 */ /* 0x002ea20000100800 */
[----:B---3--:R-:W-:-:S02]  /*95300*/  LEA R14, P3, R3, R4, 0x1 ;  /* 0x00000004030e7211 */ /* 0x008fc400078608ff */
[-C--:B------:R-:W-:Y:S02]  /*95310*/  LEA.HI.X.SX32 R9, R9, R5.reuse, 0x1, P2 ;  /* 0x0000000509097211 */ /* 0x080fe400010f0eff */
[----:B------:R-:W-:Y:S01]  /*95320*/  LEA.HI.X.SX32 R15, R3, R5, 0x1, P3 ;  /* 0x00000005030f7211 */ /* 0x000fe200018f0eff */
[----:B------:R-:W-:Y:S01]  /*95330*/  VIADD R10, R17, UR24 ;  /* 0x00000018110a7c36 */ /* 0x000fe20008000000 */
[----:B------:R-:W-:Y:S01]  /*95340*/  ULDC UR24, c[0x0][0x248] ;  /* 0x0000920000187ab9 */ /* 0x000fe20000000800 */
[----:B------:R1:W-:Y:S04]  /*95350*/  STL.64 [R1+0xb00], R8 ;  /* 0x000b000801007387 */ /* 0x0003e80000100a00 */
[----:B-1----:R-:W3:Y:S04]  /*95360*/  LDL.LU.64 R8, [R1+0x2908] ;  /* 0x0029080001087983 */ /* 0x002ee80000300a00 */
[----:B------:R-:W4:Y:S04]  /*95370*/  LDL.LU R3, [R1+0x2900] ;  /* 0x0029000001037983 */ /* 0x000f280000300800 */
[----:B------:R1:W-:Y:S04]  /*95380*/  STL.64 [R1+0xae8], R14 ;  /* 0x000ae80e01007387 */ /* 0x0003e80000100a00 */
[----:B-1----:R-:W3:Y:S04]  /*95390*/  LDL.LU.64 R14, [R1+0x28f8] ;  /* 0x0028f800010e7983 */ /* 0x002ee80000300a00 */
[----:B------:R-:W-:Y:S01]  /*953a0*/  STL [R1+0xf4], R10 ;  /* 0x0000f40a01007387 */ /* 0x000fe20000100800 */
[----:B--2---:R-:W-:-:S05]  /*953b0*/  LEA R28, P2, R28, R4, 0x1 ;  /* 0x000000041c1c7211 */ /* 0x004fca00078408ff */
[----:B------:R1:W-:Y:S04]  /*953c0*/  STL [R1+0xae0], R28 ;  /* 0x000ae01c01007387 */ /* 0x0003e80000100800 */
[----:B-1----:R-:W2:Y:S02]  /*953d0*/  LDL.LU.64 R28, [R1+0x28f0] ;  /* 0x0028f000011c7983 */ /* 0x002ea40000300a00 */
[----:B--2---:R-:W-:-:S05]  /*953e0*/  LEA R28, P3, R28, R4, 0x1 ;  /* 0x000000041c1c7211 */ /* 0x004fca00078608ff */
[----:B------:R1:W-:Y:S04]  /*953f0*/  STL [R1+0xac8], R28 ;  /* 0x000ac81c01007387 */ /* 0x0003e80000100800 */
[----:B-1----:R-:W2:Y:S04]  /*95400*/  LDL.LU.64 R28, [R1+0x28e8] ;  /* 0x0028e800011c7983 */ /* 0x002ea80000300a00 */
[----:B----4-:R1:W-:Y:S04]  /*95410*/  STL.64 [R1+0x28e0], R2 ;  /* 0x0028e00201007387 */ /* 0x0103e80000100a00 */
[----:B-1----:R0:W4:Y:S04]  /*95420*/  LDL.64 R2, [R1+0xae0] ;  /* 0x000ae00001027983 */ /* 0x0021280000100a00 */
[----:B----4-:R-:W4:Y:S04]  /*95430*/  LDL.LU R3, [R1+0x1cc] ;  /* 0x0001cc0001037983 */ /* 0x010f280000300800 */
[----:B------:R1:W-:Y:S04]  /*95440*/  STL.64 [R1+0x28d8], R6 ;  /* 0x0028d80601007387 */ /* 0x0003e80000100a00 */
[----:B-1----:R0:W3:Y:S04]  /*95450*/  LDL.64 R6, [R1+0xac8] ;  /* 0x000ac80001067983 */ /* 0x0020e80000100a00 */
[----:B---3--:R-:W3:Y:S04]  /*95460*/  LDL.LU R7, [R1+0x108] ;  /* 0x0001080001077983 */ /* 0x008ee80000300800 */
[----:B------:R-:W-:Y:S04]  /*95470*/  STL [R1+0x2768], R17 ;  /* 0x0027681101007387 */ /* 0x000fe80000100800 */
[----:B------:R1:W-:Y:S04]  /*95480*/  STL [R1+0x27f0], R17 ;  /* 0x0027f01101007387 */ /* 0x0003e80000100800 */
[----:B-1----:R-:W2:Y:S01]  /*95490*/  LDL.LU R17, [R1+0x15c] ;  /* 0x00015c0001117983 */ /* 0x002ea20000300800 */
[----:B----4-:R-:W-:-:S02]  /*954a0*/  LEA.HI.X.SX32 R3, R3, R5, 0x1, P2 ;  /* 0x0000000503037211 */ /* 0x010fc400010f0eff */
[----:B---3--:R-:W-:Y:S01]  /*954b0*/  LEA.HI.X.SX32 R7, R7, R5, 0x1, P3 ;  /* 0x0000000507077211 */ /* 0x008fe200018f0eff */
[----:B--2---:R1:W-:Y:S04]  /*954c0*/  STL [R1+0x2880], R17 ;  /* 0x0028801101007387 */ /* 0x0043e80000100800 */
[----:B-1----:R-:W2:Y:S04]  /*954d0*/  LDL.LU R17, [R1+0x1c4] ;  /* 0x0001c40001117983 */ /* 0x002ea80000300800 */
[----:B------:R1:W-:Y:S04]  /*954e0*/  STL [R1+0xae4], R3 ;  /* 0x000ae40301007387 */ /* 0x0003e80000100800 */
[----:B-1----:R-:W3:Y:S04]  /*954f0*/  LDL.LU.64 R2, [R1+0x28e0] ;  /* 0x0028e00001027983 */ /* 0x002ee80000300a00 */
[----:B------:R1:W-:Y:S04]  /*95500*/  STL [R1+0xacc], R7 ;  /* 0x000acc0701007387 */ /* 0x0003e80000100800 */
[----:B-1----:R-:W4:Y:S04]  /*95510*/  LDL.LU.64 R6, [R1+0x28d8] ;  /* 0x0028d80001067983 */ /* 0x002f280000300a00 */
[----:B------:R-:W-:Y:S04]  /*95520*/  STL.64 [R1+0x28d0], R12 ;  /* 0x0028d00c01007387 */ /* 0x000fe80000100a00 */
[----:B------:R1:W-:Y:S04]  /*95530*/  STL [R1+0x28c8], R21 ;  /* 0x0028c81501007387 */ /* 0x0003e80000100800 */
[----:B-1----:R-:W2:Y:S01]  /*95540*/  LDL.LU R21, [R1+0x12c] ;  /* 0x00012c0001157983 */ /* 0x002ea20000300800 */
[----:B------:R-:W-:Y:S01]  /*95550*/  VIADD R10, R10, UR25 ;  /* 0x000000190a0a7c36 */ /* 0x000fe20008000000 */
[----:B------:R-:W-:Y:S01]  /*95560*/  ULDC UR25, c[0x0][0x248] ;  /* 0x0000920000197ab9 */ /* 0x000fe20000000800 */
[----:B---3--:R-:W-:Y:S01]  /*95570*/  IMAD.MOV.U32 R13, RZ, RZ, R2 ;  /* 0x000000ffff0d7224 */ /* 0x008fe200078e0002 */
[----:B------:R-:W-:-:S04]  /*95580*/  LEA R12, P2, R2, R4, 0x1 ;  /* 0x00000004020c7211 */ /* 0x000fc800078408ff */
[----:B------:R-:W-:Y:S01]  /*95590*/  LEA.HI.X.SX32 R13, R13, R5, 0x1, P2 ;  /* 0x000000050d0d7211 */ /* 0x000fe200010f0eff */
[----:B----4-:R-:W-:Y:S01]  /*955a0*/  STL.64 [R1+0x28c0], R6 ;  /* 0x0028c00601007387 */ /* 0x010fe20000100a00 */
[----:B------:R-:W-:Y:S01]  /*955b0*/  VIADD R2, R10, UR26 ;  /* 0x0000001a0a027c36 */ /* 0x000fe20008000000 */
[----:B------:R-:W-:Y:S02]  /*955c0*/  ULDC UR26, c[0x0][0x248] ;  /* 0x00009200001a7ab9 */ /* 0x000fe40000000800 */
[----:B------:R1:W-:Y:S04]  /*955d0*/  STL.64 [R1+0xac0], R12 ;  /* 0x000ac00c01007387 */ /* 0x0003e80000100a00 */
[----:B-1----:R-:W3:Y:S01]  /*955e0*/  LDL.LU.64 R12, [R1+0x28d0] ;  /* 0x0028d000010c7983 */ /* 0x002ee20000300a00 */
[----:B--2---:R-:W-:-:S04]  /*955f0*/  LEA R6, P3, R21, R4, 0x1 ;  /* 0x0000000415067211 */ /* 0x004fc800078608ff */
[----:B------:R-:W-:Y:S02]  /*95600*/  LEA.HI.X.SX32 R7, R21, R5, 0x1, P3 ;  /* 0x0000000515077211 */ /* 0x000fe400018f0eff */
[----:B------:R-:W2:Y:S04]  /*95610*/  LDL.LU R21, [R1+0x28c8] ;  /* 0x0028c80001157983 */ /* 0x000ea80000300800 */
[----:B------:R1:W-:Y:S04]  /*95620*/  STL.64 [R1+0xaa8], R6 ;  /* 0x000aa80601007387 */ /* 0x0003e80000100a00 */
[----:B-1----:R-:W4:Y:S04]  /*95630*/  LDL.LU.64 R6, [R1+0x28c0] ;  /* 0x0028c00001067983 */ /* 0x002f280000300a00 */
[----:B------:R-:W-:Y:S04]  /*95640*/  STL [R1+0x108], R2 ;  /* 0x0001080201007387 */ /* 0x000fe80000100800 */
[----:B------:R1:W-:Y:S04]  /*95650*/  STL [R1+0x28b0], R14 ;  /* 0x0028b00e01007387 */ /* 0x0003e80000100800 */
[----:B-1----:R-:W3:Y:S04]  /*95660*/  LDL.LU R14, [R1+0x128] ;  /* 0x00012800010e7983 */ /* 0x002ee80000300800 */
[----:B------:R1:W-:Y:S02]  /*95670*/  STL.64 [R1+0x28a8], R22 ;  /* 0x0028a81601007387 */ /* 0x0003e40000100a00 */
[----:B-1----:R-:W-:-:S02]  /*95680*/  IMAD.MOV.U32 R23, RZ, RZ, R17 ;  /* 0x000000ffff177224 */ /* 0x002fc400078e0011 */
[----:B------:R-:W-:Y:S01]  /*95690*/  IMAD.MOV.U32 R17, RZ, RZ, R3 ;  /* 0x000000ffff117224 */ /* 0x000fe200078e0003 */
[----:B----4-:R1:W-:Y:S04]  /*956a0*/  STL.64 [R1+0x28b8], R6 ;  /* 0x0028b80601007387 */ /* 0x0103e80000100a00 */
[----:B------:R-:W4:Y:S01]  /*956b0*/  LDL.LU R3, [R1+0x13c] ;  /* 0x00013c0001037983 */ /* 0x000f220000300800 */
[----:B-1----:R-:W-:Y:S01]  /*956c0*/  IMAD.MOV.U32 R7, RZ, RZ, R23 ;  /* 0x000000ffff077224 */ /* 0x002fe200078e0017 */
[----:B------:R-:W-:-:S04]  /*956d0*/  LEA R6, P2, R23, R4, 0x1 ;  /* 0x0000000417067211 */ /* 0x000fc800078408ff */
[----:B------:R-:W-:Y:S02]  /*956e0*/  LEA.HI.X.SX32 R7, R7, R5, 0x1, P2 ;  /* 0x0000000507077211 */ /* 0x000fe400010f0eff */
[----:B---3--:R-:W-:-:S04]  /*956f0*/  LEA R22, P3, R14, R4, 0x1 ;  /* 0x000000040e167211 */ /* 0x008fc800078608ff */
[----:B------:R-:W-:Y:S01]  /*95700*/  LEA.HI.X.SX32 R23, R14, R5, 0x1, P3 ;  /* 0x000000050e177211 */ /* 0x000fe200018f0eff */
[----:B------:R1:W-:Y:S04]  /*95710*/  STL.64 [R1+0xaa0], R6 ;  /* 0x000aa00601007387 */ /* 0x0003e80000100a00 */
[----:B-1----:R-:W3:Y:S04]  /*95720*/  LDL.LU.64 R6, [R1+0x28b8] ;  /* 0x0028b80001067983 */ /* 0x002ee80000300a00 */
[----:B------:R-:W2:Y:S04]  /*95730*/  LDL.LU R14, [R1+0x28b0] ;  /* 0x0028b000010e7983 */ /* 0x000ea80000300800 */
[----:B------:R1:W-:Y:S04]  /*95740*/  STL.64 [R1+0xa98], R22 ;  /* 0x000a981601007387 */ /* 0x0003e80000100a00 */
[----:B-1----:R-:W4:Y:S01]  /*95750*/  LDL.LU.64 R22, [R1+0x28a8] ;  /* 0x0028a80001167983 */ /* 0x002f220000300a00 */
[----:B------:R-:W-:Y:S01]  /*95760*/  VIADD R2, R2, UR27 ;  /* 0x0000001b02027c36 */ /* 0x000fe20008000000 */
[----:B------:R-:W-:-:S04]  /*95770*/  ULDC UR27, c[0x0][0x248] ;  /* 0x00009200001b7ab9 */ /* 0x000fc80000000800 */
[----:B------:R-:W-:Y:S04]  /*95780*/  STL [R1+0x12c], R2 ;  /* 0x00012c0201007387 */ /* 0x000fe80000100800 */
[----:B----4-:R1:W-:Y:S04]  /*95790*/  STL.64 [R1+0x2890], R22 ;  /* 0x0028901601007387 */ /* 0x0103e80000100a00 */
[----:B---3--:R3:W-:Y:S01]  /*957a0*/  STL.64 [R1+0x28a0], R6 ;  /* 0x0028a00601007387 */ /* 0x0087e20000100a00 */
[----:B-1----:R-:W-:Y:S01]  /*957b0*/  IMAD.MOV.U32 R23, RZ, RZ, R17 ;  /* 0x000000ffff177224 */ /* 0x002fe200078e0011 */
[----:B------:R-:W-:-:S02]  /*957c0*/  LEA R22, P3, R3, R4, 0x1 ;  /* 0x0000000403167211 */ /* 0x000fc400078608ff */
[----:B------:R-:W4:Y:S01]  /*957d0*/  LDL.LU R17, [R1+0x138] ;  /* 0x0001380001117983 */ /* 0x000f220000300800 */
[----:B---3--:R-:W-:Y:S01]  /*957e0*/  IMAD.MOV.U32 R7, RZ, RZ, R23 ;  /* 0x000000ffff077224 */ /* 0x008fe200078e0017 */
[----:B------:R-:W-:-:S04]  /*957f0*/  LEA R6, P2, R23, R4, 0x1 ;  /* 0x0000000417067211 */ /* 0x000fc800078408ff */
[-C--:B------:R-:W-:Y:S02]  /*95800*/  LEA.HI.X.SX32 R7, R7, R5.reuse, 0x1, P2 ;  /* 0x0000000507077211 */ /* 0x080fe400010f0eff */
[----:B------:R-:W-:-:S03]  /*95810*/  LEA.HI.X.SX32 R23, R3, R5, 0x1, P3 ;  /* 0x0000000503177211 */ /* 0x000fc600018f0eff */
        /* <DEDUP_REMOVED lines=9> */
[----:B-1----:R-:W4:Y:S04]  /*958b0*/  LDL.LU R23, [R1+0x158] ;  /* 0x0001580001177983 */ /* 0x002f280000300800 */
[----:B---3--:R4:W-:Y:S01]  /*958c0*/  STL.64 [R1+0x2888], R6 ;  /* 0x0028880601007387 */ /* 0x0089e20000100a00 */
[-C--:B------:R-:W-:Y:S01]  /*958d0*/  LEA R22, P3, R17, R4.reuse, 0x1 ;  /* 0x0000000411167211 */ /* 0x080fe200078608ff */
[----:B------:R-:W-:Y:S01]  /*958e0*/  VIADD R2, R2, UR29 ;  /* 0x0000001d02027c36 */ /* 0x000fe20008000000 */
[----:B------:R-:W-:Y:S01]  /*958f0*/  ULDC UR29, c[0x0][0x248] ;  /* 0x00009200001d7ab9 */ /* 0x000fe20000000800 */
[----:B----4-:R-:W-:Y:S01]  /*95900*/  IMAD.MOV.U32 R7, RZ, RZ, R23 ;  /* 0x000000ffff077224 */ /* 0x010fe200078e0017 */
[----:B------:R-:W-:-:S04]  /*95910*/  LEA R6, P2, R23, R4, 0x1 ;  /* 0x0000000417067211 */ /* 0x000fc800078408ff */
[-C--:B------:R-:W-:Y:S02]  /*95920*/  LEA.HI.X.SX32 R7, R7, R5.reuse, 0x1, P2 ;  /* 0x0000000507077211 */ /* 0x080fe400010f0eff */
[----:B------:R-:W-:-:S03]  /*95930*/  LEA.HI.X.SX32 R23, R17, R5, 0x1, P3 ;  /* 0x0000000511177211 */ /* 0x000fc600018f0eff */
[----:B------:R1:W-:Y:S04]  /*95940*/  STL.64 [R1+0xa70], R6 ;  /* 0x000a700601007387 */ /* 0x0003e80000100a00 */
[----:B-1----:R-:W3:Y:S04]  /*95950*/  LDL.LU.64 R6, [R1+0x2888] ;  /* 0x0028880001067983 */ /* 0x002ee80000300a00 */
[----:B------:R-:W4:Y:S04]  /*95960*/  LDL.LU R17, [R1+0x2880] ;  /* 0x0028800001117983 */ /* 0x000f280000300800 */
[----:B------:R1:W-:Y:S04]  /*95970*/  STL.64 [R1+0xa58], R22 ;  /* 0x000a581601007387 */ /* 0x0003e80000100a00 */
[----:B-1----:R-:W3:Y:S04]  /*95980*/  LDL.LU.64 R22, [R1+0x2878] ;  /* 0x0028780001167983 */ /* 0x002ee80000300a00 */
[----:B------:R-:W-:Y:S04]  /*95990*/  STL [R1+0x13c], R2 ;  /* 0x00013c0201007387 */ /* 0x000fe80000100800 */
[----:B--2---:R1:W-:Y:S04]  /*959a0*/  STL.64 [R1+0x2868], R2 ;  /* 0x0028680201007387 */ /* 0x0043e80000100a00 */
[----:B-1----:R-:W2:Y:S04]  /*959b0*/  LDL R2, [R1+0x1b4] ;  /* 0x0001b40001027983 */ /* 0x002ea80000100800 */
[----:B------:R1:W-:Y:S01]  /*959c0*/  STL [R1+0x2870], R3 ;  /* 0x0028700301007387 */ /* 0x0003e20000100800 */
[----:B--2---:R-:W-:-:S05]  /*959d0*/  LEA R2, P2, R2, R4, 0x1 ;  /* 0x0000000402027211 */ /* 0x004fca00078408ff */
[----:B------:R4:W-:Y:S04]  /*959e0*/  STL [R1+0xa50], R2 ;  /* 0x000a500201007387 */ /* 0x0009e80000100800 */
[----:B-1----:R0:W2:Y:S01]  /*959f0*/  LDL.LU R3, [R1+0x2870] ;  /* 0x0028700001037983 */ /* 0x0020a20000300800 */
[----:B----4-:R-:W-:-:S05]  /*95a00*/  LEA R2, P3, R17, R4, 0x1 ;  /* 0x0000000411027211 */ /* 0x010fca00078608ff */
[----:B------:R2:W-:Y:S04]  /*95a10*/  STL [R1+0xa20], R2 ;  /* 0x000a200201007387 */ /* 0x0005e80000100800 */
[----:B--2---:R-:W2:Y:S02]  /*95a20*/  LDL.LU.64 R2, [R1+0x2868] ;  /* 0x0028680001027983 */ /* 0x004ea40000300a00 */
[----:B--2---:R-:W-:Y:S01]  /*95a30*/  VIADD R2, R2, UR30 ;  /* 0x0000001e02027c36 */ /* 0x004fe20008000000 */
[----:B------:R-:W-:-:S04]  /*95a40*/  ULDC UR30, c[0x0][0x248] ;  /* 0x00009200001e7ab9 */ /* 0x000fc80000000800 */
[----:B------:R1:W-:Y:S04]  /*95a50*/  STL.64 [R1+0x2858], R2 ;  /* 0x0028580201007387 */ /* 0x0003e80000100a00 */
[----:B-1----:R-:W2:Y:S04]  /*95a60*/  LDL.64 R2, [R1+0xa20] ;  /* 0x000a200001027983 */ /* 0x002ea80000100a00 */
[----:B--2---:R1:W-:Y:S04]  /*95a70*/  STL [R1+0x2860], R2 ;  /* 0x0028600201007387 */ /* 0x0043e80000100800 */
[----:B-1----:R0:W2:Y:S04]  /*95a80*/  LDL.64 R2, [R1+0xa50] ;  /* 0x000a500001027983 */ /* 0x0020a80000100a00 */
[----:B--2---:R-:W2:Y:S04]  /*95a90*/  LDL.LU R3, [R1+0x1b4] ;  /* 0x0001b40001037983 */ /* 0x004ea80000300800 */
[----:B------:R1:W-:Y:S04]  /*95aa0*/  STL [R1+0x2854], R10 ;  /* 0x0028540a01007387 */ /* 0x0003e80000100800 */
[----:B-1----:R-:W4:Y:S01]  /*95ab0*/  LDL.LU R10, [R1+0x1bc] ;  /* 0x0001bc00010a7983 */ /* 0x002f220000300800 */
[----:B--2---:R-:W-:-:S05]  /*95ac0*/  LEA.HI.X.SX32 R3, R3, R5, 0x1, P2 ;  /* 0x0000000503037211 */ /* 0x004fca00010f0eff */
[----:B------:R1:W-:Y:S04]  /*95ad0*/  STL [R1+0xa54], R3 ;  /* 0x000a540301007387 */ /* 0x0003e80000100800 */
[----:B------:R0:W2:Y:S01]  /*95ae0*/  LDL.LU R2, [R1+0x2860] ;  /* 0x0028600001027983 */ /* 0x0000a20000300800 */
[----:B-1----:R-:W-:-:S05]  /*95af0*/  LEA.HI.X.SX32 R3, R17, R5, 0x1, P3 ;  /* 0x0000000511037211 */ /* 0x002fca00018f0eff */
[----:B------:R2:W-:Y:S04]  /*95b00*/  STL [R1+0xa24], R3 ;  /* 0x000a240301007387 */ /* 0x0005e80000100800 */
[----:B--2---:R-:W2:Y:S04]  /*95b10*/  LDL.LU.64 R2, [R1+0x2858] ;  /* 0x0028580001027983 */ /* 0x004ea80000300a00 */
[----:B--2---:R-:W-:Y:S04]  /*95b20*/  STL [R1+0x138], R2 ;  /* 0x0001380201007387 */ /* 0x004fe80000100800 */
[----:B------:R1:W-:Y:S04]  /*95b30*/  STL [R1+0x2850], R2 ;  /* 0x0028500201007387 */ /* 0x0003e80000100800 */
[----:B-1----:R-:W2:Y:S01]  /*95b40*/  LDL R2, [R1+0x1b8] ;  /* 0x0001b80001027983 */ /* 0x002ea20000100800 */
[----:B------:R-:W-:Y:S01]  /*95b50*/  IMAD.MOV.U32 R17, RZ, RZ, R14 ;  /* 0x000000ffff117224 */ /* 0x000fe200078e000e */
[----:B----4-:R-:W-:-:S02]  /*95b60*/  LEA R14, P2, R10, R4, 0x1 ;  /* 0x000000040a0e7211 */ /* 0x010fc400078408ff */
[----:B------:R1:W-:Y:S02]  /*95b70*/  STL [R1+0x284c], R15 ;  /* 0x00284c0f01007387 */ /* 0x0003e40000100800 */
[----:B-1----:R-:W-:Y:S02]  /*95b80*/  IMAD.MOV.U32 R15, RZ, RZ, R10 ;  /* 0x000000ffff0f7224 */ /* 0x002fe400078e000a */
[----:B------:R-:W4:Y:S01]  /*95b90*/  LDL.LU R10, [R1+0x2854] ;  /* 0x00285400010a7983 */ /* 0x000f220000300800 */
[----:B--2---:R-:W-:-:S05]  /*95ba0*/  LEA R2, P3, R2, R4, 0x1 ;  /* 0x0000000402027211 */ /* 0x004fca00078608ff */
[----:B------:R1:W-:Y:S04]  /*95bb0*/  STL [R1+0x8b0], R2 ;  /* 0x0008b00201007387 */ /* 0x0003e80000100800 */
[----:B-1----:R-:W2:Y:S02]  /*95bc0*/  LDL.LU R2, [R1+0x2850] ;  /* 0x0028500001027983 */ /* 0x002ea40000300800 */
[----:B--2---:R-:W-:Y:S01]  /*95bd0*/  VIADD R2, R2, UR31 ;  /* 0x0000001f02027c36 */ /* 0x004fe20008000000 */
[----:B------:R-:W-:Y:S01]  /*95be0*/  LEA.HI.X.SX32 R15, R15, R5, 0x1, P2 ;  /* 0x000000050f0f7211 */ /* 0x000fe200010f0eff */
[----:B------:R-:W-:-:S03]  /*95bf0*/  ULDC UR31, c[0x0][0x248] ;  /* 0x00009200001f7ab9 */ /* 0x000fc60000000800 */
[----:B------:R1:W-:Y:S04]  /*95c00*/  STL [R1+0x2848], R2 ;  /* 0x0028480201007387 */ /* 0x0003e80000100800 */
[----:B-1----:R0:W2:Y:S04]  /*95c10*/  LDL.64 R2, [R1+0x8b0] ;  /* 0x0008b00001027983 */ /* 0x0020a80000100a00 */
[----:B--2---:R-:W2:Y:S04]  /*95c20*/  LDL.LU R3, [R1+0x1b8] ;  /* 0x0001b80001037983 */ /* 0x004ea80000300800 */
[----:B----4-:R-:W-:Y:S04]  /*95c30*/  STL [R1+0x2820], R10 ;  /* 0x0028200a01007387 */ /* 0x010fe80000100800 */
[----:B------:R1:W-:Y:S04]  /*95c40*/  STL.64 [R1+0x8b8], R14 ;  /* 0x0008b80e01007387 */ /* 0x0003e80000100a00 */
[----:B-1----:R-:W4:Y:S04]  /*95c50*/  LDL.LU R15, [R1+0x284c] ;  /* 0x00284c00010f7983 */ /* 0x002f280000300800 */
[----:B------:R-:W3:Y:S01]  /*95c60*/  LDL R14, [R1+0x1b0] ;  /* 0x0001b000010e7983 */ /* 0x000ee20000100800 */
[----:B--2---:R-:W-:-:S05]  /*95c70*/  LEA.HI.X.SX32 R3, R3, R5, 0x1, P3 ;  /* 0x0000000503037211 */ /* 0x004fca00018f0eff */
[----:B------:R1:W-:Y:S04]  /*95c80*/  STL [R1+0x8b4], R3 ;  /* 0x0008b40301007387 */ /* 0x0003e80000100800 */
[----:B------:R-:W2:Y:S04]  /*95c90*/  LDL.LU R2, [R1+0x2848] ;  /* 0x0028480001027983 */ /* 0x000ea80000300800 */
[----:B-1----:R-:W2:Y:S04]  /*95ca0*/  LDL.LU R3, [R1+0x16c] ;  /* 0x00016c0001037983 */ /* 0x002ea80000300800 */
[----:B--2---:R-:W-:Y:S04]  /*95cb0*/  STL.64 [R1+0x2840], R2 ;  /* 0x0028400201007387 */ /* 0x004fe80000100a00 */
[----:B----4-:R-:W-:Y:S04]  /*95cc0*/  STL [R1+0x283c], R15 ;  /* 0x00283c0f01007387 */ /* 0x010fe80000100800 */
[----:B------:R1:W-:Y:S04]  /*95cd0*/  STL.64 [R1+0x2830], R26 ;  /* 0x0028301a01007387 */ /* 0x0003e80000100a00 */
[----:B-1----:R-:W2:Y:S04]  /*95ce0*/  LDL.LU R26, [R1+0x170] ;  /* 0x00017000011a7983 */ /* 0x002ea80000300800 */
[----:B------:R-:W4:Y:S04]  /*95cf0*/  LDL.LU R10, [R1+0x188] ;  /* 0x00018800010a7983 */ /* 0x000f280000300800 */
[----:B------:R-:W4:Y:S01]  /*95d00*/  LDL.LU R15, [R1+0x1b0] ;  /* 0x0001b000010f7983 */ /* 0x000f220000300800 */
[----:B---3--:R-:W-:-:S02]  /*95d10*/  LEA R14, P2, R14, R4, 0x1 ;  /* 0x000000040e0e7211 */ /* 0x008fc400078408ff */
[----:B--2---:R-:W-:-:S05]  /*95d20*/  LEA R2, P3, R26, R4, 0x1 ;  /* 0x000000041a027211 */ /* 0x004fca00078608ff */
[----:B------:R1:W-:Y:S01]  /*95d30*/  STL [R1+0x8a0], R2 ;  /* 0x0008a00201007387 */ /* 0x0003e20000100800 */
[----:B----4-:R-:W-:-:S03]  /*95d40*/  LEA.HI.X.SX32 R15, R15, R5, 0x1, P2 ;  /* 0x000000050f0f7211 */ /* 0x010fc600010f0eff */
[----:B-1----:R-:W2:Y:S04]  /*95d50*/  LDL.LU.64 R2, [R1+0x2840] ;  /* 0x0028400001027983 */ /* 0x002ea80000300a00 */
[----:B------:R1:W-:Y:S04]  /*95d60*/  STL.64 [R1+0x8a8], R14 ;  /* 0x0008a80e01007387 */ /* 0x0003e80000100a00 */
[----:B-1----:R-:W3:Y:S01]  /*95d70*/  LDL.LU R15, [R1+0x283c] ;  /* 0x00283c00010f7983 */ /* 0x002ee20000300800 */
[----:B------:R-:W-:Y:S02]  /*95d80*/  IMAD.MOV.U32 R27, RZ, RZ, R17 ;  /* 0x000000ffff1b7224 */ /* 0x000fe400078e0011 */
[----:B--2---:R-:W-:Y:S01]  /*95d90*/  VIADD R17, R2, UR32 ;  /* 0x0000002002117c36 */ /* 0x004fe20008000000 */
[----:B------:R-:W-:-:S04]  /*95da0*/  ULDC UR32, c[0x0][0x248] ;  /* 0x0000920000207ab9 */ /* 0x000fc80000000800 */
[----:B------:R-:W-:Y:S04]  /*95db0*/  STL [R1+0x158], R17 ;  /* 0x0001581101007387 */ /* 0x000fe80000100800 */
[----:B---3--:R1:W-:Y:S04]  /*95dc0*/  STL [R1+0x2838], R15 ;  /* 0x0028380f01007387 */ /* 0x0083e80000100800 */
[----:B-1----:R0:W2:Y:S02]  /*95dd0*/  LDL.64 R14, [R1+0x8a0] ;  /* 0x0008a000010e7983 */ /* 0x0020a40000100a00 */
[----:B--2---:R-:W-:-:S02]  /*95de0*/  LEA.HI.X.SX32 R15, R26, R5, 0x1, P3 ;  /* 0x000000051a0f7211 */ /* 0x004fc400018f0eff */
[----:B------:R-:W-:-:S03]  /*95df0*/  LEA R14, P2, R27, R4, 0x1 ;  /* 0x000000041b0e7211 */ /* 0x000fc600078408ff */
[----:B------:R1:W-:Y:S01]  /*95e00*/  STL [R1+0x8a4], R15 ;  /* 0x0008a40f01007387 */ /* 0x0003e20000100800 */
[----:B------:R-:W-:Y:S01]  /*95e10*/  LEA R26, P3, R3, R4, 0x1 ;  /* 0x00000004031a7211 */ /* 0x000fe200078608ff */
[----:B-1----:R-:W-:-:S03]  /*95e20*/  IMAD.MOV.U32 R15, RZ, RZ, R27 ;  /* 0x000000ffff0f7224 */ /* 0x002fc600078e001b */
[-C--:B------:R-:W-:Y:S02]  /*95e30*/  LEA.HI.X.SX32 R27, R3, R5.reuse, 0x1, P3 ;  /* 0x00000005031b7211 */ /* 0x080fe400018f0eff */
[----:B------:R-:W-:-:S05]  /*95e40*/  LEA.HI.X.SX32 R15, R15, R5, 0x1, P2 ;  /* 0x000000050f0f7211 */ /* 0x000fca00010f0eff */
[----:B------:R1:W-:Y:S04]  /*95e50*/  STL.64 [R1+0x898], R14 ;  /* 0x0008980e01007387 */ /* 0x0003e80000100a00 */
[----:B-1----:R-:W2:Y:S04]  /*95e60*/  LDL.LU R15, [R1+0x2838] ;  /* 0x00283800010f7983 */ /* 0x002ea80000300800 */
[----:B------:R1:W-:Y:S04]  /*95e70*/  STL.64 [R1+0x890], R26 ;  /* 0x0008901a01007387 */ /* 0x0003e80000100a00 */
[----:B-1----:R-:W3:Y:S01]  /*95e80*/  LDL.LU.64 R26, [R1+0x2830] ;  /* 0x00283000011a7983 */ /* 0x002ee20000300a00 */
[----:B------:R-:W-:Y:S01]  /*95e90*/  VIADD R17, R17, UR33 ;  /* 0x0000002111117c36 */ /* 0x000fe20008000000 */
[----:B------:R-:W-:-:S04]  /*95ea0*/  ULDC UR33, c[0x0][0x248] ;  /* 0x0000920000217ab9 */ /* 0x000fc80000000800 */
[----:B------:R-:W-:Y:S04]  /*95eb0*/  STL [R1+0x170], R17 ;  /* 0x0001701101007387 */ /* 0x000fe80000100800 */
[----:B---3--:R-:W-:Y:S04]  /*95ec0*/  STL.64 [R1+0x2818], R26 ;  /* 0x0028181a01007387 */ /* 0x008fe80000100a00 */
[----:B------:R1:W-:Y:S04]  /*95ed0*/  STL.64 [R1+0x2828], R8 ;  /* 0x0028280801007387 */ /* 0x0003e80000100a00 */
[----:B------:R-:W3:Y:S04]  /*95ee0*/  LDL.LU R3, [R1+0x1a4] ;  /* 0x0001a40001037983 */ /* 0x000ee80000300800 */
[----:B------:R-:W4:Y:S01]  /*95ef0*/  LDL.LU R14, [R1+0x194] ;  /* 0x00019400010e7983 */ /* 0x000f220000300800 */
[----:B-1----:R-:W-:Y:S01]  /*95f00*/  IMAD.MOV.U32 R9, RZ, RZ, R19 ;  /* 0x000000ffff097224 */ /* 0x002fe200078e0013 */
[-C--:B------:R-:W-:Y:S01]  /*95f10*/  LEA R8, P2, R19, R4.reuse, 0x1 ;  /* 0x0000000413087211 */ /* 0x080fe200078408ff */
[----:B------:R-:W-:Y:S01]  /*95f20*/  VIADD R19, R17, UR34 ;  /* 0x0000002211137c36 */ /* 0x000fe20008000000 */
[----:B------:R-:W-:-:S02]  /*95f30*/  LEA R26, P3, R10, R4, 0x1 ;  /* 0x000000040a1a7211 */ /* 0x000fc400078608ff */
[-C--:B------:R-:W-:Y:S01]  /*95f40*/  LEA.HI.X.SX32 R9, R9, R5.reuse, 0x1, P2 ;  /* 0x0000000509097211 */ /* 0x080fe200010f0eff */
[----:B------:R-:W-:Y:S01]  /*95f50*/  IMAD.MOV.U32 R17, RZ, RZ, R13 ;  /* 0x000000ffff117224 */ /* 0x000fe200078e000d */
[----:B------:R-:W-:Y:S01]  /*95f60*/  LEA.HI.X.SX32 R27, R10, R5, 0x1, P3 ;  /* 0x000000050a1b7211 */ /* 0x000fe200018f0eff */
[----:B------:R-:W-:Y:S01]  /*95f70*/  ULDC UR34, c[0x0][0x248] ;  /* 0x0000920000227ab9 */ /* 0x000fe20000000800 */
[----:B----4-:R1:W-:Y:S04]  /*95f80*/  STL [R1+0x2810], R14 ;  /* 0x0028100e01007387 */ /* 0x0103e80000100800 */
[----:B-1----:R-:W4:Y:S04]  /*95f90*/  LDL.LU R14, [R1+0x184] ;  /* 0x00018400010e7983 */ /* 0x002f280000300800 */
[----:B------:R-:W-:Y:S04]  /*95fa0*/  STL [R1+0x16c], R19 ;  /* 0x00016c1301007387 */ /* 0x000fe80000100800 */
[----:B------:R-:W2:Y:S04]  /*95fb0*/  LDL.LU R13, [R1+0x198] ;  /* 0x00019800010d7983 */ /* 0x000ea80000300800 */
[----:B------:R1:W-:Y:S04]  /*95fc0*/  STL.64 [R1+0x888], R8 ;  /* 0x0008880801007387 */ /* 0x0003e80000100a00 */
[----:B-1----:R-:W2:Y:S04]  /*95fd0*/  LDL.LU.64 R8, [R1+0x2828] ;  /* 0x0028280001087983 */ /* 0x002ea80000300a00 */
[----:B------:R-:W3:Y:S04]  /*95fe0*/  LDL.LU R10, [R1+0x2820] ;  /* 0x00282000010a7983 */ /* 0x000ee80000300800 */
[----:B------:R1:W-:Y:S04]  /*95ff0*/  STL.64 [R1+0x880], R26 ;  /* 0x0008801a01007387 */ /* 0x0003e80000100a00 */
[----:B-1----:R-:W4:Y:S04]  /*96000*/  LDL.LU.64 R26, [R1+0x2818] ;  /* 0x00281800011a7983 */ /* 0x002f280000300a00 */
[----:B---3--:R1:W-:Y:S02]  /*96010*/  STL.64 [R1+0x2808], R10 ;  /* 0x0028080a01007387 */ /* 0x0083e40000100a00 */
[----:B-1----:R-:W-:Y:S01]  /*96020*/  LEA R10, P2, R3, R4, 0x1 ;  /* 0x00000004030a7211 */ /* 0x002fe200078408ff */
[----:B------:R-:W-:-:S04]  /*96030*/  IMAD.MOV.U32 R11, RZ, RZ, R3 ;  /* 0x000000ffff0b7224 */ /* 0x000fc800078e0003 */
[----:B------:R-:W-:Y:S04]  /*96040*/  STL [R1+0x878], R10 ;  /* 0x0008780a01007387 */ /* 0x000fe80000100800 */
[----:B------:R-:W3:Y:S04]  /*96050*/  LDL.LU R3, [R1+0x2814] ;  /* 0x0028140001037983 */ /* 0x000ee80000300800 */
[----:B----4-:R1:W-:Y:S04]  /*96060*/  STL.64 [R1+0x2800], R26 ;  /* 0x0028001a01007387 */ /* 0x0103e80000100a00 */
[----:B-1----:R0:W4:Y:S01]  /*96070*/  LDL.64 R26, [R1+0x878] ;  /* 0x00087800011a7983 */ /* 0x0021220000100a00 */
[----:B------:R-:W-:Y:S01]  /*96080*/  LEA R10, P3, R14, R4, 0x1 ;  /* 0x000000040e0a7211 */ /* 0x000fe200078608ff */
[----:B----4-:R-:W-:-:S02]  /*96090*/  IMAD.MOV.U32 R27, RZ, RZ, R17 ;  /* 0x000000ffff1b7224 */ /* 0x010fc400078e0011 */
[----:B------:R-:W4:Y:S04]  /*960a0*/  LDL.LU R17, [R1+0x190] ;  /* 0x0001900001117983 */ /* 0x000f280000300800 */
[----:B---3--:R1:W-:Y:S02]  /*960b0*/  STL.64 [R1+0x2720], R2 ;  /* 0x0027200201007387 */ /* 0x0083e40000100a00 */
[----:B-1----:R-:W-:Y:S01]  /*960c0*/  IMAD.MOV.U32 R2, RZ, RZ, R27 ;  /* 0x000000ffff027224 */ /* 0x002fe200078e001b */
[-C--:B------:R-:W-:Y:S01]  /*960d0*/  LEA.HI.X.SX32 R27, R11, R5.reuse, 0x1, P2 ;  /* 0x000000050b1b7211 */ /* 0x080fe200010f0eff */
[----:B------:R-:W3:Y:S01]  /*960e0*/  LDL.LU R3, [R1+0x18c] ;  /* 0x00018c0001037983 */ /* 0x000ee20000300800 */
[----:B------:R-:W-:-:S03]  /*960f0*/  LEA.HI.X.SX32 R11, R14, R5, 0x1, P3 ;  /* 0x000000050e0b7211 */ /* 0x000fc600018f0eff */
[----:B------:R-:W4:Y:S01]  /*96100*/  LDL.LU R14, [R1+0x2810] ;  /* 0x00281000010e7983 */ /* 0x000f220000300800 */
[----:B------:R-:W-:-:S03]  /*96110*/  LEA R26, P2, R2, R4, 0x1 ;  /* 0x00000004021a7211 */ /* 0x000fc600078408ff */
[----:B------:R1:W-:Y:S04]  /*96120*/  STL [R1+0x87c], R27 ;  /* 0x00087c1b01007387 */ /* 0x0003e80000100800 */
[----:B------:R2:W-:Y:S01]  /*96130*/  STL.64 [R1+0x870], R10 ;  /* 0x0008700a01007387 */ /* 0x0005e20000100a00 */
[----:B-1----:R-:W-:-:S03]  /*96140*/  IMAD.MOV.U32 R27, RZ, RZ, R2 ;  /* 0x000000ffff1b7224 */ /* 0x002fc600078e0002 */
[----:B--2---:R-:W2:Y:S02]  /*96150*/  LDL.LU.64 R10, [R1+0x2808] ;  /* 0x00280800010a7983 */ /* 0x004ea40000300a00 */
[----:B------:R-:W-:Y:S02]  /*96160*/  LEA.HI.X.SX32 R27, R27, R5, 0x1, P2 ;  /* 0x000000051b1b7211 */ /* 0x000fe400010f0eff */
[----:B------:R-:W-:Y:S04]  /*96170*/  STL.64 [R1+0x27f8], R8 ;  /* 0x0027f80801007387 */ /* 0x000fe80000100a00 */
[----:B------:R1:W-:Y:S04]  /*96180*/  STL.64 [R1+0x868], R26 ;  /* 0x0008681a01007387 */ /* 0x0003e80000100a00 */
[----:B-1----:R-:W3:Y:S01]  /*96190*/  LDL.LU.64 R26, [R1+0x2800] ;  /* 0x00280000011a7983 */ /* 0x002ee20000300a00 */
[----:B------:R-:W-:-:S04]  /*961a0*/  LEA R8, P3, R13, R4, 0x1 ;  /* 0x000000040d087211 */ /* 0x000fc800078608ff */
[----:B------:R-:W-:Y:S01]  /*961b0*/  LEA.HI.X.SX32 R9, R13, R5, 0x1, P3 ;  /* 0x000000050d097211 */ /* 0x000fe200018f0eff */
[----:B------:R-:W-:Y:S01]  /*961c0*/  VIADD R19, R19, UR35 ;  /* 0x0000002313137c36 */ /* 0x000fe20008000000 */
[----:B------:R-:W-:-:S03]  /*961d0*/  ULDC UR35, c[0x0][0x248] ;  /* 0x0000920000237ab9 */ /* 0x000fc60000000800 */
[----:B------:R1:W-:Y:S01]  /*961e0*/  STL.64 [R1+0x860], R8 ;  /* 0x0008600801007387 */ /* 0x0003e20000100a00 */
[----:B------:R-:W-:Y:S01]  /*961f0*/  VIADD R2, R19, UR36 ;  /* 0x0000002413027c36 */ /* 0x000fe20008000000 */
[----:B------:R-:W-:-:S03]  /*96200*/  ULDC UR36, c[0x0][0x248] ;  /* 0x0000920000247ab9 */ /* 0x000fc60000000800 */
[----:B------:R-:W-:Y:S01]  /*96210*/  VIADD R2, R2, UR37 ;  /* 0x0000002502027c36 */ /* 0x000fe20008000000 */
[----:B------:R-:W-:Y:S01]  /*96220*/  ULDC UR37, c[0x0][0x248] ;  /* 0x0000920000257ab9 */ /* 0x000fe20000000800 */
[----:B-1----:R-:W-:Y:S01]  /*96230*/  IMAD.MOV.U32 R9, RZ, RZ, R12 ;  /* 0x000000ffff097224 */ /* 0x002fe200078e000c */
[----:B------:R-:W-:-:S04]  /*96240*/  LEA R8, P2, R12, R4, 0x1 ;  /* 0x000000040c087211 */ /* 0x000fc800078408ff */
[----:B------:R-:W-:-:S05]  /*96250*/  LEA.HI.X.SX32 R9, R9, R5, 0x1, P2 ;  /* 0x0000000509097211 */ /* 0x000fca00010f0eff */
[----:B------:R1:W-:Y:S04]  /*96260*/  STL.64 [R1+0x858], R8 ;  /* 0x0008580801007387 */ /* 0x0003e80000100a00 */
[----:B-1----:R-:W3:Y:S04]  /*96270*/  LDL.LU.64 R8, [R1+0x27f8] ;  /* 0x0027f80001087983 */ /* 0x002ee80000300a00 */
[----:B------:R-:W-:Y:S01]  /*96280*/  STL [R1+0x198], R2 ;  /* 0x0001980201007387 */ /* 0x000fe20000100800 */
[----:B----4-:R-:W-:-:S04]  /*96290*/  LEA R12, P3, R14, R4, 0x1 ;  /* 0x000000040e0c7211 */ /* 0x010fc800078608ff */
[----:B------:R-:W-:Y:S01]  /*962a0*/  LEA.HI.X.SX32 R13, R14, R5, 0x1, P3 ;  /* 0x000000050e0d7211 */ /* 0x000fe200018f0eff */
[----:B------:R-:W-:Y:S01]  /*962b0*/  VIADD R14, R2, UR38 ;  /* 0x00000026020e7c36 */ /* 0x000fe20008000000 */
[----:B------:R-:W-:Y:S01]  /*962c0*/  ULDC UR38, c[0x0][0x248] ;  /* 0x0000920000267ab9 */ /* 0x000fe20000000800 */
[----:B--2---:R1:W-:Y:S04]  /*962d0*/  STL.64 [R1+0x27e8], R10 ;  /* 0x0027e80a01007387 */ /* 0x0043e80000100a00 */
[----:B------:R2:W-:Y:S01]  /*962e0*/  STL.64 [R1+0x850], R12 ;  /* 0x0008500c01007387 */ /* 0x0005e20000100a00 */
[-C--:B-1----:R-:W-:Y:S01]  /*962f0*/  LEA R10, P2, R17, R4.reuse, 0x1 ;  /* 0x00000004110a7211 */ /* 0x082fe200078408ff */
[----:B--2---:R-:W-:Y:S02]  /*96300*/  IMAD.MOV.U32 R12, RZ, RZ, R18 ;  /* 0x000000ffff0c7224 */ /* 0x004fe400078e0012 */
[----:B------:R-:W2:Y:S04]  /*96310*/  LDL.LU R18, [R1+0x174] ;  /* 0x0001740001127983 */ /* 0x000ea80000300800 */
[----:B------:R-:W-:Y:S04]  /*96320*/  STL [R1+0x848], R10 ;  /* 0x0008480a01007387 */ /* 0x000fe80000100800 */
[----:B------:R-:W-:Y:S04]  /*96330*/  STL [R1+0x194], R14 ;  /* 0x0001940e01007387 */ /* 0x000fe80000100800 */
[----:B---3--:R1:W-:Y:S04]  /*96340*/  STL.64 [R1+0x27e0], R26 ;  /* 0x0027e01a01007387 */ /* 0x0083e80000100a00 */
[----:B-1----:R0:W3:Y:S01]  /*96350*/  LDL.64 R26, [R1+0x848] ;  /* 0x00084800011a7983 */ /* 0x0020e20000100a00 */
[----:B------:R-:W-:-:S03]  /*96360*/  LEA R10, P3, R3, R4, 0x1 ;  /* 0x00000004030a7211 */ /* 0x000fc600078608ff */
[----:B------:R-:W4:Y:S01]  /*96370*/  LDL.LU R13, [R1+0x178] ;  /* 0x00017800010d7983 */ /* 0x000f220000300800 */
[----:B------:R-:W-:-:S03]  /*96380*/  LEA.HI.X.SX32 R11, R3, R5, 0x1, P3 ;  /* 0x00000005030b7211 */ /* 0x000fc600018f0eff */
[----:B------:R-:W2:Y:S01]  /*96390*/  LDL.LU R2, [R1+0x164] ;  /* 0x0001640001027983 */ /* 0x000ea20000300800 */
[----:B---3--:R-:W-:-:S03]  /*963a0*/  LEA.HI.X.SX32 R27, R17, R5, 0x1, P2 ;  /* 0x00000005111b7211 */ /* 0x008fc600010f0eff */
[----:B------:R-:W3:Y:S04]  /*963b0*/  LDL.LU R17, [R1+0x27f0] ;  /* 0x0027f00001117983 */ /* 0x000ee80000300800 */
[----:B------:R1:W-:Y:S04]  /*963c0*/  STL.64 [R1+0x840], R10 ;  /* 0x0008400a01007387 */ /* 0x0003e80000100a00 */
[----:B-1----:R-:W4:Y:S01]  /*963d0*/  LDL.LU.64 R10, [R1+0x27e8] ;  /* 0x0027e800010a7983 */ /* 0x002f220000300a00 */
[----:B------:R-:W-:-:S03]  /*963e0*/  IMAD.MOV.U32 R3, RZ, RZ, R24 ;  /* 0x000000ffff037224 */ /* 0x000fc600078e0018 */
[----:B------:R-:W-:Y:S04]  /*963f0*/  STL [R1+0x84c], R27 ;  /* 0x00084c1b01007387 */ /* 0x000fe80000100800 */
[----:B--2---:R-:W-:Y:S04]  /*96400*/  STL.64 [R1+0x27c0], R2 ;  /* 0x0027c00201007387 */ /* 0x004fe80000100a00 */
[----:B----4-:R1:W-:Y:S04]  /*96410*/  STL.64 [R1+0x27d0], R10 ;  /* 0x0027d00a01007387 */ /* 0x0103e80000100a00 */
[----:B-1----:R-:W2:Y:S04]  /*96420*/  LDL.LU R10, [R1+0x180] ;  /* 0x00018000010a7983 */ /* 0x002ea80000300800 */
[----:B------:R-:W4:Y:S01]  /*96430*/  LDL.LU R11, [R1+0x17c] ;  /* 0x00017c00010b7983 */ /* 0x000f220000300800 */
[----:B------:R-:W-:Y:S01]  /*96440*/  VIADD R14, R14, UR39 ;  /* 0x000000270e0e7c36 */ /* 0x000fe20008000000 */
[----:B------:R-:W-:-:S02]  /*96450*/  ULDC UR39, c[0x0][0x248] ;  /* 0x0000920000277ab9 */ /* 0x000fc40000000800 */
[----:B------:R-:W3:Y:S04]  /*96460*/  LDL.LU R24, [R1+0x160] ;  /* 0x0001600001187983 */ /* 0x000ee80000300800 */
[----:B------:R1:W-:Y:S02]  /*96470*/  STL [R1+0x18c], R14 ;  /* 0x00018c0e01007387 */ /* 0x0003e40000100800 */
[----:B-1----:R-:W-:Y:S01]  /*96480*/  VIADD R14, R14, UR40 ;  /* 0x000000280e0e7c36 */ /* 0x002fe20008000000 */
[----:B------:R-:W-:Y:S01]  /*96490*/  ULDC UR40, c[0x0][0x248] ;  /* 0x0000920000287ab9 */ /* 0x000fe20000000800 */
[-C--:B--2---:R-:W-:Y:S02]  /*964a0*/  LEA R26, P2, R10, R4.reuse, 0x1 ;  /* 0x000000040a1a7211 */ /* 0x084fe400078408ff */
[----:B----4-:R-:W-:-:S02]  /*964b0*/  LEA R2, P3, R11, R4, 0x1 ;  /* 0x000000040b027211 */ /* 0x010fc400078608ff */
[-C--:B------:R-:W-:Y:S02]  /*964c0*/  LEA.HI.X.SX32 R27, R10, R5.reuse, 0x1, P2 ;  /* 0x000000050a1b7211 */ /* 0x080fe400010f0eff */
[-C--:B------:R-:W-:Y:S02]  /*964d0*/  LEA.HI.X.SX32 R3, R11, R5.reuse, 0x1, P3 ;  /* 0x000000050b037211 */ /* 0x080fe400018f0eff */
[CC--:B------:R-:W-:Y:S01]  /*964e0*/  LEA R10, P2, R13.reuse, R4.reuse, 0x1 ;  /* 0x000000040d0a7211 */ /* 0x0c0fe200078408ff */
[----:B------:R1:W-:Y:S03]  /*964f0*/  STL.64 [R1+0x838], R26 ;  /* 0x0008381a01007387 */ /* 0x0003e60000100a00 */
[----:B------:R-:W-:Y:S01]  /*96500*/  LEA.HI.X.SX32 R11, R13, R5, 0x1, P2 ;  /* 0x000000050d0b7211 */ /* 0x000fe200010f0eff */
[----:B-1----:R-:W2:Y:S04]  /*96510*/  LDL.LU.64 R26, [R1+0x27e0] ;  /* 0x0027e000011a7983 */ /* 0x002ea80000300a00 */
[----:B------:R1:W-:Y:S04]  /*96520*/  STL.64 [R1+0x830], R2 ;  /* 0x0008300201007387 */ /* 0x0003e80000100a00 */
[----:B------:R-:W-:Y:S04]  /*96530*/  STL [R1+0x17c], R14 ;  /* 0x00017c0e01007387 */ /* 0x000fe80000100800 */
[----:B------:R-:W4:Y:S01]  /*96540*/  LDL.LU R13, [R1+0x27d8] ;  /* 0x0027d800010d7983 */ /* 0x000f220000300800 */
[----:B-1----:R-:W-:-:S03]  /*96550*/  LEA R2, P3, R18, R4, 0x1 ;  /* 0x0000000412027211 */ /* 0x002fc600078608ff */
[----:B------:R1:W-:Y:S01]  /*96560*/  STL.64 [R1+0x828], R10 ;  /* 0x0008280a01007387 */ /* 0x0003e20000100a00 */
[----:B------:R-:W-:-:S03]  /*96570*/  LEA.HI.X.SX32 R3, R18, R5, 0x1, P3 ;  /* 0x0000000512037211 */ /* 0x000fc600018f0eff */
[----:B-1----:R-:W3:Y:S04]  /*96580*/  LDL.LU.64 R10, [R1+0x27d0] ;  /* 0x0027d000010a7983 */ /* 0x002ee80000300a00 */
[----:B------:R-:W4:Y:S04]  /*96590*/  LDL.LU R18, [R1+0x27c8] ;  /* 0x0027c80001127983 */ /* 0x000f280000300800 */
[----:B------:R1:W-:Y:S04]  /*965a0*/  STL.64 [R1+0x820], R2 ;  /* 0x0008200201007387 */ /* 0x0003e80000100a00 */
[----:B-1----:R-:W2:Y:S01]  /*965b0*/  LDL.LU.64 R2, [R1+0x27c0] ;  /* 0x0027c00001027983 */ /* 0x002ea20000300a00 */
[----:B------:R-:W-:Y:S01]  /*965c0*/  VIADD R14, R14, UR41 ;  /* 0x000000290e0e7c36 */ /* 0x000fe20008000000 */
[----:B------:R-:W-:-:S02]  /*965d0*/  ULDC UR41, c[0x0][0x248] ;  /* 0x0000920000297ab9 */ /* 0x000fc40000000800 */
[----:B------:R1:W-:Y:S02]  /*965e0*/  STL.64 [R1+0x27b8], R8 ;  /* 0x0027b80801007387 */ /* 0x0003e40000100a00 */
[----:B-1----:R-:W-:Y:S01]  /*965f0*/  IMAD.MOV.U32 R9, RZ, RZ, R25 ;  /* 0x000000ffff097224 */ /* 0x002fe200078e0019 */
[----:B------:R-:W-:-:S04]  /*96600*/  LEA R8, P2, R25, R4, 0x1 ;  /* 0x0000000419087211 */ /* 0x000fc800078408ff */
[----:B------:R-:W-:Y:S01]  /*96610*/  LEA.HI.X.SX32 R9, R9, R5, 0x1, P2 ;  /* 0x0000000509097211 */ /* 0x000fe200010f0eff */
[----:B---3--:R2:W-:Y:S04]  /*96620*/  STL.64 [R1+0x27a8], R10 ;  /* 0x0027a80a01007387 */ /* 0x0085e80000100a00 */
[----:B------:R-:W-:Y:S04]  /*96630*/  STL [R1+0x174], R14 ;  /* 0x0001740e01007387 */ /* 0x000fe80000100800 */
[----:B------:R1:W-:Y:S04]  /*96640*/  STL [R1+0x27b0], R16 ;  /* 0x0027b01001007387 */ /* 0x0003e80000100800 */
[----:B------:R-:W3:Y:S01]  /*96650*/  LDL.LU R25, [R1+0x14c] ;  /* 0x00014c0001197983 */ /* 0x000ee20000300800 */
[----:B--2---:R-:W-:-:S03]  /*96660*/  LEA R10, P3, R2, R4, 0x1 ;  /* 0x00000004020a7211 */ /* 0x004fc600078608ff */
[----:B------:R2:W-:Y:S01]  /*96670*/  STL.64 [R1+0x818], R8 ;  /* 0x0008180801007387 */ /* 0x0005e20000100a00 */
[----:B------:R-:W-:Y:S02]  /*96680*/  LEA.HI.X.SX32 R11, R2, R5, 0x1, P3 ;  /* 0x00000005020b7211 */ /* 0x000fe400018f0eff */
[-C--:B-1----:R-:W-:Y:S01]  /*96690*/  LEA R16, P3, R15, R4.reuse, 0x1 ;  /* 0x000000040f107211 */ /* 0x082fe200078608ff */
[----:B------:R-:W-:Y:S02]  /*966a0*/  IMAD.MOV.U32 R2, RZ, RZ, R27 ;  /* 0x000000ffff027224 */ /* 0x000fe400078e001b */
[----:B------:R-:W-:Y:S01]  /*966b0*/  VIADD R27, R14, UR42 ;  /* 0x0000002a0e1b7c36 */ /* 0x000fe20008000000 */
[----:B------:R-:W-:Y:S01]  /*966c0*/  ULDC UR42, c[0x0][0x248] ;  /* 0x00009200002a7ab9 */ /* 0x000fe20000000800 */
[----:B--2---:R-:W2:Y:S04]  /*966d0*/  LDL.LU.64 R8, [R1+0x27b8] ;  /* 0x0027b80001087983 */ /* 0x004ea80000300a00 */
[----:B------:R1:W-:Y:S04]  /*966e0*/  STL.64 [R1+0x810], R10 ;  /* 0x0008100a01007387 */ /* 0x0003e80000100a00 */
[----:B------:R-:W-:Y:S04]  /*966f0*/  STL [R1+0x800], R16 ;  /* 0x0008001001007387 */ /* 0x000fe80000100800 */
[----:B------:R-:W3:Y:S01]  /*96700*/  LDL.LU R14, [R1+0x144] ;  /* 0x00014400010e7983 */ /* 0x000ee20000300800 */
[----:B-1----:R-:W-:-:S03]  /*96710*/  LEA R10, P2, R24, R4, 0x1 ;  /* 0x00000004180a7211 */ /* 0x002fc600078408ff */
[----:B----4-:R1:W-:Y:S01]  /*96720*/  STL.64 [R1+0x2728], R18 ;  /* 0x0027281201007387 */ /* 0x0103e20000100a00 */
[----:B------:R-:W-:Y:S01]  /*96730*/  LEA.HI.X.SX32 R11, R24, R5, 0x1, P2 ;  /* 0x00000005180b7211 */ /* 0x000fe200010f0eff */
[----:B-1----:R-:W-:Y:S02]  /*96740*/  IMAD.MOV.U32 R19, RZ, RZ, R3 ;  /* 0x000000ffff137224 */ /* 0x002fe400078e0003 */
[----:B------:R-:W-:-:S03]  /*96750*/  IMAD.MOV.U32 R18, RZ, RZ, R16 ;  /* 0x000000ffff127224 */ /* 0x000fc600078e0010 */
[----:B------:R-:W-:Y:S04]  /*96760*/  STL [R1+0x27a0], R19 ;  /* 0x0027a01301007387 */ /* 0x000fe80000100800 */
[----:B------:R-:W4:Y:S04]  /*96770*/  LDL.LU R16, [R1+0x27b0] ;  /* 0x0027b00001107983 */ /* 0x000f280000300800 */
[----:B------:R1:W-:Y:S04]  /*96780*/  STL.64 [R1+0x808], R10 ;  /* 0x0008080a01007387 */ /* 0x0003e80000100a00 */
[----:B-1----:R-:W3:Y:S01]  /*96790*/  LDL.LU.64 R10, [R1+0x27a8] ;  /* 0x0027a800010a7983 */ /* 0x002ee20000300a00 */
[----:B------:R-:W-:Y:S01]  /*967a0*/  IMAD.MOV.U32 R19, RZ, RZ, R17 ;  /* 0x000000ffff137224 */ /* 0x000fe200078e0011 */
[----:B------:R-:W-:Y:S01]  /*967b0*/  LEA.HI.X.SX32 R19, R15, R5, 0x1, P3 ;  /* 0x000000050f137211 */ /* 0x000fe200018f0eff */
[----:B------:R-:W-:Y:S01]  /*967c0*/  IMAD.MOV.U32 R15, RZ, RZ, R12 ;  /* 0x000000ffff0f7224 */ /* 0x000fe200078e000c */
[----:B------:R-:W-:-:S03]  /*967d0*/  LEA R18, P2, R2, R4, 0x1 ;  /* 0x0000000402127211 */ /* 0x000fc600078408ff */
[----:B------:R1:W-:Y:S02]  /*967e0*/  STL [R1+0x804], R19 ;  /* 0x0008041301007387 */ /* 0x0003e40000100800 */
[----:B-1----:R-:W-:-:S05]  /*967f0*/  IMAD.MOV.U32 R19, RZ, RZ, R2 ;  /* 0x000000ffff137224 */ /* 0x002fca00078e0002 */
[----:B------:R-:W-:Y:S01]  /*96800*/  LEA.HI.X.SX32 R19, R19, R5, 0x1, P2 ;  /* 0x0000000513137211 */ /* 0x000fe200010f0eff */
[----:B--2---:R-:W-:Y:S02]  /*96810*/  IMAD.MOV.U32 R12, RZ, RZ, R9 ;  /* 0x000000ffff0c7224 */ /* 0x004fe400078e0009 */
[----:B------:R-:W-:-:S03]  /*96820*/  IMAD.MOV.U32 R9, RZ, RZ, R6 ;  /* 0x000000ffff097224 */ /* 0x000fc600078e0006 */
[----:B------:R-:W-:Y:S01]  /*96830*/  STL.64 [R1+0x2798], R12 ;  /* 0x0027980c01007387 */ /* 0x000fe20000100a00 */
[----:B------:R-:W-:-:S03]  /*96840*/  IMAD.MOV.U32 R6, RZ, RZ, R28 ;  /* 0x000000ffff067224 */ /* 0x000fc600078e001c */
[----:B------:R-:W2:Y:S04]  /*96850*/  LDL.LU R3, [R1+0x134] ;  /* 0x0001340001037983 */ /* 0x000ea80000300800 */
[----:B------:R-:W4:Y:S01]  /*96860*/  LDL.LU R17, [R1+0x130] ;  /* 0x0001300001117983 */ /* 0x000f220000300800 */
[----:B---3--:R-:W-:-:S03]  /*96870*/  IMAD.MOV.U32 R24, RZ, RZ, R11 ;  /* 0x000000ffff187224 */ /* 0x008fc600078e000b */
[----:B------:R-:W3:Y:S04]  /*96880*/  LDL.LU R11, [R1+0x124] ;  /* 0x00012400010b7983 */ /* 0x000ee80000300800 */
[----:B------:R-:W3:Y:S04]  /*96890*/  LDL.LU R28, [R1+0x11c] ;  /* 0x00011c00011c7983 */ /* 0x000ee80000300800 */
[----:B------:R1:W-:Y:S04]  /*968a0*/  STL.64 [R1+0x7f8], R18 ;  /* 0x0007f81201007387 */ /* 0x0003e80000100a00 */
[----:B-1----:R-:W2:Y:S01]  /*968b0*/  LDL.LU R19, [R1+0x27a0] ;  /* 0x0027a00001137983 */ /* 0x002ea20000300800 */
[----:B------:R-:W-:Y:S01]  /*968c0*/  LEA R12, P3, R25, R4, 0x1 ;  /* 0x00000004190c7211 */ /* 0x000fe200078608ff */
[----:B------:R-:W-:Y:S01]  /*968d0*/  VIADD R2, R27, UR43 ;  /* 0x0000002b1b027c36 */ /* 0x000fe20008000000 */
[----:B------:R-:W-:-:S02]  /*968e0*/  ULDC UR43, c[0x0][0x248] ;  /* 0x00009200002b7ab9 */ /* 0x000fc40000000800 */
[----:B------:R-:W-:Y:S02]  /*968f0*/  LEA.HI.X.SX32 R13, R25, R5, 0x1, P3 ;  /* 0x00000005190d7211 */ /* 0x000fe400018f0eff */
[----:B------:R1:W-:Y:S04]  /*96900*/  STL [R1+0x154], R2 ;  /* 0x0001540201007387 */ /* 0x0003e80000100800 */
[----:B------:R-:W3:Y:S04]  /*96910*/  LDL.LU R25, [R1+0x120] ;  /* 0x0001200001197983 */ /* 0x000ee80000300800 */
[----:B------:R2:W-:Y:S01]  /*96920*/  STL.64 [R1+0x7f0], R12 ;  /* 0x0007f00c01007387 */ /* 0x0005e20000100a00 */
[-C--:B------:R-:W-:Y:S01]  /*96930*/  LEA R18, P3, R14, R4.reuse, 0x1 ;  /* 0x000000040e127211 */ /* 0x080fe200078608ff */
[----:B-1----:R-:W-:Y:S01]  /*96940*/  VIADD R2, R2, UR44 ;  /* 0x0000002c02027c36 */ /* 0x002fe20008000000 */
[----:B------:R-:W-:Y:S01]  /*96950*/  ULDC UR44, c[0x0][0x248] ;  /* 0x00009200002c7ab9 */ /* 0x000fe20000000800 */
[----:B--2---:R-:W-:Y:S01]  /*96960*/  IMAD.MOV.U32 R13, RZ, RZ, R19 ;  /* 0x000000ffff0d7224 */ /* 0x004fe200078e0013 */
[----:B------:R-:W-:-:S04]  /*96970*/  LEA R12, P2, R19, R4, 0x1 ;  /* 0x00000004130c7211 */ /* 0x000fc800078408ff */
[-C--:B------:R-:W-:Y:S02]  /*96980*/  LEA.HI.X.SX32 R13, R13, R5.reuse, 0x1, P2 ;  /* 0x000000050d0d7211 */ /* 0x080fe400010f0eff */
[----:B------:R-:W-:-:S03]  /*96990*/  LEA.HI.X.SX32 R19, R14, R5, 0x1, P3 ;  /* 0x000000050e137211 */ /* 0x000fc600018f0eff */
[----:B------:R1:W-:Y:S01]  /*969a0*/  STL.64 [R1+0x7e8], R12 ;  /* 0x0007e80c01007387 */ /* 0x0003e20000100a00 */
[----:B------:R-:W-:-:S03]  /*969b0*/  LEA R14, P3, R3, R4, 0x1 ;  /* 0x00000004030e7211 */ /* 0x000fc600078608ff */
[----:B-1----:R-:W2:Y:S04]  /*969c0*/  LDL.LU.64 R12, [R1+0x2798] ;  /* 0x00279800010c7983 */ /* 0x002ea80000300a00 */
[----:B------:R1:W-:Y:S04]  /*969d0*/  STL [R1+0x14c], R2 ;  /* 0x00014c0201007387 */ /* 0x0003e80000100800 */
[----:B------:R0:W-:Y:S01]  /*969e0*/  STL.64 [R1+0x7e0], R18 ;  /* 0x0007e01201007387 */ /* 0x0001e20000100a00 */
[----:B-1----:R-:W-:Y:S01]  /*969f0*/  VIADD R2, R2, UR45 ;  /* 0x0000002d02027c36 */ /* 0x002fe20008000000 */
[----:B------:R-:W-:Y:S01]  /*96a00*/  ULDC UR45, c[0x0][0x248] ;  /* 0x00009200002d7ab9 */ /* 0x000fe20000000800 */
[----:B0-----:R-:W-:Y:S01]  /*96a10*/  IMAD.MOV.U32 R19, RZ, RZ, R15 ;  /* 0x000000ffff137224 */ /* 0x001fe200078e000f */
[----:B------:R-:W-:-:S02]  /*96a20*/  LEA R18, P2, R15, R4, 0x1 ;  /* 0x000000040f127211 */ /* 0x000fc400078408ff */
[-C--:B------:R-:W-:Y:S02]  /*96a30*/  LEA.HI.X.SX32 R15, R3, R5.reuse, 0x1, P3 ;  /* 0x00000005030f7211 */ /* 0x080fe400018f0eff */
[----:B------:R-:W-:Y:S01]  /*96a40*/  LEA.HI.X.SX32 R19, R19, R5, 0x1, P2 ;  /* 0x0000000513137211 */ /* 0x000fe200010f0eff */
[----:B------:R-:W-:Y:S04]  /*96a50*/  STL [R1+0x144], R2 ;  /* 0x0001440201007387 */ /* 0x000fe80000100800 */
[----:B------:R-:W-:Y:S04]  /*96a60*/  STL.64 [R1+0x7d8], R18 ;  /* 0x0007d81201007387 */ /* 0x000fe80000100a00 */
[----:B------:R4:W-:Y:S01]  /*96a70*/  STL.64 [R1+0x7d0], R14 ;  /* 0x0007d00e01007387 */ /* 0x0009e20000100a00 */
[----:B------:R-:W-:Y:S01]  /*96a80*/  VIADD R3, R2, UR46 ;  /* 0x0000002e02037c36 */ /* 0x000fe20008000000 */
[----:B------:R-:W-:Y:S01]  /*96a90*/  ULDC UR46, c[0x0][0x248] ;  /* 0x00009200002e7ab9 */ /* 0x000fe20000000800 */
[----:B----4-:R-:W-:-:S04]  /*96aa0*/  LEA R14, P2, R17, R4, 0x1 ;  /* 0x00000004110e7211 */ /* 0x010fc800078408ff */
[----:B------:R-:W-:Y:S01]  /*96ab0*/  LEA.HI.X.SX32 R15, R17, R5, 0x1, P2 ;  /* 0x00000005110f7211 */ /* 0x000fe200010f0eff */
[----:B------:R-:W-:Y:S04]  /*96ac0*/  STL [R1+0x134], R3 ;  /* 0x0001340301007387 */ /* 0x000fe80000100800 */
[----:B------:R0:W-:Y:S04]  /*96ad0*/  STL.64 [R1+0x7c8], R14 ;  /* 0x0007c80e01007387 */ /* 0x0001e80000100a00 */
[----:B0-----:R-:W4:Y:S01]  /*96ae0*/  LDL.LU R14, [R1+0x2790] ;  /* 0x00279000010e7983 */ /* 0x001f220000300800 */
[----:B---3--:R-:W-:Y:S01]  /*96af0*/  LEA R18, P3, R11, R4, 0x1 ;  /* 0x000000040b127211 */ /* 0x008fe200078608ff */
[----:B------:R-:W-:-:S03]  /*96b00*/  IMAD.MOV.U32 R15, RZ, RZ, R7 ;  /* 0x000000ffff0f7224 */ /* 0x000fc600078e0007 */
[----:B------:R-:W-:Y:S01]  /*96b10*/  LEA.HI.X.SX32 R19, R11, R5, 0x1, P3 ;  /* 0x000000050b137211 */ /* 0x000fe200018f0eff */
[----:B------:R-:W-:Y:S01]  /*96b20*/  VIADD R11, R3, UR47 ;  /* 0x0000002f030b7c36 */ /* 0x000fe20008000000 */
[----:B------:R-:W-:Y:S01]  /*96b30*/  ULDC UR47, c[0x0][0x248] ;  /* 0x00009200002f7ab9 */ /* 0x000fe20000000800 */
[----:B------:R-:W-:Y:S02]  /*96b40*/  IMAD.MOV.U32 R2, RZ, RZ, R8 ;  /* 0x000000ffff027224 */ /* 0x000fe400078e0008 */
[----:B------:R-:W-:Y:S02]  /*96b50*/  IMAD.MOV.U32 R3, RZ, RZ, R24 ;  /* 0x000000ffff037224 */ /* 0x000fe400078e0018 */
[----:B--2---:R-:W-:Y:S02]  /*96b60*/  IMAD.MOV.U32 R24, RZ, RZ, R12 ;  /* 0x000000ffff187224 */ /* 0x004fe400078e000c */
[----:B------:R-:W-:Y:S01]  /*96b70*/  IMAD.MOV.U32 R12, RZ, RZ, R29 ;  /* 0x000000ffff0c7224 */ /* 0x000fe200078e001d */
[----:B----4-:R0:W-:Y:S04]  /*96b80*/  STL.64 [R1+0x2788], R14 ;  /* 0x0027880e01007387 */ /* 0x0101e80000100a00 */
[----:B------:R1:W-:Y:S04]  /*96b90*/  STL.64 [R1+0x7c0], R18 ;  /* 0x0007c01201007387 */ /* 0x0003e80000100a00 */
[----:B------:R-:W2:Y:S01]  /*96ba0*/  LDL.LU R8, [R1+0x110] ;  /* 0x0001100001087983 */ /* 0x000ea20000300800 */
[----:B0-----:R-:W-:-:S03]  /*96bb0*/  LEA R14, P2, R25, R4, 0x1 ;  /* 0x00000004190e7211 */ /* 0x001fc600078408ff */
[----:B------:R-:W3:Y:S01]  /*96bc0*/  LDL.LU R7, [R1+0x104] ;  /* 0x0001040001077983 */ /* 0x000ee20000300800 */
[----:B------:R-:W-:-:S03]  /*96bd0*/  LEA.HI.X.SX32 R15, R25, R5, 0x1, P2 ;  /* 0x00000005190f7211 */ /* 0x000fc600010f0eff */
[----:B------:R-:W4:Y:S01]  /*96be0*/  LDL.LU R29, [R1+0xfc] ;  /* 0x0000fc00011d7983 */ /* 0x000f220000300800 */
[----:B-1----:R-:W-:-:S03]  /*96bf0*/  LEA R18, P3, R28, R4, 0x1 ;  /* 0x000000041c127211 */ /* 0x002fc600078608ff */
[----:B------:R-:W-:Y:S04]  /*96c00*/  STL [R1+0x276c], R27 ;  /* 0x00276c1b01007387 */ /* 0x000fe80000100800 */
[----:B------:R-:W-:Y:S04]  /*96c10*/  STL [R1+0x2770], R27 ;  /* 0x0027701b01007387 */ /* 0x000fe80000100800 */
[----:B------:R0:W-:Y:S01]  /*96c20*/  STL [R1+0x2774], R27 ;  /* 0x0027741b01007387 */ /* 0x0001e20000100800 */
[----:B------:R-:W-:-:S03]  /*96c30*/  LEA.HI.X.SX32 R19, R28, R5, 0x1, P3 ;  /* 0x000000051c137211 */ /* 0x000fc600018f0eff */
[----:B0-----:R-:W2:Y:S04]  /*96c40*/  LDL.LU R27, [R1+0x114] ;  /* 0x00011400011b7983 */ /* 0x001ea80000300800 */
[----:B------:R0:W-:Y:S04]  /*96c50*/  STL.64 [R1+0x7b8], R14 ;  /* 0x0007b80e01007387 */ /* 0x0001e80000100a00 */
[----:B------:R-:W4:Y:S01]  /*96c60*/  LDL.LU R28, [R1+0x100] ;  /* 0x00010000011c7983 */ /* 0x000f220000300800 */
[----:B0-----:R-:W-:Y:S01]  /*96c70*/  IMAD.MOV.U32 R15, RZ, RZ, R2 ;  /* 0x000000ffff0f7224 */ /* 0x001fe200078e0002 */
[----:B------:R-:W-:-:S02]  /*96c80*/  LEA R14, P2, R2, R4, 0x1 ;  /* 0x00000004020e7211 */ /* 0x000fc400078408ff */
[----:B------:R-:W-:Y:S02]  /*96c90*/  STL.64 [R1+0x7b0], R18 ;  /* 0x0007b01201007387 */ /* 0x000fe40000100a00 */
[----:B------:R-:W-:Y:S02]  /*96ca0*/  LEA.HI.X.SX32 R15, R15, R5, 0x1, P2 ;  /* 0x000000050f0f7211 */ /* 0x000fe400010f0eff */
[----:B------:R-:W4:Y:S04]  /*96cb0*/  LDL.LU R17, [R1+0xf0] ;  /* 0x0000f00001117983 */ /* 0x000f280000300800 */
[----:B------:R-:W4:Y:S04]  /*96cc0*/  LDL.LU R25, [R1+0xec] ;  /* 0x0000ec0001197983 */ /* 0x000f280000300800 */
[----:B------:R0:W-:Y:S04]  /*96cd0*/  STL.64 [R1+0x7a8], R14 ;  /* 0x0007a80e01007387 */ /* 0x0001e80000100a00 */
[----:B0-----:R-:W3:Y:S01]  /*96ce0*/  LDL.LU.64 R14, [R1+0x2788] ;  /* 0x00278800010e7983 */ /* 0x001ee20000300a00 */
[----:B------:R-:W-:Y:S01]  /*96cf0*/  VIADD R2, R11, UR48 ;  /* 0x000000300b027c36 */ /* 0x000fe20008000000 */
[----:B------:R-:W-:-:S04]  /*96d00*/  ULDC UR48, c[0x0][0x248] ;  /* 0x0000920000307ab9 */ /* 0x000fc80000000800 */
[----:B------:R0:W-:Y:S02]  /*96d10*/  STL [R1+0x11c], R2 ;  /* 0x00011c0201007387 */ /* 0x0001e40000100800 */
[----:B0-----:R-:W-:Y:S01]  /*96d20*/  VIADD R2, R2, UR49 ;  /* 0x0000003102027c36 */ /* 0x001fe20008000000 */
[----:B------:R-:W-:Y:S01]  /*96d30*/  ULDC UR49, c[0x0][0x248] ;  /* 0x0000920000317ab9 */ /* 0x000fe20000000800 */
[----:B--2---:R-:W-:-:S04]  /*96d40*/  LEA R18, P3, R27, R4, 0x1 ;  /* 0x000000041b127211 */ /* 0x004fc800078608ff */
[-C--:B------:R-:W-:Y:S01]  /*96d50*/  LEA.HI.X.SX32 R19, R27, R5.reuse, 0x1, P3 ;  /* 0x000000051b137211 */ /* 0x080fe200018f0eff */
[----:B---3--:R0:W-:Y:S04]  /*96d60*/  STL.64 [R1+0x2780], R14 ;  /* 0x0027800e01007387 */ /* 0x0081e80000100a00 */
[----:B------:R1:W-:Y:S01]  /*96d70*/  STL.64 [R1+0x7a0], R18 ;  /* 0x0007a01201007387 */ /* 0x0003e20000100a00 */
[CC--:B0-----:R-:W-:Y:S02]  /*96d80*/  LEA R14, P3, R7.reuse, R4.reuse, 0x1 ;  /* 0x00000004070e7211 */ /* 0x0c1fe400078608ff */
[----:B-1----:R-:W-:Y:S02]  /*96d90*/  LEA R18, P2, R8, R4, 0x1 ;  /* 0x0000000408127211 */ /* 0x002fe400078408ff */
[----:B------:R-:W-:-:S02]  /*96da0*/  LEA.HI.X.SX32 R15, R7, R5, 0x1, P3 ;  /* 0x00000005070f7211 */ /* 0x000fc400018f0eff */
[----:B------:R-:W-:Y:S01]  /*96db0*/  LEA.HI.X.SX32 R19, R8, R5, 0x1, P2 ;  /* 0x0000000508137211 */ /* 0x000fe200010f0eff */
[----:B------:R0:W-:Y:S04]  /*96dc0*/  STL [R1+0x114], R2 ;  /* 0x0001140201007387 */ /* 0x0001e80000100800 */
[----:B------:R1:W-:Y:S04]  /*96dd0*/  STL.64 [R1+0x798], R18 ;  /* 0x0007981201007387 */ /* 0x0003e80000100a00 */
[----:B------:R2:W-:Y:S01]  /*96de0*/  STL.64 [R1+0x790], R14 ;  /* 0x0007900e01007387 */ /* 0x0005e20000100a00 */
[----:B------:R-:W-:Y:S01]  /*96df0*/  IMAD.MOV.U32 R7, RZ, RZ, R26 ;  /* 0x000000ffff077224 */ /* 0x000fe200078e001a */
[-C--:B----4-:R-:W-:Y:S01]  /*96e00*/  LEA R26, P3, R29, R4.reuse, 0x1 ;  /* 0x000000041d1a7211 */ /* 0x090fe200078608ff */
[----:B0-----:R-:W-:Y:S01]  /*96e10*/  VIADD R2, R2, UR50 ;  /* 0x0000003202027c36 */ /* 0x001fe20008000000 */
[----:B------:R-:W-:Y:S01]  /*96e20*/  ULDC UR50, c[0x0][0x248] ;  /* 0x0000920000327ab9 */ /* 0x000fe20000000800 */
[----:B-1----:R-:W3:Y:S01]  /*96e30*/  LDL.LU R18, [R1+0xe0] ;  /* 0x0000e00001127983 */ /* 0x002ee20000300800 */
[----:B--2---:R-:W-:-:S03]  /*96e40*/  LEA R14, P2, R28, R4, 0x1 ;  /* 0x000000041c0e7211 */ /* 0x004fc600078408ff */
[----:B------:R-:W2:Y:S01]  /*96e50*/  LDL.LU R19, [R1+0xdc] ;  /* 0x0000dc0001137983 */ /* 0x000ea20000300800 */
[-C--:B------:R-:W-:Y:S01]  /*96e60*/  LEA.HI.X.SX32 R15, R28, R5.reuse, 0x1, P2 ;  /* 0x000000051c0f7211 */ /* 0x080fe200010f0eff */
[----:B------:R-:W-:Y:S01]  /*96e70*/  IMAD.MOV.U32 R8, RZ, RZ, R21 ;  /* 0x000000ffff087224 */ /* 0x000fe200078e0015 */
[----:B------:R-:W-:-:S03]  /*96e80*/  LEA.HI.X.SX32 R27, R29, R5, 0x1, P3 ;  /* 0x000000051d1b7211 */ /* 0x000fc600018f0eff */
[----:B------:R0:W-:Y:S01]  /*96e90*/  STL.64 [R1+0x788], R14 ;  /* 0x0007880e01007387 */ /* 0x0001e20000100a00 */
[----:B------:R-:W-:-:S03]  /*96ea0*/  IMAD.MOV.U32 R28, RZ, RZ, R0 ;  /* 0x000000ffff1c7224 */ /* 0x000fc600078e0000 */
[----:B0-----:R-:W4:Y:S04]  /*96eb0*/  LDL.LU.64 R14, [R1+0x2780] ;  /* 0x00278000010e7983 */ /* 0x001f280000300a00 */
[----:B------:R-:W-:Y:S04]  /*96ec0*/  STL [R1+0x104], R2 ;  /* 0x0001040201007387 */ /* 0x000fe80000100800 */
[----:B------:R-:W2:Y:S04]  /*96ed0*/  LDL.LU R21, [R1+0xd0] ;  /* 0x0000d00001157983 */ /* 0x000ea80000300800 */
[----:B------:R-:W2:Y:S04]  /*96ee0*/  LDL.LU R0, [R1+0xbc] ;  /* 0x0000bc0001007983 */ /* 0x000ea80000300800 */
[----:B------:R-:W3:Y:S04]  /*96ef0*/  LDL.LU R29, [R1+0x2778] ;  /* 0x00277800011d7983 */ /* 0x000ee80000300800 */
[----:B------:R0:W-:Y:S04]  /*96f00*/  STL.64 [R1+0x780], R26 ;  /* 0x0007801a01007387 */ /* 0x0001e80000100a00 */
[----:B0-----:R0:W4:Y:S01]  /*96f10*/  LDL.LU R27, [R1+0x2774] ;  /* 0x00277400011b7983 */ /* 0x0011220000300800 */
[----:B------:R-:W-:-:S05]  /*96f20*/  LEA R26, P2, R17, R4, 0x1 ;  /* 0x00000004111a7211 */ /* 0x000fca00078408ff */
[----:B------:R1:W-:Y:S04]  /*96f30*/  STL [R1+0x778], R26 ;  /* 0x0007781a01007387 */ /* 0x0003e80000100800 */
[----:B----4-:R0:W4:Y:S01]  /*96f40*/  LDL.LU R27, [R1+0x2770] ;  /* 0x00277000011b7983 */ /* 0x0101220000300800 */
[----:B-1----:R-:W-:-:S05]  /*96f50*/  LEA R26, P3, R25, R4, 0x1 ;  /* 0x00000004191a7211 */ /* 0x002fca00078608ff */
[----:B------:R1:W-:Y:S02]  /*96f60*/  STL [R1+0x770], R26 ;  /* 0x0007701a01007387 */ /* 0x0003e40000100800 */
[----:B-1----:R-:W-:Y:S01]  /*96f70*/  VIADD R26, R2, UR51 ;  /* 0x00000033021a7c36 */ /* 0x002fe20008000000 */
[----:B------:R-:W-:Y:S01]  /*96f80*/  ULDC UR51, c[0x0][0x248] ;  /* 0x0000920000337ab9 */ /* 0x000fe20000000800 */
[----:B------:R-:W-:Y:S01]  /*96f90*/  IMAD.MOV.U32 R2, RZ, RZ, R12 ;  /* 0x000000ffff027224 */ /* 0x000fe200078e000c */
[----:B----4-:R-:W4:Y:S04]  /*96fa0*/  LDL.LU R27, [R1+0x276c] ;  /* 0x00276c00011b7983 */ /* 0x010f280000300800 */
[----:B------:R-:W-:Y:S04]  /*96fb0*/  STL [R1+0xfc], R26 ;  /* 0x0000fc1a01007387 */ /* 0x000fe80000100800 */
[----:B------:R1:W-:Y:S04]  /*96fc0*/  STL.64 [R1+0x2760], R14 ;  /* 0x0027600e01007387 */ /* 0x0003e80000100a00 */
[----:B-1----:R0:W2:Y:S04]  /*96fd0*/  LDL.64 R14, [R1+0x770] ;  /* 0x00077000010e7983 */ /* 0x0020a80000100a00 */
[----:B------:R-:W3:Y:S04]  /*96fe0*/  LDL.LU R12, [R1+0xac] ;  /* 0x0000ac00010c7983 */ /* 0x000ee80000300800 */
[----:B---3--:R1:W-:Y:S04]  /*96ff0*/  STL.64 [R1+0x2750], R12 ;  /* 0x0027500c01007387 */ /* 0x0083e80000100a00 */
[----:B-1----:R0:W3:Y:S01]  /*97000*/  LDL.64 R12, [R1+0x778] ;  /* 0x00077800010c7983 */ /* 0x0020e20000100a00 */
[----:B--2---:R-:W-:Y:S01]  /*97010*/  LEA.HI.X.SX32 R15, R25, R5, 0x1, P3 ;  /* 0x00000005190f7211 */ /* 0x004fe200018f0eff */
[----:B------:R-:W-:-:S02]  /*97020*/  IMAD.MOV.U32 R25, RZ, RZ, R7 ;  /* 0x000000ffff197224 */ /* 0x000fc400078e0007 */
[----:B------:R-:W-:Y:S02]  /*97030*/  IMAD.MOV.U32 R7, RZ, RZ, R29 ;  /* 0x000000ffff077224 */ /* 0x000fe400078e001d */
[----:B------:R-:W-:Y:S02]  /*97040*/  IMAD.MOV.U32 R29, RZ, RZ, R23 ;  /* 0x000000ffff1d7224 */ /* 0x000fe400078e0017 */
[----:B------:R-:W-:Y:S01]  /*97050*/  VIADD R26, R26, UR52 ;  /* 0x000000341a1a7c36 */ /* 0x000fe20008000000 */
[----:B------:R-:W-:Y:S01]  /*97060*/  ULDC UR52, c[0x0][0x248] ;  /* 0x0000920000347ab9 */ /* 0x000fe20000000800 */
[----:B------:R-:W-:Y:S01]  /*97070*/  IMAD.MOV.U32 R23, RZ, RZ, R20 ;  /* 0x000000ffff177224 */ /* 0x000fe200078e0014 */
[----:B---3--:R-:W-:Y:S02]  /*97080*/  LEA.HI.X.SX32 R13, R17, R5, 0x1, P2 ;  /* 0x00000005110d7211 */ /* 0x008fe400010f0eff */
[-C--:B------:R-:W-:Y:S01]  /*97090*/  LEA R14, P2, R18, R4.reuse, 0x1 ;  /* 0x00000004120e7211 */ /* 0x080fe200078408ff */
[----:B------:R-:W2:Y:S01]  /*970a0*/  LDL.LU R17, [R1+0x2768] ;  /* 0x0027680001117983 */ /* 0x000ea20000300800 */
[----:B------:R-:W-:-:S03]  /*970b0*/  LEA R12, P3, R19, R4, 0x1 ;  /* 0x00000004130c7211 */ /* 0x000fc600078608ff */
[----:B------:R1:W-:Y:S04]  /*970c0*/  STL [R1+0x77c], R13 ;  /* 0x00077c0d01007387 */ /* 0x0003e80000100800 */
[----:B------:R3:W-:Y:S04]  /*970d0*/  STL [R1+0x774], R15 ;  /* 0x0007740f01007387 */ /* 0x0007e80000100800 */
[----:B------:R-:W2:Y:S01]  /*970e0*/  LDL.LU R20, [R1+0xa0] ;  /* 0x0000a00001147983 */ /* 0x000ea20000300800 */
[-C--:B-1----:R-:W-:Y:S02]  /*970f0*/  LEA.HI.X.SX32 R13, R19, R5.reuse, 0x1, P3 ;  /* 0x00000005130d7211 */ /* 0x082fe400018f0eff */
[----:B---3--:R-:W-:-:S05]  /*97100*/  LEA.HI.X.SX32 R15, R18, R5, 0x1, P2 ;  /* 0x00000005120f7211 */ /* 0x008fca00010f0eff */
[----:B------:R1:W-:Y:S04]  /*97110*/  STL.64 [R1+0x768], R14 ;  /* 0x0007680e01007387 */ /* 0x0003e80000100a00 */
[----:B-1----:R-:W3:Y:S04]  /*97120*/  LDL.LU.64 R14, [R1+0x2760] ;  /* 0x00276000010e7983 */ /* 0x002ee80000300a00 */
[----:B------:R-:W-:Y:S04]  /*97130*/  STL [R1+0xf0], R26 ;  /* 0x0000f01a01007387 */ /* 0x000fe80000100800 */
[----:B------:R1:W-:Y:S04]  /*97140*/  STL.64 [R1+0x760], R12 ;  /* 0x0007600c01007387 */ /* 0x0003e80000100a00 */
[----:B------:R-:W-:Y:S01]  /*97150*/  STL.64 [R1+0x2730], R10 ;  /* 0x0027300a01007387 */ /* 0x000fe20000100a00 */
[----:B-1----:R-:W-:-:S04]  /*97160*/  LEA R12, P2, R21, R4, 0x1 ;  /* 0x00000004150c7211 */ /* 0x002fc800078408ff */
[----:B------:R-:W-:Y:S02]  /*97170*/  LEA.HI.X.SX32 R13, R21, R5, 0x1, P2 ;  /* 0x00000005150d7211 */ /* 0x000fe400010f0eff */
[----:B------:R-:W3:Y:S04]  /*97180*/  LDL.LU R21, [R1+0x2758] ;  /* 0x0027580001157983 */ /* 0x000ee80000300800 */
[----:B------:R1:W-:Y:S04]  /*97190*/  STL.64 [R1+0x758], R12 ;  /* 0x0007580c01007387 */ /* 0x0003e80000100a00 */
[----:B-1----:R-:W4:Y:S01]  /*971a0*/  LDL.LU.64 R12, [R1+0x2750] ;  /* 0x00275000010c7983 */ /* 0x002f220000300a00 */
[----:B------:R-:W-:-:S04]  /*971b0*/  LEA R18, P3, R0, R4, 0x1 ;  /* 0x0000000400127211 */ /* 0x000fc800078608ff */
[----:B------:R-:W-:Y:S02]  /*971c0*/  LEA.HI.X.SX32 R19, R0, R5, 0x1, P3 ;  /* 0x0000000500137211 */ /* 0x000fe400018f0eff */
[----:B------:R-:W3:Y:S01]  /*971d0*/  LDL.LU R0, [R1+0x2748] ;  /* 0x0027480001007983 */ /* 0x000ee20000300800 */
[----:B------:R-:W-:Y:S01]  /*971e0*/  VIADD R26, R26, UR53 ;  /* 0x000000351a1a7c36 */ /* 0x000fe20008000000 */
[----:B------:R-:W-:Y:S02]  /*971f0*/  ULDC UR53, c[0x0][0x248] ;  /* 0x0000920000357ab9 */ /* 0x000fe40000000800 */
[----:B------:R1:W-:Y:S02]  /*97200*/  STL.64 [R1+0x750], R18 ;  /* 0x0007501201007387 */ /* 0x0003e40000100a00 */
[----:B-1----:R-:W-:Y:S01]  /*97210*/  IMAD.MOV.U32 R19, RZ, RZ, R3 ;  /* 0x000000ffff137224 */ /* 0x002fe200078e0003 */
[----:B------:R-:W-:Y:S01]  /*97220*/  LEA R18, P2, R3, R4, 0x1 ;  /* 0x0000000403127211 */ /* 0x000fe200078408ff */
[----:B------:R-:W-:Y:S01]  /*97230*/  VIADD R3, R26, UR54 ;  /* 0x000000361a037c36 */ /* 0x000fe20008000000 */
[----:B------:R-:W-:-:S02]  /*97240*/  ULDC UR54, c[0x0][0x248] ;  /* 0x0000920000367ab9 */ /* 0x000fc40000000800 */
[----:B------:R-:W-:Y:S02]  /*97250*/  LEA.HI.X.SX32 R19, R19, R5, 0x1, P2 ;  /* 0x0000000513137211 */ /* 0x000fe400010f0eff */
[----:B------:R-:W-:Y:S04]  /*97260*/  STL [R1+0xe0], R3 ;  /* 0x0000e00301007387 */ /* 0x000fe80000100800 */
[----:B------:R1:W-:Y:S01]  /*97270*/  STL.64 [R1+0x748], R18 ;  /* 0x0007481201007387 */ /* 0x0003e20000100a00 */
[----:B----4-:R-:W-:-:S04]  /*97280*/  LEA R10, P3, R12, R4, 0x1 ;  /* 0x000000040c0a7211 */ /* 0x010fc800078608ff */
[----:B------:R-:W-:-:S05]  /*97290*/  LEA.HI.X.SX32 R11, R12, R5, 0x1, P3 ;  /* 0x000000050c0b7211 */ /* 0x000fca00018f0eff */
[----:B------:R4:W-:Y:S04]  /*972a0*/  STL.64 [R1+0x740], R10 ;  /* 0x0007400a01007387 */ /* 0x0009e80000100a00 */
[----:B-1----:R-:W2:Y:S04]  /*972b0*/  LDL.LU R18, [R1+0x88] ;  /* 0x0000880001127983 */ /* 0x002ea80000300800 */
[----:B------:R-:W2:Y:S01]  /*972c0*/  LDL.LU R19, [R1+0x84] ;  /* 0x0000840001137983 */ /* 0x000ea20000300800 */
[----:B------:R-:W-:Y:S02]  /*972d0*/  IMAD.MOV.U32 R12, RZ, RZ, R16 ;  /* 0x000000ffff0c7224 */ /* 0x000fe400078e0010 */
[----:B------:R-:W-:Y:S01]  /*972e0*/  VIADD R16, R3, UR55 ;  /* 0x0000003703107c36 */ /* 0x000fe20008000000 */
[-C--:B----4-:R-:W-:Y:S01]  /*972f0*/  LEA R10, P3, R25, R4.reuse, 0x1 ;  /* 0x00000004190a7211 */ /* 0x090fe200078608ff */
[----:B------:R-:W-:Y:S01]  /*97300*/  ULDC UR55, c[0x0][0x248] ;  /* 0x0000920000377ab9 */ /* 0x000fe20000000800 */
[----:B--2---:R-:W-:Y:S04]  /*97310*/  STL.64 [R1+0x2740], R18 ;  /* 0x0027401201007387 */ /* 0x004fe80000100a00 */
[----:B------:R1:W-:Y:S04]  /*97320*/  STL.64 [R1+0x2738], R26 ;  /* 0x0027381a01007387 */ /* 0x0003e80000100a00 */
[----:B-1----:R-:W2:Y:S01]  /*97330*/  LDL.LU R26, [R1+0x90] ;  /* 0x00009000011a7983 */ /* 0x002ea20000300800 */
[----:B------:R-:W-:-:S03]  /*97340*/  LEA R18, P2, R20, R4, 0x1 ;  /* 0x0000000414127211 */ /* 0x000fc600078408ff */
[----:B------:R-:W4:Y:S01]  /*97350*/  LDL.LU R27, [R1+0x8c] ;  /* 0x00008c00011b7983 */ /* 0x000f220000300800 */
[----:B------:R-:W-:-:S03]  /*97360*/  LEA.HI.X.SX32 R19, R20, R5, 0x1, P2 ;  /* 0x0000000514137211 */ /* 0x000fc600010f0eff */
[----:B------:R-:W3:Y:S04]  /*97370*/  LDL.LU R20, [R1+0x7c] ;  /* 0x00007c0001147983 */ /* 0x000ee80000300800 */
[----:B------:R-:W3:Y:S01]  /*97380*/  LDL.LU R3, [R1+0x80] ;  /* 0x0000800001037983 */ /* 0x000ee20000300800 */
[----:B------:R-:W-:-:S03]  /*97390*/  LEA.HI.X.SX32 R11, R25, R5, 0x1, P3 ;  /* 0x00000005190b7211 */ /* 0x000fc600018f0eff */
[----:B------:R1:W-:Y:S04]  /*973a0*/  STL.64 [R1+0x738], R18 ;  /* 0x0007381201007387 */ /* 0x0003e80000100a00 */
[----:B------:R0:W-:Y:S04]  /*973b0*/  STL.64 [R1+0x730], R10 ;  /* 0x0007300a01007387 */ /* 0x0001e80000100a00 */
[----:B------:R-:W3:Y:S01]  /*973c0*/  LDL.LU R25, [R1+0x78] ;  /* 0x0000780001197983 */ /* 0x000ee20000300800 */
[----:B-1----:R-:W-:Y:S01]  /*973d0*/  IMAD.MOV.U32 R19, RZ, RZ, R2 ;  /* 0x000000ffff137224 */ /* 0x002fe200078e0002 */
[----:B------:R-:W-:Y:S01]  /*973e0*/  LEA R18, P2, R2, R4, 0x1 ;  /* 0x0000000402127211 */ /* 0x000fe200078408ff */
[----:B------:R-:W-:Y:S01]  /*973f0*/  VIADD R2, R16, UR56 ;  /* 0x0000003810027c36 */ /* 0x000fe20008000000 */
[----:B------:R-:W-:-:S02]  /*97400*/  ULDC UR56, c[0x0][0x248] ;  /* 0x0000920000387ab9 */ /* 0x000fc40000000800 */
[-C--:B------:R-:W-:Y:S02]  /*97410*/  LEA.HI.X.SX32 R19, R19, R5.reuse, 0x1, P2 ;  /* 0x0000000513137211 */ /* 0x080fe400010f0eff */
[C---:B0-----:R-:W-:Y:S01]  /*97420*/  LEA R10, P3, R24.reuse, R4, 0x1 ;  /* 0x00000004180a7211 */ /* 0x041fe200078608ff */
[----:B------:R0:W-:Y:S04]  /*97430*/  STL [R1+0xd0], R2 ;  /* 0x0000d00201007387 */ /* 0x0001e80000100800 */
[----:B------:R2:W-:Y:S01]  /*97440*/  STL.64 [R1+0x728], R18 ;  /* 0x0007281201007387 */ /* 0x0005e20000100a00 */
[----:B------:R-:W-:Y:S01]  /*97450*/  LEA.HI.X.SX32 R11, R24, R5, 0x1, P3 ;  /* 0x00000005180b7211 */ /* 0x000fe200018f0eff */
[----:B------:R-:W-:Y:S02]  /*97460*/  IMAD.MOV.U32 R24, RZ, RZ, R12 ;  /* 0x000000ffff187224 */ /* 0x000fe400078e000c */
[----:B0-----:R-:W-:-:S02]  /*97470*/  VIADD R2, R2, UR57 ;  /* 0x0000003902027c36 */ /* 0x001fc40008000000 */
[----:B------:R-:W-:Y:S01]  /*97480*/  STL.64 [R1+0x720], R10 ;  /* 0x0007200a01007387 */ /* 0x000fe20000100a00 */
[----:B------:R-:W-:-:S03]  /*97490*/  ULDC UR57, c[0x0][0x248] ;  /* 0x0000920000397ab9 */ /* 0x000fc60000000800 */
[----:B------:R-:W3:Y:S04]  /*974a0*/  LDL.LU R12, [R1+0x68] ;  /* 0x00006800010c7983 */ /* 0x000ee80000300800 */
[----:B------:R-:W-:Y:S01]  /*974b0*/  STL [R1+0xbc], R2 ;  /* 0x0000bc0201007387 */ /* 0x000fe20000100800 */
[----:B--2---:R-:W-:-:S04]  /*974c0*/  LEA R18, P2, R26, R4, 0x1 ;  /* 0x000000041a127211 */ /* 0x004fc800078408ff */
[----:B------:R-:W-:-:S05]  /*974d0*/  LEA.HI.X.SX32 R19, R26, R5, 0x1, P2 ;  /* 0x000000051a137211 */ /* 0x000fca00010f0eff */
[----:B------:R0:W-:Y:S04]  /*974e0*/  STL.64 [R1+0x718], R18 ;  /* 0x0007181201007387 */ /* 0x0001e80000100a00 */
[----:B0-----:R-:W2:Y:S01]  /*974f0*/  LDL.LU.64 R18, [R1+0x2740] ;  /* 0x0027400001127983 */ /* 0x001ea20000300a00 */
[----:B----4-:R-:W-:-:S04]  /*97500*/  LEA R10, P3, R27, R4, 0x1 ;  /* 0x000000041b0a7211 */ /* 0x010fc800078608ff */
[----:B------:R-:W-:Y:S01]  /*97510*/  LEA.HI.X.SX32 R11, R27, R5, 0x1, P3 ;  /* 0x000000051b0b7211 */ /* 0x000fe200018f0eff */
[----:B------:R-:W-:Y:S01]  /*97520*/  VIADD R2, R2, UR58 ;  /* 0x0000003a02027c36 */ /* 0x000fe20008000000 */
[----:B------:R-:W-:-:S03]  /*97530*/  ULDC UR58, c[0x0][0x248] ;  /* 0x00009200003a7ab9 */ /* 0x000fc60000000800 */
[----:B------:R-:W-:Y:S04]  /*97540*/  STL.64 [R1+0x710], R10 ;  /* 0x0007100a01007387 */ /* 0x000fe80000100a00 */
[----:B------:R0:W-:Y:S02]  /*97550*/  STL [R1+0xb8], R2 ;  /* 0x0000b80201007387 */ /* 0x0001e40000100800 */
[----:B0-----:R-:W-:Y:S01]  /*97560*/  VIADD R2, R2, UR59 ;  /* 0x0000003b02027c36 */ /* 0x001fe20008000000 */
[----:B------:R-:W-:Y:S01]  /*97570*/  ULDC UR59, c[0x0][0x248] ;  /* 0x00009200003b7ab9 */ /* 0x000fe20000000800 */
[-C--:B--2---:R-:W-:Y:S02]  /*97580*/  LEA R26, P2, R18, R4.reuse, 0x1 ;  /* 0x00000004121a7211 */ /* 0x084fe400078408ff */
[----:B------:R-:W-:-:S02]  /*97590*/  LEA R10, P3, R19, R4, 0x1 ;  /* 0x00000004130a7211 */ /* 0x000fc400078608ff */
[-C--:B------:R-:W-:Y:S02]  /*975a0*/  LEA.HI.X.SX32 R27, R18, R5.reuse, 0x1, P2 ;  /* 0x00000005121b7211 */ /* 0x080fe400010f0eff */
[-C--:B------:R-:W-:Y:S02]  /*975b0*/  LEA.HI.X.SX32 R11, R19, R5.reuse, 0x1, P3 ;  /* 0x00000005130b7211 */ /* 0x080fe400018f0eff */
[CC--:B---3--:R-:W-:Y:S01]  /*975c0*/  LEA R18, P2, R3.reuse, R4.reuse, 0x1 ;  /* 0x0000000403127211 */ /* 0x0c8fe200078408ff */
[----:B------:R0:W-:Y:S03]  /*975d0*/  STL.64 [R1+0x708], R26 ;  /* 0x0007081a01007387 */ /* 0x0001e60000100a00 */
[----:B------:R-:W-:Y:S01]  /*975e0*/  LEA.HI.X.SX32 R19, R3, R5, 0x1, P2 ;  /* 0x0000000503137211 */ /* 0x000fe200010f0eff */
[----:B0-----:R-:W2:Y:S04]  /*975f0*/  LDL.LU.64 R26, [R1+0x2738] ;  /* 0x00273800011a7983 */ /* 0x001ea80000300a00 */
[----:B------:R0:W-:Y:S04]  /*97600*/  STL.64 [R1+0x700], R10 ;  /* 0x0007000a01007387 */ /* 0x0001e80000100a00 */
[----:B------:R-:W-:Y:S01]  /*97610*/  STL [R1+0xac], R2 ;  /* 0x0000ac0201007387 */ /* 0x000fe20000100800 */
[----:B0-----:R-:W-:-:S03]  /*97620*/  LEA R10, P3, R20, R4, 0x1 ;  /* 0x00000004140a7211 */ /* 0x001fc600078608ff */
[----:B------:R0:W-:Y:S01]  /*97630*/  STL.64 [R1+0x6f8], R18 ;  /* 0x0006f81201007387 */ /* 0x0001e20000100a00 */
[----:B------:R-:W-:Y:S01]  /*97640*/  LEA.HI.X.SX32 R11, R20, R5, 0x1, P3 ;  /* 0x00000005140b7211 */ /* 0x000fe200018f0eff */
[----:B------:R-:W-:-:S04]  /*97650*/  IMAD.MOV.U32 R3, RZ, RZ, R24 ;  /* 0x000000ffff037224 */ /* 0x000fc800078e0018 */
[----:B------:R1:W-:Y:S01]  /*97660*/  STL.64 [R1+0x6f0], R10 ;  /* 0x0006f00a01007387 */ /* 0x0003e20000100a00 */
[----:B0-----:R-:W-:-:S03]  /*97670*/  LEA R18, P2, R25, R4, 0x1 ;  /* 0x0000000419127211 */ /* 0x001fc600078408ff */
[----:B------:R-:W3:Y:S01]  /*97680*/  LDL.LU R24, [R1+0x38] ;  /* 0x0000380001187983 */ /* 0x000ee20000300800 */
[----:B------:R-:W-:Y:S01]  /*97690*/  VIADD R20, R2, UR60 ;  /* 0x0000003c02147c36 */ /* 0x000fe20008000000 */
[----:B------:R-:W-:Y:S01]  /*976a0*/  ULDC UR60, c[0x0][0x248] ;  /* 0x00009200003c7ab9 */ /* 0x000fe20000000800 */
[-C--:B------:R-:W-:Y:S02]  /*976b0*/  LEA.HI.X.SX32 R19, R25, R5.reuse, 0x1, P2 ;  /* 0x0000000519137211 */ /* 0x080fe400010f0eff */
[----:B------:R-:W4:Y:S01]  /*976c0*/  LDL.LU R25, [R1+0x24] ;  /* 0x0000240001197983 */ /* 0x000f220000300800 */
[C---:B-1----:R-:W-:Y:S01]  /*976d0*/  LEA R10, P3, R15.reuse, R4, 0x1 ;  /* 0x000000040f0a7211 */ /* 0x042fe200078608ff */
[----:B------:R-:W-:Y:S02]  /*976e0*/  VIADD R2, R20, UR4 ;  /* 0x0000000414027c36 */ /* 0x000fe40008000000 */
[----:B------:R0:W-:Y:S01]  /*976f0*/  STL.64 [R1+0x6e8], R18 ;  /* 0x0006e81201007387 */ /* 0x0001e20000100a00 */
[----:B------:R-:W-:Y:S01]  /*97700*/  ULDC UR4, c[0x0][0x248] ;  /* 0x0000920000047ab9 */ /* 0x000fe20000000800 */
[----:B------:R-:W-:-:S05]  /*97710*/  LEA.HI.X.SX32 R11, R15, R5, 0x1, P3 ;  /* 0x000000050f0b7211 */ /* 0x000fca00018f0eff */
[----:B------:R1:W-:Y:S01]  /*97720*/  STL.64 [R1+0x6e0], R10 ;  /* 0x0006e00a01007387 */ /* 0x0003e20000100a00 */
[----:B0-----:R-:W-:-:S03]  /*97730*/  LEA R18, P2, R12, R4, 0x1 ;  /* 0x000000040c127211 */ /* 0x001fc600078408ff */
[----:B------:R0:W-:Y:S01]  /*97740*/  STL [R1+0x9c], R2 ;  /* 0x00009c0201007387 */ /* 0x0001e20000100800 */
[----:B------:R-:W-:-:S03]  /*97750*/  LEA.HI.X.SX32 R19, R12, R5, 0x1, P2 ;  /* 0x000000050c137211 */ /* 0x000fc600010f0eff */
[----:B------:R-:W2:Y:S01]  /*97760*/  LDL.LU R12, [R1+0xc] ;  /* 0x00000c00010c7983 */ /* 0x000ea20000300800 */
[----:B-1----:R-:W-:-:S04]  /*97770*/  LEA R10, P3, R29, R4, 0x1 ;  /* 0x000000041d0a7211 */ /* 0x002fc800078608ff */
[----:B------:R-:W-:Y:S01]  /*97780*/  LEA.HI.X.SX32 R11, R29, R5, 0x1, P3 ;  /* 0x000000051d0b7211 */ /* 0x000fe200018f0eff */
[----:B------:R1:W-:Y:S04]  /*97790*/  STL.64 [R1+0x6d8], R18 ;  /* 0x0006d81201007387 */ /* 0x0003e80000100a00 */
[----:B------:R1:W-:Y:S04]  /*977a0*/  STL.64 [R1+0x6d0], R10 ;  /* 0x0006d00a01007387 */ /* 0x0003e80000100a00 */
[----:B------:R-:W2:Y:S04]  /*977b0*/  LDL.LU R15, [R1+0x8] ;  /* 0x00000800010f7983 */ /* 0x000ea80000300800 */
[----:B------:R-:W2:Y:S01]  /*977c0*/  LDL.LU R29, [R1+0x4] ;  /* 0x00000400011d7983 */ /* 0x000ea20000300800 */
[----:B0-----:R-:W-:Y:S01]  /*977d0*/  VIADD R2, R2, UR5 ;  /* 0x0000000502027c36 */ /* 0x001fe20008000000 */
[----:B-1----:R-:W-:Y:S01]  /*977e0*/  LEA R18, P2, R8, R4, 0x1 ;  /* 0x0000000408127211 */ /* 0x002fe200078408ff */
[----:B------:R-:W-:-:S03]  /*977f0*/  ULDC UR5, c[0x0][0x248] ;  /* 0x0000920000057ab9 */ /* 0x000fc60000000800 */
[----:B------:R-:W-:Y:S01]  /*97800*/  STL [R1+0x98], R2 ;  /* 0x0000980201007387 */ /* 0x000fe20000100800 */
[----:B------:R-:W-:-:S03]  /*97810*/  LEA.HI.X.SX32 R19, R8, R5, 0x1, P2 ;  /* 0x0000000508137211 */ /* 0x000fc600010f0eff */
[----:B------:R-:W2:Y:S01]  /*97820*/  LDL.LU R8, [R1] ;  /* 0x0000000001087983 */ /* 0x000ea20000300800 */
[----:B------:R-:W-:-:S04]  /*97830*/  LEA R10, P3, R22, R4, 0x1 ;  /* 0x00000004160a7211 */ /* 0x000fc800078608ff */
[----:B------:R-:W-:-:S05]  /*97840*/  LEA.HI.X.SX32 R11, R22, R5, 0x1, P3 ;  /* 0x00000005160b7211 */ /* 0x000fca00018f0eff */
[----:B------:R0:W-:Y:S04]  /*97850*/  STL.64 [R1+0x6c0], R10 ;  /* 0x0006c00a01007387 */ /* 0x0001e80000100a00 */
[----:B------:R1:W-:Y:S01]  /*97860*/  STL.64 [R1+0x6c8], R18 ;  /* 0x0006c81201007387 */ /* 0x0003e20000100a00 */
[----:B------:R-:W-:Y:S01]  /*97870*/  VIADD R22, R2, UR6 ;  /* 0x0000000602167c36 */ /* 0x000fe20008000000 */
[----:B------:R-:W-:Y:S01]  /*97880*/  ULDC UR6, c[0x0][0x248] ;  /* 0x0000920000067ab9 */ /* 0x000fe20000000800 */
[CC--:B0-----:R-:W-:Y:S02]  /*97890*/  LEA R10, P2, R9.reuse, R4.reuse, 0x1 ;  /* 0x00000004090a7211 */ /* 0x0c1fe400078408ff */
[CC--:B-1----:R-:W-:Y:S02]  /*978a0*/  LEA R18, P3, R6.reuse, R4.reuse, 0x1 ;  /* 0x0000000406127211 */ /* 0x0c2fe400078608ff */
[-C--:B------:R-:W-:Y:S01]  /*978b0*/  LEA.HI.X.SX32 R11, R9, R5.reuse, 0x1, P2 ;  /* 0x00000005090b7211 */ /* 0x080fe200010f0eff */
[----:B------:R-:W-:Y:S01]  /*978c0*/  IMAD.MOV.U32 R9, RZ, RZ, R7 ;  /* 0x000000ffff097224 */ /* 0x000fe200078e0007 */
[----:B------:R-:W-:Y:S01]  /*978d0*/  LEA.HI.X.SX32 R19, R6, R5, 0x1, P3 ;  /* 0x0000000506137211 */ /* 0x000fe200018f0eff */
[----:B------:R-:W-:Y:S01]  /*978e0*/  IMAD.MOV.U32 R7, RZ, RZ, R3 ;  /* 0x000000ffff077224 */ /* 0x000fe200078e0003 */
[----:B------:R-:W-:-:S02]  /*978f0*/  LEA R2, P3, R23, R4, 0x1 ;  /* 0x0000000417027211 */ /* 0x000fc400078608ff */
[----:B------:R-:W-:Y:S01]  /*97900*/  LEA R6, P2, R3, R4, 0x1 ;  /* 0x0000000403067211 */ /* 0x000fe200078408ff */
[----:B------:R0:W-:Y:S01]  /*97910*/  STL.64 [R1+0x6b8], R10 ;  /* 0x0006b80a01007387 */ /* 0x0001e20000100a00 */
[-C--:B------:R-:W-:Y:S02]  /*97920*/  LEA.HI.X.SX32 R3, R23, R5.reuse, 0x1, P3 ;  /* 0x0000000517037211 */ /* 0x080fe400018f0eff */
[----:B------:R-:W-:Y:S01]  /*97930*/  LEA.HI.X.SX32 R7, R7, R5, 0x1, P2 ;  /* 0x0000000507077211 */ /* 0x000fe200010f0eff */
[----:B0-----:R-:W2:Y:S04]  /*97940*/  LDL.LU.64 R10, [R1+0x2730] ;  /* 0x00273000010a7983 */ /* 0x001ea80000300a00 */
[----:B------:R0:W-:Y:S04]  /*97950*/  STL.64 [R1+0x6b0], R18 ;  /* 0x0006b01201007387 */ /* 0x0001e80000100a00 */
[----:B0-----:R-:W2:Y:S04]  /*97960*/  LDL.LU.64 R18, [R1+0x2728] ;  /* 0x0027280001127983 */ /* 0x001ea80000300a00 */
[----:B------:R0:W-:Y:S04]  /*97970*/  STL [R1+0x94], R22 ;  /* 0x0000941601007387 */ /* 0x0001e80000100800 */
[----:B------:R3:W-:Y:S04]  /*97980*/  STL.64 [R1+0x6a0], R2 ;  /* 0x0006a00201007387 */ /* 0x0007e80000100a00 */
[----:B------:R4:W-:Y:S01]  /*97990*/  STL.64 [R1+0x6a8], R6 ;  /* 0x0006a80601007387 */ /* 0x0009e20000100a00 */
[----:B0-----:R-:W-:Y:S01]  /*979a0*/  VIADD R22, R22, UR7 ;  /* 0x0000000716167c36 */ /* 0x001fe20008000000 */
[----:B------:R-:W-:-:S03]  /*979b0*/  ULDC UR7, c[0x0][0x248] ;  /* 0x0000920000077ab9 */ /* 0x000fc60000000800 */
[----:B------:R-:W-:Y:S01]  /*979c0*/  VIADD R23, R22, UR10 ;  /* 0x0000000a16177c36 */ /* 0x000fe20008000000 */
[----:B------:R-:W-:Y:S01]  /*979d0*/  ULDC UR10, c[0x0][0x248] ;  /* 0x00009200000a7ab9 */ /* 0x000fe20000000800 */
[CC--:B---3--:R-:W-:Y:S02]  /*979e0*/  LEA R2, P2, R24.reuse, R4.reuse, 0x1 ;  /* 0x0000000418027211 */ /* 0x0c8fe400078408ff */
[CC--:B----4-:R-:W-:Y:S02]  /*979f0*/  LEA R6, P3, R25.reuse, R4.reuse, 0x1 ;  /* 0x0000000419067211 */ /* 0x0d0fe400078608ff */
[-C--:B------:R-:W-:Y:S02]  /*97a00*/  LEA.HI.X.SX32 R3, R24, R5.reuse, 0x1, P2 ;  /* 0x0000000518037211 */ /* 0x080fe400010f0eff */
[----:B------:R-:W-:Y:S01]  /*97a10*/  LEA.HI.X.SX32 R7, R25, R5, 0x1, P3 ;  /* 0x0000000519077211 */ /* 0x000fe200018f0eff */
[----:B------:R-:W-:Y:S02]  /*97a20*/  IMAD.MOV.U32 R25, RZ, RZ, R28 ;  /* 0x000000ffff197224 */ /* 0x000fe400078e001c */
[----:B------:R0:W-:Y:S01]  /*97a30*/  STL.64 [R1+0x698], R2 ;  /* 0x0006980201007387 */ /* 0x0001e20000100a00 */
[----:B------:R-:W-:-:S04]  /*97a40*/  LEA R24, P2, R28, R4, 0x1 ;  /* 0x000000041c187211 */ /* 0x000fc800078408ff */
[----:B------:R-:W-:Y:S01]  /*97a50*/  LEA.HI.X.SX32 R25, R25, R5, 0x1, P2 ;  /* 0x0000000519197211 */ /* 0x000fe200010f0eff */
[----:B0-----:R-:W3:Y:S04]  /*97a60*/  LDL.LU.64 R2, [R1+0x2720] ;  /* 0x0027200001027983 */ /* 0x001ee80000300a00 */
[----:B------:R2:W-:Y:S01]  /*97a70*/  STL.64 [R1+0x690], R6 ;  /* 0x0006900601007387 */ /* 0x0005e20000100a00 */
[----:B------:R-:W-:Y:S01]  /*97a80*/  VIADD R28, R23, UR11 ;  /* 0x0000000b171c7c36 */ /* 0x000fe20008000000 */
[----:B------:R-:W-:Y:S02]  /*97a90*/  ULDC UR11, c[0x0][0x248] ;  /* 0x00009200000b7ab9 */ /* 0x000fe40000000800 */
[----:B------:R0:W-:Y:S01]  /*97aa0*/  STL.64 [R1+0x688], R24 ;  /* 0x0006881801007387 */ /* 0x0001e20000100a00 */
[----:B--2---:R-:W-:-:S04]  /*97ab0*/  LEA R6, P3, R12, R4, 0x1 ;  /* 0x000000040c067211 */ /* 0x004fc800078608ff */
[-C--:B------:R-:W-:Y:S01]  /*97ac0*/  LEA.HI.X.SX32 R7, R12, R5.reuse, 0x1, P3 ;  /* 0x000000050c077211 */ /* 0x080fe200018f0eff */
[----:B------:R-:W-:Y:S01]  /*97ad0*/  VIADD R12, R28, UR12 ;  /* 0x0000000c1c0c7c36 */ /* 0x000fe20008000000 */
[C---:B0-----:R-:W-:Y:S01]  /*97ae0*/  LEA R24, P2, R15.reuse, R4, 0x1 ;  /* 0x000000040f187211 */ /* 0x041fe200078408ff */
[----:B------:R-:W-:Y:S02]  /*97af0*/  ULDC UR12, c[0x0][0x248] ;  /* 0x00009200000c7ab9 */ /* 0x000fe40000000800 */
[----:B------:R0:W-:Y:S01]  /*97b00*/  STL.64 [R1+0x680], R6 ;  /* 0x0006800601007387 */ /* 0x0001e20000100a00 */
[----:B------:R-:W-:-:S03]  /*97b10*/  LEA.HI.X.SX32 R25, R15, R5, 0x1, P2 ;  /* 0x000000050f197211 */ /* 0x000fc600010f0eff */
[----:B------:R-:W-:Y:S01]  /*97b20*/  STL [R1+0x84], R12 ;  /* 0x0000840c01007387 */ /* 0x000fe20000100800 */
[----:B0-----:R-:W-:-:S04]  /*97b30*/  LEA R6, P3, R29, R4, 0x1 ;  /* 0x000000041d067211 */ /* 0x001fc800078608ff */
[----:B------:R-:W-:-:S05]  /*97b40*/  LEA.HI.X.SX32 R7, R29, R5, 0x1, P3 ;  /* 0x000000051d077211 */ /* 0x000fca00018f0eff */
[----:B------:R0:W-:Y:S04]  /*97b50*/  STL.64 [R1+0x670], R6 ;  /* 0x0006700601007387 */ /* 0x0001e80000100a00 */
[----:B------:R-:W-:Y:S01]  /*97b60*/  STL.64 [R1+0x678], R24 ;  /* 0x0006781801007387 */ /* 0x000fe20000100a00 */
[----:B0-----:R-:W-:-:S04]  /*97b70*/  LEA R6, P2, R8, R4, 0x1 ;  /* 0x0000000408067211 */ /* 0x001fc800078408ff */
[----:B------:R-:W-:Y:S01]  /*97b80*/  LEA.HI.X.SX32 R7, R8, R5, 0x1, P2 ;  /* 0x0000000508077211 */ /* 0x000fe200010f0eff */
[----:B------:R-:W-:Y:S04]  /*97b90*/  STL [R1+0x2648], R28 ;  /* 0x0026481c01007387 */ /* 0x000fe80000100800 */
[----:B------:R0:W-:Y:S04]  /*97ba0*/  STL.64 [R1+0x668], R6 ;  /* 0x0006680601007387 */ /* 0x0001e80000100a00 */
[----:B0-----:R-:W2:Y:S01]  /*97bb0*/  LDL.LU.64 R6, [R1+0x2718] ;  /* 0x0027180001067983 */ /* 0x001ea20000300a00 */
[----:B------:R-:W-:Y:S01]  /*97bc0*/  LEA R24, P3, R0, R4, 0x1 ;  /* 0x0000000400187211 */ /* 0x000fe200078608ff */
[----:B------:R-:W-:Y:S01]  /*97bd0*/  VIADD R29, R12, UR13 ;  /* 0x0000000d0c1d7c36 */ /* 0x000fe20008000000 */
[----:B------:R-:W-:-:S02]  /*97be0*/  ULDC UR13, c[0x0][0x248] ;  /* 0x00009200000d7ab9 */ /* 0x000fc40000000800 */
[----:B------:R-:W-:Y:S01]  /*97bf0*/  LEA.HI.X.SX32 R25, R0, R5, 0x1, P3 ;  /* 0x0000000500197211 */ /* 0x000fe200018f0eff */
[----:B------:R-:W-:-:S04]  /*97c00*/  IMAD.MOV.U32 R0, RZ, RZ, R9 ;  /* 0x000000ffff007224 */ /* 0x000fc800078e0009 */
[----:B------:R-:W-:Y:S04]  /*97c10*/  STL.64 [R1+0x660], R24 ;  /* 0x0006601801007387 */ /* 0x000fe80000100a00 */
[----:B------:R-:W-:Y:S01]  /*97c20*/  STL [R1+0x2658], R29 ;  /* 0x0026581d01007387 */ /* 0x000fe20000100800 */
[----:B--2---:R-:W-:-:S04]  /*97c30*/  LEA R8, P2, R6, R4, 0x1 ;  /* 0x0000000406087211 */ /* 0x004fc800078408ff */
[----:B------:R-:W-:-:S05]  /*97c40*/  LEA.HI.X.SX32 R9, R6, R5, 0x1, P2 ;  /* 0x0000000506097211 */ /* 0x000fca00010f0eff */
[----:B------:R0:W-:Y:S04]  /*97c50*/  STL.64 [R1+0x658], R8 ;  /* 0x0006580801007387 */ /* 0x0001e80000100a00 */
[----:B0-----:R-:W2:Y:S01]  /*97c60*/  LDL.LU.64 R8, [R1+0x2710] ;  /* 0x0027100001087983 */ /* 0x001ea20000300a00 */
[----:B------:R-:W-:-:S04]  /*97c70*/  LEA R24, P3, R7, R4, 0x1 ;  /* 0x0000000407187211 */ /* 0x000fc800078608ff */
[----:B------:R-:W-:Y:S01]  /*97c80*/  LEA.HI.X.SX32 R25, R7, R5, 0x1, P3 ;  /* 0x0000000507197211 */ /* 0x000fe200018f0eff */
[----:B------:R-:W-:Y:S02]  /*97c90*/  IMAD.MOV.U32 R7, RZ, RZ, R10 ;  /* 0x000000ffff077224 */ /* 0x000fe400078e000a */
[----:B------:R-:W-:Y:S02]  /*97ca0*/  IMAD.MOV.U32 R6, RZ, RZ, R11 ;  /* 0x000000ffff067224 */ /* 0x000fe400078e000b */
[----:B------:R-:W-:Y:S01]  /*97cb0*/  STL.64 [R1+0x650], R24 ;  /* 0x0006501801007387 */ /* 0x000fe20000100a00 */
[----:B--2---:R-:W-:-:S04]  /*97cc0*/  LEA R10, P2, R8, R4, 0x1 ;  /* 0x00000004080a7211 */ /* 0x004fc800078408ff */
[----:B------:R-:W-:-:S05]  /*97cd0*/  LEA.HI.X.SX32 R11, R8, R5, 0x1, P2 ;  /* 0x00000005080b7211 */ /* 0x000fca00010f0eff */
[----:B------:R0:W-:Y:S04]  /*97ce0*/  STL.64 [R1+0x648], R10 ;  /* 0x0006480a01007387 */ /* 0x0001e80000100a00 */
[----:B0-----:R-:W2:Y:S01]  /*97cf0*/  LDL.LU.64 R10, [R1+0x2708] ;  /* 0x00270800010a7983 */ /* 0x001ea20000300a00 */
[----:B------:R-:W-:-:S04]  /*97d00*/  LEA R24, P3, R9, R4, 0x1 ;  /* 0x0000000409187211 */ /* 0x000fc800078608ff */
[----:B------:R-:W-:Y:S01]  /*97d10*/  LEA.HI.X.SX32 R25, R9, R5, 0x1, P3 ;  /* 0x0000000509197211 */ /* 0x000fe200018f0eff */
[----:B------:R-:W-:-:S04]  /*97d20*/  IMAD.MOV.U32 R9, RZ, RZ, R13 ;  /* 0x000000ffff097224 */ /* 0x000fc800078e000d */
[----:B------:R-:W-:Y:S01]  /*97d30*/  STL.64 [R1+0x640], R24 ;  /* 0x0006401801007387 */ /* 0x000fe20000100a00 */
[----:B--2---:R-:W-:-:S04]  /*97d40*/  LEA R12, P2, R10, R4, 0x1 ;  /* 0x000000040a0c7211 */ /* 0x004fc800078408ff */
[----:B------:R-:W-:-:S05]  /*97d50*/  LEA.HI.X.SX32 R13, R10, R5, 0x1, P2 ;  /* 0x000000050a0d7211 */ /* 0x000fca00010f0eff */
[----:B------:R0:W-:Y:S04]  /*97d60*/  STL.64 [R1+0x638], R12 ;  /* 0x0006380c01007387 */ /* 0x0001e80000100a00 */
[----:B0-----:R-:W2:Y:S01]  /*97d70*/  LDL.LU.64 R12, [R1+0x2700] ;  /* 0x00270000010c7983 */ /* 0x001ea20000300a00 */
[----:B------:R-:W-:Y:S01]  /*97d80*/  VIADD R28, R29, UR14 ;  /* 0x0000000e1d1c7c36 */ /* 0x000fe20008000000 */
[CC--:B------:R-:W-:Y:S01]  /*97d90*/  LEA R24, P3, R11.reuse, R4.reuse, 0x1 ;  /* 0x000000040b187211 */ /* 0x0c0fe200078608ff */
[----:B------:R-:W-:Y:S01]  /*97da0*/  IMAD.MOV.U32 R10, RZ, RZ, R14 ;  /* 0x000000ffff0a7224 */ /* 0x000fe200078e000e */
[----:B------:R-:W-:Y:S01]  /*97db0*/  ULDC UR14, c[0x0][0x248] ;  /* 0x00009200000e7ab9 */ /* 0x000fe20000000800 */
[----:B------:R-:W-:Y:S01]  /*97dc0*/  VIADD R15, R28, UR15 ;  /* 0x0000000f1c0f7c36 */ /* 0x000fe20008000000 */
[----:B------:R-:W-:Y:S01]  /*97dd0*/  LEA.HI.X.SX32 R25, R11, R5, 0x1, P3 ;  /* 0x000000050b197211 */ /* 0x000fe200018f0eff */
[----:B------:R-:W-:Y:S01]  /*97de0*/  VIADD R8, R19, UR61 ;  /* 0x0000003d13087c36 */ /* 0x000fe20008000000 */
[----:B------:R-:W-:Y:S01]  /*97df0*/  ULDC UR61, c[0x0][0x248] ;  /* 0x00009200003d7ab9 */ /* 0x000fe20000000800 */
[----:B------:R-:W-:Y:S01]  /*97e00*/  VIADD R29, R15, UR16 ;  /* 0x000000100f1d7c36 */ /* 0x000fe20008000000 */
[----:B------:R-:W-:Y:S01]  /*97e10*/  ULDC UR15, c[0x0][0x248] ;  /* 0x00009200000f7ab9 */ /* 0x000fe20000000800 */
[----:B--2---:R-:W-:-:S03]  /*97e20*/  LEA R14, P2, R12, R4, 0x1 ;  /* 0x000000040c0e7211 */ /* 0x004fc600078408ff */
[----:B------:R-:W-:Y:S01]  /*97e30*/  STL [R1+0x6c], R29 ;  /* 0x00006c1d01007387 */ /* 0x000fe20000100800 */
[----:B------:R-:W-:Y:S01]  /*97e40*/  IMAD.MOV.U32 R11, RZ, RZ, R17 ;  /* 0x000000ffff0b7224 */ /* 0x000fe200078e0011 */
[----:B------:R-:W-:Y:S01]  /*97e50*/  ULDC UR16, c[0x0][0x248] ;  /* 0x0000920000107ab9 */ /* 0x000fe20000000800 */
[----:B------:R-:W-:Y:S01]  /*97e60*/  LEA.HI.X.SX32 R15, R12, R5, 0x1, P2 ;  /* 0x000000050c0f7211 */ /* 0x000fe200010f0eff */
[----:B------:R-:W-:Y:S04]  /*97e70*/  STL.64 [R1+0x630], R24 ;  /* 0x0006301801007387 */ /* 0x000fe80000100a00 */
[----:B------:R0:W-:Y:S04]  /*97e80*/  STL.64 [R1+0x628], R14 ;  /* 0x0006280e01007387 */ /* 0x0001e80000100a00 */
[----:B0-----:R-:W2:Y:S01]  /*97e90*/  LDL.LU.64 R14, [R1+0x26f8] ;  /* 0x0026f800010e7983 */ /* 0x001ea20000300a00 */
[----:B------:R-:W-:Y:S01]  /*97ea0*/  LEA R24, P3, R13, R4, 0x1 ;  /* 0x000000040d187211 */ /* 0x000fe200078608ff */
[----:B------:R-:W-:Y:S01]  /*97eb0*/  VIADD R29, R29, UR17 ;  /* 0x000000111d1d7c36 */ /* 0x000fe20008000000 */
[----:B------:R-:W-:-:S02]  /*97ec0*/  ULDC UR17, c[0x0][0x248] ;  /* 0x0000920000117ab9 */ /* 0x000fc40000000800 */
[----:B------:R-:W-:Y:S01]  /*97ed0*/  LEA.HI.X.SX32 R25, R13, R5, 0x1, P3 ;  /* 0x000000050d197211 */ /* 0x000fe200018f0eff */
[----:B------:R-:W-:Y:S02]  /*97ee0*/  IMAD.MOV.U32 R13, RZ, RZ, R19 ;  /* 0x000000ffff0d7224 */ /* 0x000fe400078e0013 */
[----:B------:R-:W-:Y:S02]  /*97ef0*/  IMAD.MOV.U32 R19, RZ, RZ, R16 ;  /* 0x000000ffff137224 */ /* 0x000fe400078e0010 */
[----:B------:R-:W-:Y:S02]  /*97f00*/  IMAD.MOV.U32 R12, RZ, RZ, R7 ;  /* 0x000000ffff0c7224 */ /* 0x000fe400078e0007 */
[----:B------:R-:W-:Y:S02]  /*97f10*/  IMAD.MOV.U32 R17, RZ, RZ, R19 ;  /* 0x000000ffff117224 */ /* 0x000fe400078e0013 */
[----:B------:R-:W-:Y:S01]  /*97f20*/  VIADD R19, R29, UR18 ;  /* 0x000000121d137c36 */ /* 0x000fe20008000000 */
[----:B------:R0:W-:Y:S01]  /*97f30*/  STL.64 [R1+0x620], R24 ;  /* 0x0006201801007387 */ /* 0x0001e20000100a00 */
[----:B------:R-:W-:Y:S01]  /*97f40*/  IMAD.MOV.U32 R7, RZ, RZ, R18 ;  /* 0x000000ffff077224 */ /* 0x000fe200078e0012 */
[----:B------:R-:W-:-:S02]  /*97f50*/  ULDC UR18, c[0x0][0x248] ;  /* 0x0000920000127ab9 */ /* 0x000fc40000000800 */
[----:B0-----:R-:W4:Y:S04]  /*97f60*/  LDL.LU.64 R24, [R1+0x26f0] ;  /* 0x0026f00001187983 */ /* 0x001f280000300a00 */
[----:B------:R0:W-:Y:S01]  /*97f70*/  STL [R1+0x64], R19 ;  /* 0x0000641301007387 */ /* 0x0001e20000100800 */
[CC--:B--2---:R-:W-:Y:S02]  /*97f80*/  LEA R18, P2, R14.reuse, R4.reuse, 0x1 ;  /* 0x000000040e127211 */ /* 0x0c4fe400078408ff */
[C---:B------:R-:W-:Y:S02]  /*97f90*/  LEA R16, P3, R15.reuse, R4, 0x1 ;  /* 0x000000040f107211 */ /* 0x040fe400078608ff */
[-C--:B0-----:R-:W-:Y:S01]  /*97fa0*/  LEA.HI.X.SX32 R19, R14, R5.reuse, 0x1, P2 ;  /* 0x000000050e137211 */ /* 0x081fe200010f0eff */
[----:B------:R-:W-:Y:S01]  /*97fb0*/  IMAD.MOV.U32 R14, RZ, RZ, R17 ;  /* 0x000000ffff0e7224 */ /* 0x000fe200078e0011 */
[----:B------:R-:W-:-:S03]  /*97fc0*/  LEA.HI.X.SX32 R17, R15, R5, 0x1, P3 ;  /* 0x000000050f117211 */ /* 0x000fc600018f0eff */
[----:B------:R0:W-:Y:S04]  /*97fd0*/  STL.64 [R1+0x618], R18 ;  /* 0x0006181201007387 */ /* 0x0001e80000100a00 */
[----:B0-----:R-:W2:Y:S04]  /*97fe0*/  LDL.LU.64 R18, [R1+0x26e8] ;  /* 0x0026e80001127983 */ /* 0x001ea80000300a00 */
[----:B------:R0:W-:Y:S04]  /*97ff0*/  STL.64 [R1+0x610], R16 ;  /* 0x0006101001007387 */ /* 0x0001e80000100a00 */
[----:B0-----:R-:W4:Y:S01]  /*98000*/  LDL.LU.64 R16, [R1+0x26e0] ;  /* 0x0026e00001107983 */ /* 0x001f220000300a00 */
[----:B------:R-:W-:-:S03]  /*98010*/  IMAD.MOV.U32 R15, RZ, RZ, R20 ;  /* 0x000000ffff0f7224 */ /* 0x000fc600078e0014 */
[----:B------:R-:W4:Y:S04]  /*98020*/  LDL.LU R20, [R1+0x26d8] ;  /* 0x0026d80001147983 */ /* 0x000f280000300800 */
[----:B--2---:R4:W-:Y:S04]  /*98030*/  STL.64 [R1+0x26d0], R18 ;  /* 0x0026d01201007387 */ /* 0x0049e80000100a00 */
[----:B------:R-:W-:Y:S04]  /*98040*/  STL.64 [R1+0x26c8], R6 ;  /* 0x0026c80601007387 */ /* 0x000fe80000100a00 */
[----:B---3--:R0:W-:Y:S01]  /*98050*/  STL [R1+0x26c0], R2 ;  /* 0x0026c00201007387 */ /* 0x0081e20000100800 */
[-C--:B----4-:R-:W-:Y:S01]  /*98060*/  LEA R18, P2, R16, R4.reuse, 0x1 ;  /* 0x0000000410127211 */ /* 0x090fe200078408ff */
[----:B0-----:R-:W-:Y:S01]  /*98070*/  VIADD R2, R29, UR61 ;  /* 0x0000003d1d027c36 */ /* 0x001fe20008000000 */
[----:B------:R-:W-:Y:S01]  /*98080*/  LEA R6, P3, R17, R4, 0x1 ;  /* 0x0000000411067211 */ /* 0x000fe200078608ff */
[----:B------:R-:W-:-:S02]  /*98090*/  ULDC UR61, c[0x0][0x248] ;  /* 0x00009200003d7ab9 */ /* 0x000fc40000000800 */
[----:B------:R0:W-:Y:S01]  /*980a0*/  STL [R1+0x608], R18 ;  /* 0x0006081201007387 */ /* 0x0001e20000100800 */
[----:B------:R-:W-:Y:S01]  /*980b0*/  VIADD R2, R2, UR19 ;  /* 0x0000001302027c36 */ /* 0x000fe20008000000 */
[----:B------:R-:W-:Y:S02]  /*980c0*/  ULDC UR19, c[0x0][0x248] ;  /* 0x0000920000137ab9 */ /* 0x000fe40000000800 */
[----:B0-----:R-:W2:Y:S04]  /*980d0*/  LDL.LU.64 R18, [R1+0x26d0] ;  /* 0x0026d00001127983 */ /* 0x001ea80000300a00 */
[----:B------:R0:W-:Y:S04]  /*980e0*/  STL [R1+0x600], R6 ;  /* 0x0006000601007387 */ /* 0x0001e80000100800 */
[----:B0-----:R-:W3:Y:S04]  /*980f0*/  LDL.LU.64 R6, [R1+0x26c8] ;  /* 0x0026c80001067983 */ /* 0x001ee80000300a00 */
[----:B------:R0:W-:Y:S04]  /*98100*/  STL [R1+0x50], R2 ;  /* 0x0000500201007387 */ /* 0x0001e80000100800 */
[----:B0-----:R-:W4:Y:S04]  /*98110*/  LDL.LU R2, [R1+0x26c0] ;  /* 0x0026c00001027983 */ /* 0x001f280000300800 */
[----:B------:R0:W-:Y:S04]  /*98120*/  STL.64 [R1+0x26b8], R22 ;  /* 0x0026b81601007387 */ /* 0x0001e80000100a00 */
[----:B0-----:R0:W2:Y:S04]  /*98130*/  LDL.64 R22, [R1+0x608] ;  /* 0x0006080001167983 */ /* 0x0010a80000100a00 */
[----:B--2---:R-:W2:Y:S04]  /*98140*/  LDL.LU R23, [R1+0x144] ;  /* 0x0001440001177983 */ /* 0x004ea80000300800 */
[----:B------:R1:W-:Y:S04]  /*98150*/  STL.64 [R1+0x26b0], R20 ;  /* 0x0026b01401007387 */ /* 0x0003e80000100a00 */
[----:B-1----:R0:W2:Y:S02]  /*98160*/  LDL.64 R20, [R1+0x600] ;  /* 0x0006000001147983 */ /* 0x0020a40000100a00 */
[----:B--2---:R-:W-:Y:S01]  /*98170*/  IMAD.MOV.U32 R21, RZ, RZ, R23 ;  /* 0x000000ffff157224 */ /* 0x004fe200078e0017 */
[----:B------:R-:W-:-:S03]  /*98180*/  LEA.HI.X.SX32 R23, R16, R5, 0x1, P2 ;  /* 0x0000000510177211 */ /* 0x000fc600010f0eff */
[----:B------:R-:W-:Y:S01]  /*98190*/  IMAD.MOV.U32 R16, RZ, RZ, R21 ;  /* 0x000000ffff107224 */ /* 0x000fe200078e0015 */
[----:B------:R-:W-:Y:S01]  /*981a0*/  LEA.HI.X.SX32 R21, R17, R5, 0x1, P3 ;  /* 0x0000000511157211 */ /* 0x000fe200018f0eff */
[----:B------:R1:W-:Y:S04]  /*981b0*/  STL [R1+0x60c], R23 ;  /* 0x00060c1701007387 */ /* 0x0003e80000100800 */
[----:B-1----:R-:W2:Y:S04]  /*981c0*/  LDL.LU.64 R22, [R1+0x26b8] ;  /* 0x0026b80001167983 */ /* 0x002ea80000300a00 */
[----:B------:R1:W-:Y:S04]  /*981d0*/  STL [R1+0x604], R21 ;  /* 0x0006041501007387 */ /* 0x0003e80000100800 */
[----:B-1----:R-:W3:Y:S04]  /*981e0*/  LDL.LU.64 R20, [R1+0x26b0] ;  /* 0x0026b00001147983 */ /* 0x002ee80000300a00 */
[----:B------:R-:W4:Y:S04]  /*981f0*/  LDL.LU R17, [R1+0x114] ;  /* 0x0001140001117983 */ /* 0x000f280000300800 */
[----:B------:R-:W-:Y:S04]  /*98200*/  STL.64 [R1+0x26a8], R24 ;  /* 0x0026a81801007387 */ /* 0x000fe80000100a00 */
[----:B------:R-:W-:Y:S04]  /*98210*/  STL.64 [R1+0x26a0], R28 ;  /* 0x0026a01c01007387 */ /* 0x000fe80000100a00 */
[----:B------:R1:W-:Y:S04]  /*98220*/  STL [R1+0x2698], R3 ;  /* 0x0026980301007387 */ /* 0x0003e80000100800 */
[----:B-1----:R-:W2:Y:S01]  /*98230*/  LDL R3, [R1+0x50] ;  /* 0x0000500001037983 */ /* 0x002ea20000100800 */
[----:B------:R-:W-:-:S02]  /*98240*/  LEA R24, P2, R18, R4, 0x1 ;  /* 0x0000000412187211 */ /* 0x000fc400078408ff */
[----:B------:R-:W-:-:S03]  /*98250*/  LEA R28, P3, R19, R4, 0x1 ;  /* 0x00000004131c7211 */ /* 0x000fc600078608ff */
[----:B------:R1:W-:Y:S04]  /*98260*/  STL [R1+0x5f8], R24 ;  /* 0x0005f81801007387 */ /* 0x0003e80000100800 */
[----:B-1----:R-:W4:Y:S04]  /*98270*/  LDL.LU.64 R24, [R1+0x26a8] ;  /* 0x0026a80001187983 */ /* 0x002f280000300a00 */
[----:B------:R1:W-:Y:S04]  /*98280*/  STL [R1+0x5f0], R28 ;  /* 0x0005f01c01007387 */ /* 0x0003e80000100800 */
[----:B-1----:R-:W4:Y:S01]  /*98290*/  LDL.LU.64 R28, [R1+0x26a0] ;  /* 0x0026a000011c7983 */ /* 0x002f220000300a00 */
[----:B--2---:R-:W-:Y:S01]  /*982a0*/  VIADD R3, R3, UR20 ;  /* 0x0000001403037c36 */ /* 0x004fe20008000000 */
[----:B------:R-:W-:-:S04]  /*982b0*/  ULDC UR20, c[0x0][0x248] ;  /* 0x0000920000147ab9 */ /* 0x000fc80000000800 */
[----:B------:R1:W-:Y:S04]  /*982c0*/  STL [R1+0x58], R3 ;  /* 0x0000580301007387 */ /* 0x0003e80000100800 */
[----:B-1----:R-:W2:Y:S04]  /*982d0*/  LDL.LU R3, [R1+0x2698] ;  /* 0x0026980001037983 */ /* 0x002ea80000300800 */
[----:B------:R1:W-:Y:S04]  /*982e0*/  STL.64 [R1+0x2690], R12 ;  /* 0x0026900c01007387 */ /* 0x0003e80000100a00 */
[----:B-1----:R0:W3:Y:S04]  /*982f0*/  LDL.64 R12, [R1+0x5f8] ;  /* 0x0005f800010c7983 */ /* 0x0020e80000100a00 */
[----:B---3--:R-:W3:Y:S04]  /*98300*/  LDL.LU R13, [R1+0x58] ;  /* 0x00005800010d7983 */ /* 0x008ee80000300800 */
[----:B------:R1:W-:Y:S04]  /*98310*/  STL.64 [R1+0x2688], R8 ;  /* 0x0026880801007387 */ /* 0x0003e80000100a00 */
[----:B-1----:R0:W3:Y:S02]  /*98320*/  LDL.64 R8, [R1+0x5f0] ;  /* 0x0005f00001087983 */ /* 0x0020e40000100a00 */
[----:B---3--:R-:W-:Y:S01]  /*98330*/  IMAD.MOV.U32 R9, RZ, RZ, R13 ;  /* 0x000000ffff097224 */ /* 0x008fe200078e000d */
[----:B------:R-:W-:-:S03]  /*98340*/  LEA.HI.X.SX32 R13, R18, R5, 0x1, P2 ;  /* 0x00000005120d7211 */ /* 0x000fc600010f0eff */
[----:B------:R-:W-:Y:S01]  /*98350*/  IMAD.MOV.U32 R18, RZ, RZ, R9 ;  /* 0x000000ffff127224 */ /* 0x000fe200078e0009 */
[----:B------:R-:W-:Y:S01]  /*98360*/  LEA.HI.X.SX32 R9, R19, R5, 0x1, P3 ;  /* 0x0000000513097211 */ /* 0x000fe200018f0eff */
[----:B------:R1:W-:Y:S01]  /*98370*/  STL [R1+0x5fc], R13 ;  /* 0x0005fc0d01007387 */ /* 0x0003e20000100800 */
[----:B------:R-:W-:-:S03]  /*98380*/  IMAD.MOV.U32 R19, RZ, RZ, R23 ;  /* 0x000000ffff137224 */ /* 0x000fc600078e0017 */
[----:B-1----:R-:W3:Y:S04]  /*98390*/  LDL.LU.64 R12, [R1+0x2690] ;  /* 0x00269000010c7983 */ /* 0x002ee80000300a00 */
[----:B------:R1:W-:Y:S01]  /*983a0*/  STL [R1+0x5f4], R9 ;  /* 0x0005f40901007387 */ /* 0x0003e20000100800 */
[----:B------:R-:W-:Y:S01]  /*983b0*/  LEA R8, P2, R20, R4, 0x1 ;  /* 0x0000000414087211 */ /* 0x000fe200078408ff */
[----:B-1----:R-:W-:-:S04]  /*983c0*/  IMAD.MOV.U32 R9, RZ, RZ, R22 ;  /* 0x000000ffff097224 */ /* 0x002fc800078e0016 */
[----:B------:R-:W-:Y:S02]  /*983d0*/  IMAD.MOV.U32 R23, RZ, RZ, R9 ;  /* 0x000000ffff177224 */ /* 0x000fe400078e0009 */
[----:B------:R-:W-:Y:S01]  /*983e0*/  VIADD R9, R18, UR21 ;  /* 0x0000001512097c36 */ /* 0x000fe20008000000 */
[----:B------:R-:W-:Y:S01]  /*983f0*/  LEA R22, P3, R21, R4, 0x1 ;  /* 0x0000000415167211 */ /* 0x000fe200078608ff */
[----:B------:R-:W-:-:S03]  /*98400*/  ULDC UR21, c[0x0][0x248] ;  /* 0x0000920000157ab9 */ /* 0x000fc60000000800 */
[----:B------:R1:W-:Y:S02]  /*98410*/  STL [R1+0x54], R9 ;  /* 0x0000540901007387 */ /* 0x0003e40000100800 */
[-C--:B-1----:R-:W-:Y:S01]  /*98420*/  LEA.HI.X.SX32 R9, R20, R5.reuse, 0x1, P2 ;  /* 0x0000000514097211 */ /* 0x082fe200010f0eff */
[----:B------:R-:W-:Y:S01]  /*98430*/  IMAD.MOV.U32 R20, RZ, RZ, R23 ;  /* 0x000000ffff147224 */ /* 0x000fe200078e0017 */
[----:B------:R-:W-:-:S03]  /*98440*/  LEA.HI.X.SX32 R23, R21, R5, 0x1, P3 ;  /* 0x0000000515177211 */ /* 0x000fc600018f0eff */
[----:B------:R1:W-:Y:S04]  /*98450*/  STL.64 [R1+0x5e8], R8 ;  /* 0x0005e80801007387 */ /* 0x0003e80000100a00 */
[----:B-1----:R-:W2:Y:S04]  /*98460*/  LDL.LU.64 R8, [R1+0x2688] ;  /* 0x0026880001087983 */ /* 0x002ea80000300a00 */
[----:B------:R1:W-:Y:S04]  /*98470*/  STL.64 [R1+0x5e0], R22 ;  /* 0x0005e01601007387 */ /* 0x0003e80000100a00 */
[----:B-1----:R-:W3:Y:S04]  /*98480*/  LDL.LU.64 R22, [R1+0x2680] ;  /* 0x0026800001167983 */ /* 0x002ee80000300a00 */
[----:B----4-:R3:W-:Y:S04]  /*98490*/  STL.64 [R1+0x2678], R24 ;  /* 0x0026781801007387 */ /* 0x0107e80000100a00 */
[----:B------:R-:W-:Y:S01]  /*984a0*/  STL.64 [R1+0x2670], R28 ;  /* 0x0026701c01007387 */ /* 0x000fe20000100a00 */
[----:B---3--:R-:W-:-:S04]  /*984b0*/  LEA R24, P2, R22, R4, 0x1 ;  /* 0x0000000416187211 */ /* 0x008fc800078408ff */
[----:B------:R-:W-:-:S05]  /*984c0*/  LEA.HI.X.SX32 R25, R22, R5, 0x1, P2 ;  /* 0x0000000516197211 */ /* 0x000fca00010f0eff */
[----:B------:R1:W-:Y:S04]  /*984d0*/  STL.64 [R1+0x5d8], R24 ;  /* 0x0005d81801007387 */ /* 0x0003e80000100a00 */
[----:B-1----:R-:W3:Y:S01]  /*984e0*/  LDL.LU.64 R24, [R1+0x2678] ;  /* 0x0026780001187983 */ /* 0x002ee20000300a00 */
[----:B------:R-:W-:-:S04]  /*984f0*/  LEA R28, P3, R23, R4, 0x1 ;  /* 0x00000004171c7211 */ /* 0x000fc800078608ff */
[----:B------:R-:W-:Y:S01]  /*98500*/  LEA.HI.X.SX32 R29, R23, R5, 0x1, P3 ;  /* 0x00000005171d7211 */ /* 0x000fe200018f0eff */
[----:B------:R-:W-:Y:S02]  /*98510*/  IMAD.MOV.U32 R23, RZ, RZ, R19 ;  /* 0x000000ffff177224 */ /* 0x000fe400078e0013 */
[----:B------:R-:W-:Y:S02]  /*98520*/  IMAD.MOV.U32 R19, RZ, RZ, R26 ;  /* 0x000000ffff137224 */ /* 0x000fe400078e001a */
[----:B------:R1:W-:Y:S01]  /*98530*/  STL.64 [R1+0x5d0], R28 ;  /* 0x0005d01c01007387 */ /* 0x0003e20000100a00 */
[----:B------:R-:W-:-:S03]  /*98540*/  IMAD.MOV.U32 R22, RZ, RZ, R27 ;  /* 0x000000ffff167224 */ /* 0x000fc600078e001b */
[----:B-1----:R-:W4:Y:S04]  /*98550*/  LDL.LU.64 R28, [R1+0x2670] ;  /* 0x00267000011c7983 */ /* 0x002f280000300a00 */
[----:B------:R-:W-:Y:S01]  /*98560*/  STL.64 [R1+0x2650], R22 ;  /* 0x0026501601007387 */ /* 0x000fe20000100a00 */
[----:B---3--:R-:W-:-:S04]  /*98570*/  LEA R26, P2, R24, R4, 0x1 ;  /* 0x00000004181a7211 */ /* 0x008fc800078408ff */
[----:B------:R-:W-:-:S05]  /*98580*/  LEA.HI.X.SX32 R27, R24, R5, 0x1, P2 ;  /* 0x00000005181b7211 */ /* 0x000fca00010f0eff */
[----:B------:R1:W-:Y:S04]  /*98590*/  STL.64 [R1+0x5c8], R26 ;  /* 0x0005c81a01007387 */ /* 0x0003e80000100a00 */
[----:B-1----:R-:W3:Y:S01]  /*985a0*/  LDL.LU.64 R26, [R1+0x2668] ;  /* 0x00266800011a7983 */ /* 0x002ee20000300a00 */
[----:B------:R-:W-:Y:S01]  /*985b0*/  VIADD R21, R18, UR61 ;  /* 0x0000003d12157c36 */ /* 0x000fe20008000000 */
[----:B------:R-:W-:Y:S01]  /*985c0*/  LEA R22, P3, R25, R4, 0x1 ;  /* 0x0000000419167211 */ /* 0x000fe200078608ff */
[----:B----4-:R-:W-:Y:S01]  /*985d0*/  IMAD.MOV.U32 R23, RZ, RZ, R29 ;  /* 0x000000ffff177224 */ /* 0x010fe200078e001d */
[----:B------:R-:W-:Y:S01]  /*985e0*/  STL.64 [R1+0x2660], R16 ;  /* 0x0026601001007387 */ /* 0x000fe20000100a00 */
[----:B------:R-:W-:Y:S01]  /*985f0*/  VIADD R21, R21, UR22 ;  /* 0x0000001615157c36 */ /* 0x000fe20008000000 */
[----:B------:R-:W-:Y:S01]  /*98600*/  ULDC UR61, c[0x0][0x248] ;  /* 0x00009200003d7ab9 */ /* 0x000fe20000000800 */
[----:B------:R-:W-:Y:S01]  /*98610*/  IMAD.MOV.U32 R24, RZ, RZ, R23 ;  /* 0x000000ffff187224 */ /* 0x000fe200078e0017 */
[----:B------:R-:W-:Y:S01]  /*98620*/  LEA.HI.X.SX32 R23, R25, R5, 0x1, P3 ;  /* 0x0000000519177211 */ /* 0x000fe200018f0eff */
[----:B------:R-:W-:Y:S01]  /*98630*/  VIADD R29, R21, UR23 ;  /* 0x00000017151d7c36 */ /* 0x000fe20008000000 */
[----:B------:R-:W-:Y:S01]  /*98640*/  ULDC UR22, c[0x0][0x248] ;  /* 0x0000920000167ab9 */ /* 0x000fe20000000800 */
[----:B------:R-:W-:Y:S01]  /*98650*/  IMAD.MOV.U32 R25, RZ, RZ, R20 ;  /* 0x000000ffff197224 */ /* 0x000fe200078e0014 */
[----:B------:R-:W-:-:S02]  /*98660*/  ULDC UR23, c[0x0][0x248] ;  /* 0x0000920000177ab9 */ /* 0x000fc40000000800 */
[----:B------:R-:W-:Y:S04]  /*98670*/  STL [R1+0x48], R29 ;  /* 0x0000481d01007387 */ /* 0x000fe80000100800 */
[----:B------:R1:W-:Y:S01]  /*98680*/  STL.64 [R1+0x5c0], R22 ;  /* 0x0005c01601007387 */ /* 0x0003e20000100a00 */
[----:B------:R-:W-:Y:S02]  /*98690*/  IMAD.MOV.U32 R20, RZ, RZ, R18 ;  /* 0x000000ffff147224 */ /* 0x000fe400078e0012 */
[----:B-1----:R-:W-:Y:S02]  /*986a0*/  IMAD.MOV.U32 R23, RZ, RZ, R24 ;  /* 0x000000ffff177224 */ /* 0x002fe400078e0018 */
[----:B------:R-:W-:Y:S01]  /*986b0*/  VIADD R24, R29, UR24 ;  /* 0x000000181d187c36 */ /* 0x000fe20008000000 */
[----:B------:R-:W-:Y:S01]  /*986c0*/  ULDC UR24, c[0x0][0x248] ;  /* 0x0000920000187ab9 */ /* 0x000fe20000000800 */
[----:B------:R-:W-:Y:S01]  /*986d0*/  VIADD R18, R28, UR61 ;  /* 0x0000003d1c127c36 */ /* 0x000fe20008000000 */
[----:B------:R-:W-:Y:S01]  /*986e0*/  ULDC UR61, c[0x0][0x248] ;  /* 0x00009200003d7ab9 */ /* 0x000fe20000000800 */
[----:B---3--:R-:W-:-:S02]  /*986f0*/  LEA R16, P3, R27, R4, 0x1 ;  /* 0x000000041b107211 */ /* 0x008fc400078608ff */
[----:B------:R-:W-:-:S03]  /*98700*/  LEA R22, P2, R26, R4, 0x1 ;  /* 0x000000041a167211 */ /* 0x000fc600078408ff */
[----:B------:R1:W-:Y:S04]  /*98710*/  STL [R1+0x5b0], R16 ;  /* 0x0005b01001007387 */ /* 0x0003e80000100800 */
[----:B-1----:R-:W3:Y:S04]  /*98720*/  LDL.LU.64 R16, [R1+0x2660] ;  /* 0x0026600001107983 */ /* 0x002ee80000300a00 */
[----:B------:R-:W4:Y:S04]  /*98730*/  LDL.LU R29, [R1+0x2658] ;  /* 0x00265800011d7983 */ /* 0x000f280000300800 */
[----:B------:R1:W-:Y:S02]  /*98740*/  STL [R1+0x247c], R21 ;  /* 0x00247c1501007387 */ /* 0x0003e40000100800 */
[----:B-1----:R-:W-:Y:S01]  /*98750*/  IMAD.MOV.U32 R21, RZ, RZ, R23 ;  /* 0x000000ffff157224 */ /* 0x002fe200078e0017 */
[----:B------:R-:W-:Y:S01]  /*98760*/  LEA.HI.X.SX32 R23, R26, R5, 0x1, P2 ;  /* 0x000000051a177211 */ /* 0x000fe200010f0eff */
[----:B------:R-:W-:-:S04]  /*98770*/  IMAD.MOV.U32 R26, RZ, RZ, R28 ;  /* 0x000000ffff1a7224 */ /* 0x000fc800078e001c */
[----:B------:R1:W-:Y:S04]  /*98780*/  STL.64 [R1+0x5b8], R22 ;  /* 0x0005b81601007387 */ /* 0x0003e80000100a00 */
[----:B-1----:R-:W2:Y:S04]  /*98790*/  LDL.LU.64 R22, [R1+0x2650] ;  /* 0x0026500001167983 */ /* 0x002ea80000300a00 */
[----:B------:R-:W3:Y:S04]  /*987a0*/  LDL.LU R28, [R1+0x2648] ;  /* 0x00264800011c7983 */ /* 0x000ee80000300800 */
[----:B--2---:R4:W-:Y:S02]  /*987b0*/  STL.64 [R1+0x2630], R22 ;  /* 0x0026301601007387 */ /* 0x0049e40000100a00 */
[----:B----4-:R-:W-:-:S02]  /*987c0*/  IMAD.MOV.U32 R22, RZ, RZ, R29 ;  /* 0x000000ffff167224 */ /* 0x010fc400078e001d */
[----:B------:R-:W2:Y:S01]  /*987d0*/  LDL.LU R29, [R1+0x2644] ;  /* 0x00264400011d7983 */ /* 0x000ea20000300800 */
[----:B---3--:R-:W-:-:S03]  /*987e0*/  IMAD.MOV.U32 R23, RZ, RZ, R28 ;  /* 0x000000ffff177224 */ /* 0x008fc600078e001c */
[----:B------:R-:W3:Y:S04]  /*987f0*/  LDL.LU R28, [R1+0x2640] ;  /* 0x00264000011c7983 */ /* 0x000ee80000300800 */
[----:B------:R1:W-:Y:S04]  /*98800*/  STL.64 [R1+0x2638], R16 ;  /* 0x0026381001007387 */ /* 0x0003e80000100a00 */
[----:B-1----:R0:W4:Y:S02]  /*98810*/  LDL.64 R16, [R1+0x5b0] ;  /* 0x0005b00001107983 */ /* 0x0021240000100a00 */
[----:B----4-:R-:W-:-:S05]  /*98820*/  LEA.HI.X.SX32 R17, R27, R5, 0x1, P3 ;  /* 0x000000051b117211 */ /* 0x010fca00018f0eff */
[----:B------:R1:W-:Y:S01]  /*98830*/  STL [R1+0x5b4], R17 ;  /* 0x0005b41101007387 */ /* 0x0003e20000100800 */
[----:B---3--:R-:W-:Y:S01]  /*98840*/  LEA R16, P2, R28, R4, 0x1 ;  /* 0x000000041c107211 */ /* 0x008fe200078408ff */
[----:B------:R-:W-:Y:S02]  /*98850*/  IMAD.MOV.U32 R27, RZ, RZ, R22 ;  /* 0x000000ffff1b7224 */ /* 0x000fe400078e0016 */
[----:B-1----:R-:W-:-:S04]  /*98860*/  IMAD.MOV.U32 R17, RZ, RZ, R23 ;  /* 0x000000ffff117224 */ /* 0x002fc800078e0017 */
[----:B------:R-:W-:Y:S02]  /*98870*/  IMAD.MOV.U32 R23, RZ, RZ, R17 ;  /* 0x000000ffff177224 */ /* 0x000fe400078e0011 */
[----:B------:R-:W-:Y:S01]  /*98880*/  VIADD R17, R24, UR25 ;  /* 0x0000001918117c36 */ /* 0x000fe20008000000 */
[----:B--2---:R-:W-:Y:S01]  /*98890*/  LEA R22, P3, R29, R4, 0x1 ;  /* 0x000000041d167211 */ /* 0x004fe200078608ff */
        /* <DEDUP_REMOVED lines=9> */
[----:B------:R-:W4:Y:S04]  /*98930*/  LDL R29, [R1+0x14] ;  /* 0x00001400011d7983 */ /* 0x000f280000100800 */
[----:B------:R1:W-:Y:S04]  /*98940*/  STL.64 [R1+0x2620], R26 ;  /* 0x0026201a01007387 */ /* 0x0003e80000100a00 */
[----:B-1----:R-:W2:Y:S02]  /*98950*/  LDL R26, [R1+0x18] ;  /* 0x00001800011a7983 */ /* 0x002ea40000100800 */
[----:B--2---:R-:W-:-:S05]  /*98960*/  LEA R26, P2, R26, R4, 0x1 ;  /* 0x000000041a1a7211 */ /* 0x004fca00078408ff */
[----:B------:R4:W-:Y:S04]  /*98970*/  STL [R1+0x598], R26 ;  /* 0x0005981a01007387 */ /* 0x0009e80000100800 */
[----:B------:R-:W2:Y:S01]  /*98980*/  LDL.LU R27, [R1+0x14] ;  /* 0x00001400011b7983 */ /* 0x000ea20000300800 */
[----:B----4-:R-:W-:-:S05]  /*98990*/  LEA R26, P3, R29, R4, 0x1 ;  /* 0x000000041d1a7211 */ /* 0x010fca00078608ff */
[----:B--2---:R1:W-:Y:S04]  /*989a0*/  STL.64 [R1+0x2628], R26 ;  /* 0x0026281a01007387 */ /* 0x0043e80000100a00 */
[----:B-1----:R0:W2:Y:S04]  /*989b0*/  LDL.64 R26, [R1+0x598] ;  /* 0x00059800011a7983 */ /* 0x0020a80000100a00 */
[----:B--2---:R-:W2:Y:S01]  /*989c0*/  LDL.LU R27, [R1+0x18] ;  /* 0x00001800011b7983 */ /* 0x004ea20000300800 */
[----:B------:R-:W-:Y:S01]  /*989d0*/  VIADD R29, R24, UR61 ;  /* 0x0000003d181d7c36 */ /* 0x000fe20008000000 */
[----:B------:R-:W-:-:S02]  /*989e0*/  ULDC UR61, c[0x0][0x248] ;  /* 0x00009200003d7ab9 */ /* 0x000fc40000000800 */
[----:B------:R1:W-:Y:S04]  /*989f0*/  STL [R1+0x2488], R24 ;  /* 0x0024881801007387 */ /* 0x0003e80000100800 */
[----:B-1----:R-:W4:Y:S01]  /*98a00*/  LDL.LU R24, [R1+0x6c] ;  /* 0x00006c0001187983 */ /* 0x002f220000300800 */
[----:B--2---:R-:W-:-:S05]  /*98a10*/  LEA.HI.X.SX32 R27, R27, R5, 0x1, P2 ;  /* 0x000000051b1b7211 */ /* 0x004fca00010f0eff */
[----:B------:R1:W-:Y:S04]  /*98a20*/  STL [R1+0x59c], R27 ;  /* 0x00059c1b01007387 */ /* 0x0003e80000100800 */
[----:B-1----:R-:W2:Y:S02]  /*98a30*/  LDL.LU.64 R26, [R1+0x2628] ;  /* 0x00262800011a7983 */ /* 0x002ea40000300a00 */
[----:B--2---:R-:W-:-:S05]  /*98a40*/  LEA.HI.X.SX32 R27, R27, R5, 0x1, P3 ;  /* 0x000000051b1b7211 */ /* 0x004fca00018f0eff */
[----:B------:R1:W-:Y:S04]  /*98a50*/  STL.64 [R1+0x590], R26 ;  /* 0x0005901a01007387 */ /* 0x0003e80000100a00 */
[----:B-1----:R-:W2:Y:S04]  /*98a60*/  LDL.LU.64 R26, [R1+0x2620] ;  /* 0x00262000011a7983 */ /* 0x002ea80000300a00 */
[----:B--2---:R1:W-:Y:S04]  /*98a70*/  STL.64 [R1+0x2618], R26 ;  /* 0x0026181a01007387 */ /* 0x0043e80000100a00 */
[----:B-1----:R-:W2:Y:S04]  /*98a80*/  LDL.LU R27, [R1+0x20] ;  /* 0x00002000011b7983 */ /* 0x002ea80000300800 */
[----:B------:R1:W-:Y:S01]  /*98a90*/  STL [R1+0x2610], R21 ;  /* 0x0026101501007387 */ /* 0x0003e20000100800 */
[----:B------:R-:W-:Y:S01]  /*98aa0*/  VIADD R29, R29, UR26 ;  /* 0x0000001a1d1d7c36 */ /* 0x000fe20008000000 */
[----:B------:R-:W-:-:S02]  /*98ab0*/  ULDC UR26, c[0x0][0x248] ;  /* 0x00009200001a7ab9 */ /* 0x000fc40000000800 */
[----:B-1----:R-:W3:Y:S04]  /*98ac0*/  LDL.LU R21, [R1+0x1c] ;  /* 0x00001c0001157983 */ /* 0x002ee80000300800 */
[----:B------:R2:W-:Y:S04]  /*98ad0*/  STL.64 [R1+0x2608], R6 ;  /* 0x0026080601007387 */ /* 0x0005e80000100a00 */
[----:B------:R1:W-:Y:S01]  /*98ae0*/  STL [R1+0x25f8], R29 ;  /* 0x0025f81d01007387 */ /* 0x0003e20000100800 */
[----:B--2---:R-:W-:-:S04]  /*98af0*/  IMAD.MOV.U32 R7, RZ, RZ, R27 ;  /* 0x000000ffff077224 */ /* 0x004fc800078e001b */
[----:B------:R-:W-:Y:S01]  /*98b00*/  IMAD.MOV.U32 R27, RZ, RZ, R7 ;  /* 0x000000ffff1b7224 */ /* 0x000fe200078e0007 */
[----:B------:R-:W-:Y:S01]  /*98b10*/  LEA R26, P2, R7, R4, 0x1 ;  /* 0x00000004071a7211 */ /* 0x000fe200078408ff */
[----:B------:R-:W-:-:S03]  /*98b20*/  IMAD.MOV.U32 R7, RZ, RZ, R0 ;  /* 0x000000ffff077224 */ /* 0x000fc600078e0000 */
[----:B------:R-:W-:Y:S01]  /*98b30*/  LEA.HI.X.SX32 R27, R27, R5, 0x1, P2 ;  /* 0x000000051b1b7211 */ /* 0x000fe200010f0eff */
[----:B------:R-:W-:Y:S01]  /*98b40*/  VIADD R0, R29, UR27 ;  /* 0x0000001b1d007c36 */ /* 0x000fe20008000000 */
[----:B------:R-:W-:Y:S01]  /*98b50*/  ULDC UR27, c[0x0][0x248] ;  /* 0x00009200001b7ab9 */ /* 0x000fe20000000800 */
[----:B-1----:R-:W2:Y:S04]  /*98b60*/  LDL.LU R29, [R1+0x28] ;  /* 0x00002800011d7983 */ /* 0x002ea80000300800 */
[----:B------:R1:W-:Y:S04]  /*98b70*/  STL.64 [R1+0x588], R26 ;  /* 0x0005881a01007387 */ /* 0x0003e80000100a00 */
[----:B-1----:R-:W4:Y:S01]  /*98b80*/  LDL.LU.64 R26, [R1+0x2618] ;  /* 0x00261800011a7983 */ /* 0x002f220000300a00 */
[----:B---3--:R-:W-:-:S03]  /*98b90*/  LEA R6, P3, R21, R4, 0x1 ;  /* 0x0000000415067211 */ /* 0x008fc600078608ff */
[----:B----4-:R1:W-:Y:S02]  /*98ba0*/  STL.64 [R1+0x25f0], R26 ;  /* 0x0025f01a01007387 */ /* 0x0103e40000100a00 */
[----:B-1----:R-:W-:Y:S01]  /*98bb0*/  IMAD.MOV.U32 R27, RZ, RZ, R7 ;  /* 0x000000ffff1b7224 */ /* 0x002fe200078e0007 */
[----:B------:R-:W-:Y:S02]  /*98bc0*/  LEA.HI.X.SX32 R7, R21, R5, 0x1, P3 ;  /* 0x0000000515077211 */ /* 0x000fe400018f0eff */
[----:B------:R-:W3:Y:S04]  /*98bd0*/  LDL.LU R21, [R1+0x2610] ;  /* 0x0026100001157983 */ /* 0x000ee80000300800 */
[----:B------:R1:W-:Y:S04]  /*98be0*/  STL.64 [R1+0x580], R6 ;  /* 0x0005800601007387 */ /* 0x0003e80000100a00 */
[----:B-1----:R-:W4:Y:S04]  /*98bf0*/  LDL.LU.64 R6, [R1+0x2608] ;  /* 0x0026080001067983 */ /* 0x002f280000300a00 */
[----:B------:R1:W-:Y:S01]  /*98c00*/  STL.64 [R1+0x2600], R18 ;  /* 0x0026001201007387 */ /* 0x0003e20000100a00 */
[----:B--2---:R-:W-:-:S03]  /*98c10*/  LEA R26, P3, R29, R4, 0x1 ;  /* 0x000000041d1a7211 */ /* 0x004fc600078608ff */
[----:B------:R-:W-:Y:S01]  /*98c20*/  STL [R1+0x248c], R0 ;  /* 0x00248c0001007387 */ /* 0x000fe20000100800 */
[----:B-1----:R-:W-:Y:S01]  /*98c30*/  IMAD.MOV.U32 R19, RZ, RZ, R27 ;  /* 0x000000ffff137224 */ /* 0x002fe200078e001b */
[----:B------:R-:W-:-:S04]  /*98c40*/  LEA R18, P2, R27, R4, 0x1 ;  /* 0x000000041b127211 */ /* 0x000fc800078408ff */
[----:B------:R-:W-:-:S05]  /*98c50*/  LEA.HI.X.SX32 R19, R19, R5, 0x1, P2 ;  /* 0x0000000513137211 */ /* 0x000fca00010f0eff */
[----:B------:R1:W-:Y:S04]  /*98c60*/  STL.64 [R1+0x578], R18 ;  /* 0x0005781201007387 */ /* 0x0003e80000100a00 */
[----:B-1----:R-:W2:Y:S01]  /*98c70*/  LDL.LU.64 R18, [R1+0x2600] ;  /* 0x0026000001127983 */ /* 0x002ea20000300a00 */
[----:B----4-:R-:W-:Y:S02]  /*98c80*/  IMAD.MOV.U32 R27, RZ, RZ, R6 ;  /* 0x000000ffff1b7224 */ /* 0x010fe400078e0006 */
[----:B------:R-:W-:Y:S01]  /*98c90*/  VIADD R6, R0, UR28 ;  /* 0x0000001c00067c36 */ /* 0x000fe20008000000 */
[----:B------:R-:W-:Y:S01]  /*98ca0*/  ULDC UR28, c[0x0][0x248] ;  /* 0x00009200001c7ab9 */ /* 0x000fe20000000800 */
[----:B------:R-:W-:Y:S01]  /*98cb0*/  IMAD.MOV.U32 R0, RZ, RZ, R27 ;  /* 0x000000ffff007224 */ /* 0x000fe200078e001b */
[----:B------:R-:W-:-:S02]  /*98cc0*/  LEA.HI.X.SX32 R27, R29, R5, 0x1, P3 ;  /* 0x000000051d1b7211 */ /* 0x000fc400018f0eff */
[----:B------:R-:W4:Y:S04]  /*98cd0*/  LDL.LU R29, [R1+0x25f8] ;  /* 0x0025f800011d7983 */ /* 0x000f280000300800 */
[----:B------:R1:W-:Y:S04]  /*98ce0*/  STL.64 [R1+0x570], R26 ;  /* 0x0005701a01007387 */ /* 0x0003e80000100a00 */
[----:B-1----:R-:W3:Y:S04]  /*98cf0*/  LDL.LU.64 R26, [R1+0x25f0] ;  /* 0x0025f000011a7983 */ /* 0x002ee80000300a00 */
[----:B---3--:R1:W-:Y:S04]  /*98d00*/  STL.64 [R1+0x25d8], R26 ;  /* 0x0025d81a01007387 */ /* 0x0083e80000100a00 */
[----:B-1----:R-:W3:Y:S04]  /*98d10*/  LDL.LU R27, [R1+0x34] ;  /* 0x00003400011b7983 */ /* 0x002ee80000300800 */
[----:B------:R1:W-:Y:S04]  /*98d20*/  STL [R1+0x25e0], R7 ;  /* 0x0025e00701007387 */ /* 0x0003e80000100800 */
[----:B-1----:R-:W2:Y:S04]  /*98d30*/  LDL.LU R7, [R1+0x30] ;  /* 0x0000300001077983 */ /* 0x002ea80000300800 */
[----:B------:R-:W-:Y:S04]  /*98d40*/  STL.64 [R1+0x25e8], R12 ;  /* 0x0025e80c01007387 */ /* 0x000fe80000100a00 */
[----:B----4-:R1:W-:Y:S04]  /*98d50*/  STL [R1+0x25c8], R29 ;  /* 0x0025c81d01007387 */ /* 0x0103e80000100800 */
[----:B-1----:R-:W4:Y:S01]  /*98d60*/  LDL.LU R29, [R1+0x40] ;  /* 0x00004000011d7983 */ /* 0x002f220000300800 */
        /* <DEDUP_REMOVED lines=9> */
[----:B-1----:R-:W4:Y:S01]  /*98e00*/  LDL.LU.64 R26, [R1+0x25d8] ;  /* 0x0025d800011a7983 */ /* 0x002f220000300a00 */
[----:B------:R-:W-:Y:S01]  /*98e10*/  VIADD R6, R6, UR29 ;  /* 0x0000001d06067c36 */ /* 0x000fe20008000000 */
[----:B------:R-:W-:-:S02]  /*98e20*/  ULDC UR29, c[0x0][0x248] ;  /* 0x00009200001d7ab9 */ /* 0x000fc40000000800 */
[----:B----4-:R3:W-:Y:S04]  /*98e30*/  STL.64 [R1+0x25d0], R26 ;  /* 0x0025d01a01007387 */ /* 0x0107e80000100a00 */
[----:B------:R1:W-:Y:S01]  /*98e40*/  STL.64 [R1+0x25b0], R18 ;  /* 0x0025b01201007387 */ /* 0x0003e20000100a00 */
[----:B---3--:R-:W-:Y:S01]  /*98e50*/  IMAD.MOV.U32 R27, RZ, RZ, R7 ;  /* 0x000000ffff1b7224 */ /* 0x008fe200078e0007 */
[-C--:B------:R-:W-:Y:S01]  /*98e60*/  LEA R26, P2, R7, R4.reuse, 0x1 ;  /* 0x00000004071a7211 */ /* 0x080fe200078408ff */
[----:B------:R-:W-:Y:S01]  /*98e70*/  VIADD R7, R6, UR30 ;  /* 0x0000001e06077c36 */ /* 0x000fe20008000000 */
[----:B------:R3:W-:Y:S01]  /*98e80*/  STL [R1+0x25b8], R6 ;  /* 0x0025b80601007387 */ /* 0x0007e20000100800 */
[----:B-1----:R-:W-:Y:S01]  /*98e90*/  LEA R18, P3, R29, R4, 0x1 ;  /* 0x000000041d127211 */ /* 0x002fe200078608ff */
[----:B------:R-:W-:Y:S01]  /*98ea0*/  ULDC UR30, c[0x0][0x248] ;  /* 0x00009200001e7ab9 */ /* 0x000fe20000000800 */
[-C--:B------:R-:W-:Y:S01]  /*98eb0*/  LEA.HI.X.SX32 R27, R27, R5.reuse, 0x1, P2 ;  /* 0x000000051b1b7211 */ /* 0x080fe200010f0eff */
[----:B---3--:R-:W3:Y:S04]  /*98ec0*/  LDL.LU R6, [R1+0x60] ;  /* 0x0000600001067983 */ /* 0x008ee80000300800 */
[----:B------:R-:W-:Y:S04]  /*98ed0*/  STL [R1+0x8], R7 ;  /* 0x0000080701007387 */ /* 0x000fe80000100800 */
[----:B------:R1:W-:Y:S04]  /*98ee0*/  STL.64 [R1+0x558], R26 ;  /* 0x0005581a01007387 */ /* 0x0003e80000100a00 */
[----:B-1----:R-:W4:Y:S01]  /*98ef0*/  LDL.LU.64 R26, [R1+0x25d0] ;  /* 0x0025d000011a7983 */ /* 0x002f220000300a00 */
[----:B------:R-:W-:-:S03]  /*98f00*/  LEA.HI.X.SX32 R19, R29, R5, 0x1, P3 ;  /* 0x000000051d137211 */ /* 0x000fc600018f0eff */
[----:B------:R-:W2:Y:S04]  /*98f10*/  LDL.LU R29, [R1+0x25c8] ;  /* 0x0025c800011d7983 */ /* 0x000ea80000300800 */
[----:B------:R-:W-:Y:S04]  /*98f20*/  STL.64 [R1+0x550], R18 ;  /* 0x0005501201007387 */ /* 0x000fe80000100a00 */
[----:B----4-:R1:W-:Y:S04]  /*98f30*/  STL.64 [R1+0x25c0], R26 ;  /* 0x0025c01a01007387 */ /* 0x0103e80000100a00 */
[----:B-1----:R-:W4:Y:S01]  /*98f40*/  LDL R26, [R1+0x5c] ;  /* 0x00005c00011a7983 */ /* 0x002f220000100800 */
[----:B---3--:R-:W-:-:S04]  /*98f50*/  LEA R18, P2, R6, R4, 0x1 ;  /* 0x0000000406127211 */ /* 0x008fc800078408ff */
[----:B------:R-:W-:Y:S02]  /*98f60*/  LEA.HI.X.SX32 R19, R6, R5, 0x1, P2 ;  /* 0x0000000506137211 */ /* 0x000fe400010f0eff */
[----:B----4-:R-:W-:-:S05]  /*98f70*/  LEA R26, P3, R26, R4, 0x1 ;  /* 0x000000041a1a7211 */ /* 0x010fca00078608ff */
[----:B------:R1:W-:Y:S04]  /*98f80*/  STL [R1+0x540], R26 ;  /* 0x0005401a01007387 */ /* 0x0003e80000100800 */
[----:B-1----:R-:W3:Y:S04]  /*98f90*/  LDL.LU.64 R26, [R1+0x25c0] ;  /* 0x0025c000011a7983 */ /* 0x002ee80000300a00 */
[----:B--2---:R1:W-:Y:S04]  /*98fa0*/  STL [R1+0x25a0], R29 ;  /* 0x0025a01d01007387 */ /* 0x0043e80000100800 */
[----:B-1----:R-:W2:Y:S04]  /*98fb0*/  LDL.LU R29, [R1+0x70] ;  /* 0x00007000011d7983 */ /* 0x002ea80000300800 */
[----:B------:R-:W4:Y:S04]  /*98fc0*/  LDL.LU R6, [R1+0x25b8] ;  /* 0x0025b80001067983 */ /* 0x000f280000300800 */
[----:B------:R1:W-:Y:S04]  /*98fd0*/  STL.64 [R1+0x548], R18 ;  /* 0x0005481201007387 */ /* 0x0003e80000100a00 */
[----:B-1----:R-:W3:Y:S04]  /*98fe0*/  LDL.LU.64 R18, [R1+0x25b0] ;  /* 0x0025b00001127983 */ /* 0x002ee80000300a00 */
[----:B---3--:R1:W-:Y:S04]  /*98ff0*/  STL.64 [R1+0x2598], R18 ;  /* 0x0025981201007387 */ /* 0x0083e80000100a00 */
[----:B-1----:R-:W3:Y:S04]  /*99000*/  LDL.LU R19, [R1+0x74] ;  /* 0x0000740001137983 */ /* 0x002ee80000300800 */
[----:B------:R-:W2:Y:S04]  /*99010*/  LDL.LU R18, [R1+0x5c] ;  /* 0x00005c0001127983 */ /* 0x000ea80000300800 */
[----:B------:R1:W-:Y:S04]  /*99020*/  STL.64 [R1+0x25a8], R26 ;  /* 0x0025a81a01007387 */ /* 0x0003e80000100a00 */
[----:B-1----:R0:W2:Y:S01]  /*99030*/  LDL.64 R26, [R1+0x540] ;  /* 0x00054000011a7983 */ /* 0x0020a20000100a00 */
[----:B------:R-:W-:Y:S01]  /*99040*/  VIADD R7, R7, UR31 ;  /* 0x0000001f07077c36 */ /* 0x000fe20008000000 */
[----:B------:R-:W-:Y:S01]  /*99050*/  ULDC UR31, c[0x0][0x248] ;  /* 0x00009200001f7ab9 */ /* 0x000fe20000000800 */
[----:B--2---:R-:W-:-:S02]  /*99060*/  LEA.HI.X.SX32 R27, R18, R5, 0x1, P3 ;  /* 0x00000005121b7211 */ /* 0x004fc400018f0eff */
[----:B---3--:R-:W-:-:S03]  /*99070*/  LEA R26, P2, R19, R4, 0x1 ;  /* 0x00000004131a7211 */ /* 0x008fc600078408ff */
[----:B------:R1:W-:Y:S01]  /*99080*/  STL [R1+0x544], R27 ;  /* 0x0005441b01007387 */ /* 0x0003e20000100800 */
[----:B------:R-:W-:-:S03]  /*99090*/  LEA R18, P3, R29, R4, 0x1 ;  /* 0x000000041d127211 */ /* 0x000fc600078608ff */
[----:B----4-:R2:W-:Y:S01]  /*990a0*/  STL.64 [R1+0x2448], R6 ;  /* 0x0024480601007387 */ /* 0x0105e20000100a00 */
[----:B-1----:R-:W-:Y:S02]  /*990b0*/  IMAD.MOV.U32 R27, RZ, RZ, R19 ;  /* 0x000000ffff1b7224 */ /* 0x002fe400078e0013 */
[----:B------:R-:W-:-:S03]  /*990c0*/  IMAD.MOV.U32 R19, RZ, RZ, R8 ;  /* 0x000000ffff137224 */ /* 0x000fc600078e0008 */
[-C--:B------:R-:W-:Y:S01]  /*990d0*/  LEA.HI.X.SX32 R27, R27, R5.reuse, 0x1, P2 ;  /* 0x000000051b1b7211 */ /* 0x080fe200010f0eff */
[----:B--2---:R-:W-:Y:S01]  /*990e0*/  IMAD.MOV.U32 R6, RZ, RZ, R19 ;  /* 0x000000ffff067224 */ /* 0x004fe200078e0013 */
[----:B------:R-:W-:Y:S01]  /*990f0*/  LEA.HI.X.SX32 R19, R29, R5, 0x1, P3 ;  /* 0x000000051d137211 */ /* 0x000fe200018f0eff */
[----:B------:R-:W-:Y:S01]  /*99100*/  VIADD R8, R7, UR32 ;  /* 0x0000002007087c36 */ /* 0x000fe20008000000 */
[----:B------:R-:W-:Y:S01]  /*99110*/  ULDC UR32, c[0x0][0x248] ;  /* 0x0000920000207ab9 */ /* 0x000fe20000000800 */
[----:B------:R-:W2:Y:S04]  /*99120*/  LDL.LU R7, [R1+0x154] ;  /* 0x0001540001077983 */ /* 0x000ea80000300800 */
[----:B------:R1:W-:Y:S04]  /*99130*/  STL.64 [R1+0x538], R26 ;  /* 0x0005381a01007387 */ /* 0x0003e80000100a00 */
[----:B-1----:R-:W3:Y:S04]  /*99140*/  LDL.LU.64 R26, [R1+0x25a8] ;  /* 0x0025a800011a7983 */ /* 0x002ee80000300a00 */
[----:B------:R-:W4:Y:S04]  /*99150*/  LDL.LU R29, [R1+0x25a0] ;  /* 0x0025a000011d7983 */ /* 0x000f280000300800 */
[----:B------:R1:W-:Y:S04]  /*99160*/  STL.64 [R1+0x530], R18 ;  /* 0x0005301201007387 */ /* 0x0003e80000100a00 */
[----:B-1----:R-:W3:Y:S04]  /*99170*/  LDL.LU.64 R18, [R1+0x2598] ;  /* 0x0025980001127983 */ /* 0x002ee80000300a00 */
[----:B------:R1:W-:Y:S04]  /*99180*/  STL.64 [R1+0x2580], R24 ;  /* 0x0025801801007387 */ /* 0x0003e80000100a00 */
[----:B-1----:R-:W2:Y:S04]  /*99190*/  LDL R24, [R1+0xa8] ;  /* 0x0000a80001187983 */ /* 0x002ea80000100800 */
[----:B------:R1:W-:Y:S04]  /*991a0*/  STL [R1+0x2588], R6 ;  /* 0x0025880601007387 */ /* 0x0003e80000100800 */
[----:B-1----:R-:W4:Y:S01]  /*991b0*/  LDL.LU R6, [R1+0xa4] ;  /* 0x0000a40001067983 */ /* 0x002f220000300800 */
[----:B--2---:R-:W-:-:S05]  /*991c0*/  LEA R24, P2, R24, R4, 0x1 ;  /* 0x0000000418187211 */ /* 0x004fca00078408ff */
[----:B------:R1:W-:Y:S04]  /*991d0*/  STL [R1+0x528], R24 ;  /* 0x0005281801007387 */ /* 0x0003e80000100800 */
[----:B------:R-:W2:Y:S04]  /*991e0*/  LDL.LU R25, [R1+0xa8] ;  /* 0x0000a80001197983 */ /* 0x000ea80000300800 */
[----:B----4-:R4:W-:Y:S01]  /*991f0*/  STL.64 [R1+0x2590], R6 ;  /* 0x0025900601007387 */ /* 0x0109e20000100a00 */
[----:B-1----:R-:W-:-:S03]  /*99200*/  LEA R24, P3, R6, R4, 0x1 ;  /* 0x0000000406187211 */ /* 0x002fc600078608ff */
[----:B----4-:R0:W4:Y:S04]  /*99210*/  LDL.64 R6, [R1+0x528] ;  /* 0x0005280001067983 */ /* 0x0101280000100a00 */
[----:B----4-:R-:W4:Y:S04]  /*99220*/  LDL.LU R7, [R1+0x13c] ;  /* 0x00013c0001077983 */ /* 0x010f280000300800 */
[----:B------:R4:W-:Y:S02]  /*99230*/  STL [R1+0x2498], R29 ;  /* 0x0024981d01007387 */ /* 0x0009e40000100800 */
[----:B----4-:R-:W-:Y:S01]  /*99240*/  IMAD.MOV.U32 R29, RZ, RZ, R7 ;  /* 0x000000ffff1d7224 */ /* 0x010fe200078e0007 */
[----:B--2---:R-:W-:-:S05]  /*99250*/  LEA.HI.X.SX32 R7, R25, R5, 0x1, P2 ;  /* 0x0000000519077211 */ /* 0x004fca00010f0eff */
[----:B------:R1:W-:Y:S04]  /*99260*/  STL [R1+0x52c], R7 ;  /* 0x00052c0701007387 */ /* 0x0003e80000100800 */
[----:B-1----:R-:W2:Y:S02]  /*99270*/  LDL.LU.64 R6, [R1+0x2590] ;  /* 0x0025900001067983 */ /* 0x002ea40000300a00 */
[----:B--2---:R-:W-:Y:S02]  /*99280*/  LEA.HI.X.SX32 R25, R6, R5, 0x1, P3 ;  /* 0x0000000506197211 */ /* 0x004fe400018f0eff */
[----:B------:R-:W2:Y:S04]  /*99290*/  LDL.LU R6, [R1+0x2588] ;  /* 0x0025880001067983 */ /* 0x000ea80000300800 */
[----:B------:R1:W-:Y:S04]  /*992a0*/  STL.64 [R1+0x520], R24 ;  /* 0x0005201801007387 */ /* 0x0003e80000100a00 */
[----:B-1----:R-:W4:Y:S04]  /*992b0*/  LDL.LU.64 R24, [R1+0x2580] ;  /* 0x0025800001187983 */ /* 0x002f280000300a00 */
[----:B----4-:R1:W-:Y:S04]  /*992c0*/  STL.64 [R1+0x2570], R24 ;  /* 0x0025701801007387 */ /* 0x0103e80000100a00 */
[----:B-1----:R-:W4:Y:S04]  /*992d0*/  LDL.LU R25, [R1+0xc4] ;  /* 0x0000c40001197983 */ /* 0x002f280000300800 */
[----:B--2---:R-:W-:Y:S04]  /*992e0*/  STL.64 [R1+0x2578], R6 ;  /* 0x0025780601007387 */ /* 0x004fe80000100a00 */
[----:B------:R1:W-:Y:S04]  /*992f0*/  STL.64 [R1+0x2568], R28 ;  /* 0x0025681c01007387 */ /* 0x0003e80000100a00 */
[----:B-1----:R-:W2:Y:S01]  /*99300*/  LDL.LU R28, [R1+0xb0] ;  /* 0x0000b000011c7983 */ /* 0x002ea20000300800 */
[----:B------:R-:W-:Y:S01]  /*99310*/  IMAD.MOV.U32 R7, RZ, RZ, R9 ;  /* 0x000000ffff077224 */ /* 0x000fe200078e0009 */
[----:B------:R-:W-:Y:S01]  /*99320*/  LEA R6, P2, R9, R4, 0x1 ;  /* 0x0000000409067211 */ /* 0x000fe200078408ff */
[----:B------:R-:W-:Y:S01]  /*99330*/  VIADD R8, R8, UR33 ;  /* 0x0000002108087c36 */ /* 0x000fe20008000000 */
[----:B------:R-:W-:-:S02]  /*99340*/  ULDC UR33, c[0x0][0x248] ;  /* 0x0000920000217ab9 */ /* 0x000fc40000000800 */
[----:B------:R-:W-:Y:S01]  /*99350*/  LEA.HI.X.SX32 R7, R7, R5, 0x1, P2 ;  /* 0x0000000507077211 */ /* 0x000fe200010f0eff */
[----:B------:R-:W-:Y:S01]  /*99360*/  VIADD R9, R8, UR34 ;  /* 0x0000002208097c36 */ /* 0x000fe20008000000 */
[----:B------:R1:W-:Y:S01]  /*99370*/  STL [R1+0x2560], R8 ;  /* 0x0025600801007387 */ /* 0x0003e20000100800 */
[----:B------:R-:W-:-:S03]  /*99380*/  ULDC UR34, c[0x0][0x248] ;  /* 0x0000920000227ab9 */ /* 0x000fc60000000800 */
[----:B-1----:R-:W3:Y:S04]  /*99390*/  LDL.LU R8, [R1+0xc0] ;  /* 0x0000c00001087983 */ /* 0x002ee80000300800 */
[----:B------:R1:W-:Y:S04]  /*993a0*/  STL.64 [R1+0x518], R6 ;  /* 0x0005180601007387 */ /* 0x0003e80000100a00 */
[----:B-1----:R-:W3:Y:S01]  /*993b0*/  LDL.LU.64 R6, [R1+0x2578] ;  /* 0x0025780001067983 */ /* 0x002ee20000300a00 */
[----:B----4-:R-:W-:Y:S01]  /*993c0*/  IMAD.MOV.U32 R29, RZ, RZ, R25 ;  /* 0x000000ffff1d7224 */ /* 0x010fe200078e0019 */
[----:B--2---:R-:W-:-:S04]  /*993d0*/  LEA R24, P3, R28, R4, 0x1 ;  /* 0x000000041c187211 */ /* 0x004fc800078608ff */
[----:B------:R-:W-:-:S05]  /*993e0*/  LEA.HI.X.SX32 R25, R28, R5, 0x1, P3 ;  /* 0x000000051c197211 */ /* 0x000fca00018f0eff */
[----:B------:R1:W-:Y:S04]  /*993f0*/  STL.64 [R1+0x510], R24 ;  /* 0x0005101801007387 */ /* 0x0003e80000100a00 */
[----:B-1----:R-:W2:Y:S04]  /*99400*/  LDL.LU.64 R24, [R1+0x2570] ;  /* 0x0025700001187983 */ /* 0x002ea80000300a00 */
[----:B--2---:R1:W-:Y:S02]  /*99410*/  STL.64 [R1+0x2558], R24 ;  /* 0x0025581801007387 */ /* 0x0043e40000100a00 */
[----:B-1----:R-:W-:-:S04]  /*99420*/  IMAD.MOV.U32 R25, RZ, RZ, R29 ;  /* 0x000000ffff197224 */ /* 0x002fc800078e001d */
[----:B------:R-:W-:Y:S01]  /*99430*/  IMAD.MOV.U32 R29, RZ, RZ, R25 ;  /* 0x000000ffff1d7224 */ /* 0x000fe200078e0019 */
[-C--:B------:R-:W-:Y:S02]  /*99440*/  LEA R28, P2, R25, R4.reuse, 0x1 ;  /* 0x00000004191c7211 */ /* 0x080fe400078408ff */
[C---:B---3--:R-:W-:Y:S02]  /*99450*/  LEA R24, P3, R8.reuse, R4, 0x1 ;  /* 0x0000000408187211 */ /* 0x048fe400078608ff */
[-C--:B------:R-:W-:Y:S02]  /*99460*/  LEA.HI.X.SX32 R29, R29, R5.reuse, 0x1, P2 ;  /* 0x000000051d1d7211 */ /* 0x080fe400010f0eff */
[----:B------:R-:W-:-:S03]  /*99470*/  LEA.HI.X.SX32 R25, R8, R5, 0x1, P3 ;  /* 0x0000000508197211 */ /* 0x000fc600018f0eff */
[----:B------:R1:W-:Y:S04]  /*99480*/  STL.64 [R1+0x508], R28 ;  /* 0x0005081c01007387 */ /* 0x0003e80000100a00 */
[----:B-1----:R-:W2:Y:S04]  /*99490*/  LDL.LU.64 R28, [R1+0x2568] ;  /* 0x00256800011c7983 */ /* 0x002ea80000300a00 */
[----:B------:R-:W3:Y:S04]  /*994a0*/  LDL.LU R8, [R1+0x2560] ;  /* 0x0025600001087983 */ /* 0x000ee80000300800 */
[----:B------:R1:W-:Y:S01]  /*994b0*/  STL.64 [R1+0x500], R24 ;  /* 0x0005001801007387 */ /* 0x0003e20000100a00 */
[----:B------:R-:W-:Y:S01]  /*994c0*/  VIADD R9, R9, UR35 ;  /* 0x0000002309097c36 */ /* 0x000fe20008000000 */
[----:B------:R-:W-:-:S02]  /*994d0*/  ULDC UR35, c[0x0][0x248] ;  /* 0x0000920000237ab9 */ /* 0x000fc40000000800 */
[----:B-1----:R-:W4:Y:S04]  /*994e0*/  LDL.LU.64 R24, [R1+0x2558] ;  /* 0x0025580001187983 */ /* 0x002f280000300a00 */
[----:B------:R1:W-:Y:S04]  /*994f0*/  STL [R1+0x2550], R7 ;  /* 0x0025500701007387 */ /* 0x0003e80000100800 */
[----:B-1----:R-:W2:Y:S04]  /*99500*/  LDL.LU R7, [R1+0xc8] ;  /* 0x0000c80001077983 */ /* 0x002ea80000300800 */
[----:B------:R1:W-:Y:S02]  /*99510*/  STL.64 [R1+0x2548], R26 ;  /* 0x0025481a01007387 */ /* 0x0003e40000100a00 */
[----:B-1----:R-:W-:Y:S01]  /*99520*/  LEA R26, P2, R3, R4, 0x1 ;  /* 0x00000004031a7211 */ /* 0x002fe200078408ff */
[----:B------:R-:W-:Y:S01]  /*99530*/  VIADD R3, R9, UR36 ;  /* 0x0000002409037c36 */ /* 0x000fe20008000000 */
[----:B------:R-:W-:-:S03]  /*99540*/  ULDC UR36, c[0x0][0x248] ;  /* 0x0000920000247ab9 */ /* 0x000fc60000000800 */
[----:B------:R-:W-:Y:S04]  /*99550*/  STL [R1+0x4f8], R26 ;  /* 0x0004f81a01007387 */ /* 0x000fe80000100800 */
[----:B------:R-:W4:Y:S04]  /*99560*/  LDL.LU R27, [R1+0xcc] ;  /* 0x0000cc00011b7983 */ /* 0x000f280000300800 */
[----:B---3--:R1:W-:Y:S04]  /*99570*/  STL.64 [R1+0x2450], R8 ;  /* 0x0024500801007387 */ /* 0x0083e80000100a00 */
[----:B-1----:R0:W4:Y:S01]  /*99580*/  LDL.64 R8, [R1+0x4f8] ;  /* 0x0004f80001087983 */ /* 0x0021220000100a00 */
[----:B--2---:R-:W-:-:S02]  /*99590*/  LEA R26, P3, R7, R4, 0x1 ;  /* 0x00000004071a7211 */ /* 0x004fc400078608ff */
[-C--:B----4-:R-:W-:Y:S02]  /*995a0*/  LEA.HI.X.SX32 R9, R27, R5.reuse, 0x1, P2 ;  /* 0x000000051b097211 */ /* 0x090fe400010f0eff */
[----:B------:R-:W-:Y:S02]  /*995b0*/  LEA.HI.X.SX32 R27, R7, R5, 0x1, P3 ;  /* 0x00000005071b7211 */ /* 0x000fe400018f0eff */
[----:B------:R-:W2:Y:S04]  /*995c0*/  LDL.LU R7, [R1+0x2550] ;  /* 0x0025500001077983 */ /* 0x000ea80000300800 */
[----:B------:R1:W-:Y:S04]  /*995d0*/  STL.64 [R1+0x4f0], R26 ;  /* 0x0004f01a01007387 */ /* 0x0003e80000100a00 */
[----:B------:R3:W-:Y:S04]  /*995e0*/  STL [R1+0x4fc], R9 ;  /* 0x0004fc0901007387 */ /* 0x0007e80000100800 */
[----:B-1----:R-:W4:Y:S01]  /*995f0*/  LDL.LU.64 R26, [R1+0x2548] ;  /* 0x00254800011a7983 */ /* 0x002f220000300a00 */
[----:B---3--:R-:W-:-:S03]  /*99600*/  IMAD.MOV.U32 R9, RZ, RZ, R29 ;  /* 0x000000ffff097224 */ /* 0x008fc600078e001d */
[----:B------:R-:W-:Y:S04]  /*99610*/  STL.64 [R1+0x2538], R12 ;  /* 0x0025380c01007387 */ /* 0x000fe80000100a00 */
[----:B------:R-:W-:Y:S04]  /*99620*/  STL.64 [R1+0x2540], R24 ;  /* 0x0025401801007387 */ /* 0x000fe80000100a00 */
[----:B------:R-:W3:Y:S04]  /*99630*/  LDL R8, [R1+0xe8] ;  /* 0x0000e80001087983 */ /* 0x000ee80000100800 */
[----:B------:R-:W2:Y:S04]  /*99640*/  LDL R29, [R1+0xe4] ;  /* 0x0000e400011d7983 */ /* 0x000ea80000100800 */
[----:B----4-:R1:W-:Y:S04]  /*99650*/  STL.64 [R1+0x2530], R26 ;  /* 0x0025301a01007387 */ /* 0x0103e80000100a00 */
[----:B-1----:R-:W4:Y:S01]  /*99660*/  LDL.LU R26, [R1+0xd4] ;  /* 0x0000d400011a7983 */ /* 0x002f220000300800 */
[----:B------:R-:W-:Y:S01]  /*99670*/  IMAD.MOV.U32 R25, RZ, RZ, R10 ;  /* 0x000000ffff197224 */ /* 0x000fe200078e000a */
[----:B------:R-:W-:-:S04]  /*99680*/  LEA R24, P2, R10, R4, 0x1 ;  /* 0x000000040a187211 */ /* 0x000fc800078408ff */
[----:B------:R-:W-:-:S05]  /*99690*/  LEA.HI.X.SX32 R25, R25, R5, 0x1, P2 ;  /* 0x0000000519197211 */ /* 0x000fca00010f0eff */
[----:B------:R1:W-:Y:S04]  /*996a0*/  STL.64 [R1+0x4e8], R24 ;  /* 0x0004e81801007387 */ /* 0x0003e80000100a00 */
[----:B-1----:R-:W3:Y:S01]  /*996b0*/  LDL.LU.64 R24, [R1+0x2540] ;  /* 0x0025400001187983 */ /* 0x002ee20000300a00 */
[----:B----4-:R-:W-:-:S04]  /*996c0*/  LEA R12, P3, R26, R4, 0x1 ;  /* 0x000000041a0c7211 */ /* 0x010fc800078608ff */
[----:B------:R-:W-:-:S05]  /*996d0*/  LEA.HI.X.SX32 R13, R26, R5, 0x1, P3 ;  /* 0x000000051a0d7211 */ /* 0x000fca00018f0eff */
[----:B------:R1:W-:Y:S04]  /*996e0*/  STL.64 [R1+0x4e0], R12 ;  /* 0x0004e00c01007387 */ /* 0x0003e80000100a00 */
[----:B-1----:R-:W4:Y:S04]  /*996f0*/  LDL.LU.64 R12, [R1+0x2538] ;  /* 0x00253800010c7983 */ /* 0x002f280000300a00 */
[----:B------:R1:W-:Y:S04]  /*99700*/  STL [R1+0x2528], R9 ;  /* 0x0025280901007387 */ /* 0x0003e80000100800 */
[----:B-1----:R-:W4:Y:S01]  /*99710*/  LDL.LU R9, [R1+0xe8] ;  /* 0x0000e80001097983 */ /* 0x002f220000300800 */
[----:B------:R-:W-:Y:S01]  /*99720*/  VIADD R10, R3, UR37 ;  /* 0x00000025030a7c36 */ /* 0x000fe20008000000 */
[-C--:B--2---:R-:W-:Y:S01]  /*99730*/  LEA R26, P3, R29, R4.reuse, 0x1 ;  /* 0x000000041d1a7211 */ /* 0x084fe200078608ff */
[----:B------:R-:W-:Y:S01]  /*99740*/  ULDC UR37, c[0x0][0x248] ;  /* 0x0000920000257ab9 */ /* 0x000fe20000000800 */
[----:B---3--:R-:W-:-:S03]  /*99750*/  LEA R8, P2, R8, R4, 0x1 ;  /* 0x0000000408087211 */ /* 0x008fc600078408ff */
[----:B------:R1:W-:Y:S04]  /*99760*/  STL [R1+0x4d0], R26 ;  /* 0x0004d01a01007387 */ /* 0x0003e80000100800 */
[----:B-1----:R-:W2:Y:S01]  /*99770*/  LDL.LU.64 R26, [R1+0x2530] ;  /* 0x00253000011a7983 */ /* 0x002ea20000300a00 */
[----:B----4-:R-:W-:Y:S02]  /*99780*/  IMAD.MOV.U32 R29, RZ, RZ, R13 ;  /* 0x000000ffff1d7224 */ /* 0x010fe400078e000d */
[----:B------:R-:W-:Y:S02]  /*99790*/  IMAD.MOV.U32 R13, RZ, RZ, R2 ;  /* 0x000000ffff0d7224 */ /* 0x000fe400078e0002 */
[----:B------:R-:W-:Y:S01]  /*997a0*/  VIADD R2, R10, UR38 ;  /* 0x000000260a027c36 */ /* 0x000fe20008000000 */
[----:B------:R-:W-:-:S04]  /*997b0*/  ULDC UR38, c[0x0][0x248] ;  /* 0x0000920000267ab9 */ /* 0x000fc80000000800 */
[----:B------:R1:W-:Y:S01]  /*997c0*/  STL.64 [R1+0x2520], R2 ;  /* 0x0025200201007387 */ /* 0x0003e20000100a00 */
[----:B------:R-:W-:-:S03]  /*997d0*/  LEA.HI.X.SX32 R9, R9, R5, 0x1, P2 ;  /* 0x0000000509097211 */ /* 0x000fc600010f0eff */
[----:B-1----:R-:W3:Y:S04]  /*997e0*/  LDL.LU R2, [R1+0xe4] ;  /* 0x0000e40001027983 */ /* 0x002ee80000300800 */
[----:B------:R1:W-:Y:S04]  /*997f0*/  STL [R1+0x2510], R10 ;  /* 0x0025100a01007387 */ /* 0x0003e80000100800 */
[----:B-1----:R-:W4:Y:S04]  /*99800*/  LDL.LU R10, [R1+0xf4] ;  /* 0x0000f400010a7983 */ /* 0x002f280000300800 */
[----:B------:R1:W-:Y:S04]  /*99810*/  STL.64 [R1+0x4d8], R8 ;  /* 0x0004d80801007387 */ /* 0x0003e80000100a00 */
[----:B-1----:R-:W2:Y:S01]  /*99820*/  LDL.LU R9, [R1+0x2528] ;  /* 0x0025280001097983 */ /* 0x002ea20000300800 */
[----:B------:R-:W-:-:S03]  /*99830*/  IMAD.MOV.U32 R8, RZ, RZ, R29 ;  /* 0x000000ffff087224 */ /* 0x000fc600078e001d */
[----:B------:R1:W-:Y:S04]  /*99840*/  STL.64 [R1+0x2518], R24 ;  /* 0x0025181801007387 */ /* 0x0003e80000100a00 */
[----:B-1----:R0:W3:Y:S04]  /*99850*/  LDL.64 R24, [R1+0x4d0] ;  /* 0x0004d00001187983 */ /* 0x0020e80000100a00 */
[----:B------:R-:W2:Y:S01]  /*99860*/  LDL.LU R29, [R1+0x128] ;  /* 0x00012800011d7983 */ /* 0x000ea20000300800 */
[----:B---3--:R-:W-:Y:S02]  /*99870*/  LEA.HI.X.SX32 R25, R2, R5, 0x1, P3 ;  /* 0x0000000502197211 */ /* 0x008fe400018f0eff */
[-C--:B----4-:R-:W-:Y:S01]  /*99880*/  LEA R2, P3, R10, R4.reuse, 0x1 ;  /* 0x000000040a027211 */ /* 0x090fe200078608ff */
[----:B--2---:R1:W-:Y:S04]  /*99890*/  STL [R1+0x2500], R29 ;  /* 0x0025001d01007387 */ /* 0x0043e80000100800 */
[----:B-1----:R-:W2:Y:S04]  /*998a0*/  LDL.LU R29, [R1+0x108] ;  /* 0x00010800011d7983 */ /* 0x002ea80000300800 */
[----:B------:R-:W-:Y:S04]  /*998b0*/  STL [R1+0x4d4], R25 ;  /* 0x0004d41901007387 */ /* 0x000fe80000100800 */
[----:B------:R1:W-:Y:S04]  /*998c0*/  STL [R1+0x4c0], R2 ;  /* 0x0004c00201007387 */ /* 0x0003e80000100800 */
[----:B-1----:R-:W3:Y:S01]  /*998d0*/  LDL.LU.64 R2, [R1+0x2520] ;  /* 0x0025200001027983 */ /* 0x002ee20000300a00 */
[----:B------:R-:W-:Y:S01]  /*998e0*/  IMAD.MOV.U32 R25, RZ, RZ, R11 ;  /* 0x000000ffff197224 */ /* 0x000fe200078e000b */
[----:B------:R-:W-:-:S04]  /*998f0*/  LEA R24, P2, R11, R4, 0x1 ;  /* 0x000000040b187211 */ /* 0x000fc800078408ff */
[----:B------:R-:W-:Y:S01]  /*99900*/  LEA.HI.X.SX32 R25, R25, R5, 0x1, P2 ;  /* 0x0000000519197211 */ /* 0x000fe200010f0eff */
[----:B---3--:R-:W-:Y:S01]  /*99910*/  VIADD R11, R2, UR39 ;  /* 0x00000027020b7c36 */ /* 0x008fe20008000000 */
[----:B------:R1:W-:Y:S01]  /*99920*/  STL.64 [R1+0x24f8], R2 ;  /* 0x0024f80201007387 */ /* 0x0003e20000100a00 */
[----:B------:R-:W-:-:S03]  /*99930*/  ULDC UR39, c[0x0][0x248] ;  /* 0x0000920000277ab9 */ /* 0x000fc60000000800 */
[----:B-1----:R0:W3:Y:S04]  /*99940*/  LDL.64 R2, [R1+0x4c0] ;  /* 0x0004c00001027983 */ /* 0x0020e80000100a00 */
[----:B------:R1:W-:Y:S04]  /*99950*/  STL.64 [R1+0x4c8], R24 ;  /* 0x0004c81801007387 */ /* 0x0003e80000100a00 */
[----:B-1----:R-:W4:Y:S01]  /*99960*/  LDL.LU.64 R24, [R1+0x2518] ;  /* 0x0025180001187983 */ /* 0x002f220000300a00 */
[----:B---3--:R-:W-:-:S03]  /*99970*/  LEA.HI.X.SX32 R3, R10, R5, 0x1, P3 ;  /* 0x000000050a037211 */ /* 0x008fc600018f0eff */
[----:B----4-:R1:W-:Y:S04]  /*99980*/  STL.64 [R1+0x2508], R24 ;  /* 0x0025081801007387 */ /* 0x0103e80000100a00 */
[----:B------:R-:W3:Y:S01]  /*99990*/  LDL.LU R10, [R1+0x2510] ;  /* 0x00251000010a7983 */ /* 0x000ee20000300800 */
[-C--:B--2---:R-:W-:Y:S01]  /*999a0*/  LEA R2, P3, R29, R4.reuse, 0x1 ;  /* 0x000000041d027211 */ /* 0x084fe200078608ff */
[----:B-1----:R-:W-:Y:S01]  /*999b0*/  IMAD.MOV.U32 R25, RZ, RZ, R12 ;  /* 0x000000ffff197224 */ /* 0x002fe200078e000c */
[-C--:B------:R-:W-:Y:S01]  /*999c0*/  LEA R24, P2, R12, R4.reuse, 0x1 ;  /* 0x000000040c187211 */ /* 0x080fe200078408ff */
[----:B------:R1:W-:Y:S03]  /*999d0*/  STL [R1+0x4c4], R3 ;  /* 0x0004c40301007387 */ /* 0x0003e60000100800 */
[-C--:B------:R-:W-:Y:S01]  /*999e0*/  LEA.HI.X.SX32 R25, R25, R5.reuse, 0x1, P2 ;  /* 0x0000000519197211 */ /* 0x080fe200010f0eff */
[----:B------:R-:W-:Y:S01]  /*999f0*/  VIADD R12, R11, UR40 ;  /* 0x000000280b0c7c36 */ /* 0x000fe20008000000 */
[----:B------:R-:W-:Y:S01]  /*99a00*/  ULDC UR40, c[0x0][0x248] ;  /* 0x0000920000287ab9 */ /* 0x000fe20000000800 */
[----:B-1----:R-:W-:Y:S01]  /*99a10*/  LEA.HI.X.SX32 R3, R29, R5, 0x1, P3 ;  /* 0x000000051d037211 */ /* 0x002fe200018f0eff */
[----:B---3--:R1:W-:Y:S04]  /*99a20*/  STL.64 [R1+0x2438], R10 ;  /* 0x0024380a01007387 */ /* 0x0083e80000100a00 */
[----:B-1----:R-:W2:Y:S04]  /*99a30*/  LDL R10, [R1+0x12c] ;  /* 0x00012c00010a7983 */ /* 0x002ea80000100800 */
[----:B------:R-:W-:Y:S04]  /*99a40*/  STL [R1+0x24e0], R11 ;  /* 0x0024e00b01007387 */ /* 0x000fe80000100800 */
[----:B------:R1:W-:Y:S04]  /*99a50*/  STL.64 [R1+0x4b8], R24 ;  /* 0x0004b81801007387 */ /* 0x0003e80000100a00 */
[----:B-1----:R-:W3:Y:S04]  /*99a60*/  LDL.LU.64 R24, [R1+0x2508] ;  /* 0x0025080001187983 */ /* 0x002ee80000300a00 */
[----:B------:R-:W4:Y:S04]  /*99a70*/  LDL.LU R29, [R1+0x2500] ;  /* 0x00250000011d7983 */ /* 0x000f280000300800 */
[----:B------:R1:W-:Y:S04]  /*99a80*/  STL.64 [R1+0x4b0], R2 ;  /* 0x0004b00201007387 */ /* 0x0003e80000100a00 */
[----:B-1----:R-:W3:Y:S04]  /*99a90*/  LDL.LU.64 R2, [R1+0x24f8] ;  /* 0x0024f80001027983 */ /* 0x002ee80000300a00 */
[----:B------:R-:W4:Y:S01]  /*99aa0*/  LDL.LU R11, [R1+0x138] ;  /* 0x00013800010b7983 */ /* 0x000f220000300800 */
[----:B--2---:R-:W-:-:S03]  /*99ab0*/  LEA R10, P2, R10, R4, 0x1 ;  /* 0x000000040a0a7211 */ /* 0x004fc600078408ff */
[----:B----4-:R1:W-:Y:S04]  /*99ac0*/  STL [R1+0x24f0], R11 ;  /* 0x0024f00b01007387 */ /* 0x0103e80000100800 */
[----:B------:R-:W-:Y:S04]  /*99ad0*/  STL [R1+0x4a8], R10 ;  /* 0x0004a80a01007387 */ /* 0x000fe80000100800 */
[----:B-1----:R-:W2:Y:S04]  /*99ae0*/  LDL.LU R11, [R1+0x12c] ;  /* 0x00012c00010b7983 */ /* 0x002ea80000300800 */
[----:B------:R1:W-:Y:S04]  /*99af0*/  STL.64 [R1+0x24e8], R14 ;  /* 0x0024e80e01007387 */ /* 0x0003e80000100a00 */
[----:B-1----:R0:W2:Y:S01]  /*99b00*/  LDL.64 R14, [R1+0x4a8] ;  /* 0x0004a800010e7983 */ /* 0x0020a20000100a00 */
[----:B------:R-:W-:-:S03]  /*99b10*/  LEA R10, P3, R29, R4, 0x1 ;  /* 0x000000041d0a7211 */ /* 0x000fc600078608ff */
[----:B------:R-:W-:Y:S04]  /*99b20*/  STL [R1+0x24d0], R8 ;  /* 0x0024d00801007387 */ /* 0x000fe80000100800 */
[----:B---3--:R1:W-:Y:S04]  /*99b30*/  STL.64 [R1+0x2458], R2 ;  /* 0x0024580201007387 */ /* 0x0083e80000100a00 */
[----:B-1----:R-:W3:Y:S01]  /*99b40*/  LDL.LU R2, [R1+0x158] ;  /* 0x0001580001027983 */ /* 0x002ee20000300800 */
[-C--:B--2---:R-:W-:Y:S02]  /*99b50*/  LEA.HI.X.SX32 R15, R11, R5.reuse, 0x1, P2 ;  /* 0x000000050b0f7211 */ /* 0x084fe400010f0eff */
[----:B------:R-:W-:-:S05]  /*99b60*/  LEA.HI.X.SX32 R11, R29, R5, 0x1, P3 ;  /* 0x000000051d0b7211 */ /* 0x000fca00018f0eff */
[----:B------:R1:W-:Y:S04]  /*99b70*/  STL.64 [R1+0x4a0], R10 ;  /* 0x0004a00a01007387 */ /* 0x0003e80000100a00 */
[----:B-1----:R-:W2:Y:S01]  /*99b80*/  LDL.LU R11, [R1+0x24f0] ;  /* 0x0024f000010b7983 */ /* 0x002ea20000300800 */
[----:B------:R-:W-:-:S03]  /*99b90*/  LEA R14, P2, R9, R4, 0x1 ;  /* 0x00000004090e7211 */ /* 0x000fc600078408ff */
[----:B------:R1:W-:Y:S04]  /*99ba0*/  STL [R1+0x4ac], R15 ;  /* 0x0004ac0f01007387 */ /* 0x0003e80000100800 */
[----:B------:R-:W4:Y:S04]  /*99bb0*/  LDL.LU R3, [R1+0x170] ;  /* 0x0001700001037983 */ /* 0x000f280000300800 */
[----:B------:R-:W4:Y:S01]  /*99bc0*/  LDL.LU R29, [R1+0x16c] ;  /* 0x00016c00011d7983 */ /* 0x000f220000300800 */
[----:B-1----:R-:W-:-:S05]  /*99bd0*/  IMAD.MOV.U32 R15, RZ, RZ, R9 ;  /* 0x000000ffff0f7224 */ /* 0x002fca00078e0009 */
[----:B------:R-:W-:-:S05]  /*99be0*/  LEA.HI.X.SX32 R15, R15, R5, 0x1, P2 ;  /* 0x000000050f0f7211 */ /* 0x000fca00010f0eff */
[----:B------:R1:W-:Y:S04]  /*99bf0*/  STL.64 [R1+0x498], R14 ;  /* 0x0004980e01007387 */ /* 0x0003e80000100a00 */
[----:B-1----:R-:W4:Y:S01]  /*99c00*/  LDL.LU.64 R14, [R1+0x24e8] ;  /* 0x0024e800010e7983 */ /* 0x002f220000300a00 */
[----:B--2---:R-:W-:-:S04]  /*99c10*/  LEA R8, P3, R11, R4, 0x1 ;  /* 0x000000040b087211 */ /* 0x004fc800078608ff */
[----:B------:R-:W-:Y:S02]  /*99c20*/  LEA.HI.X.SX32 R9, R11, R5, 0x1, P3 ;  /* 0x000000050b097211 */ /* 0x000fe400018f0eff */
[----:B------:R-:W2:Y:S01]  /*99c30*/  LDL.LU R11, [R1+0x24e0] ;  /* 0x0024e000010b7983 */ /* 0x000ea20000300800 */
[----:B------:R-:W-:Y:S01]  /*99c40*/  VIADD R12, R12, UR41 ;  /* 0x000000290c0c7c36 */ /* 0x000fe20008000000 */
[----:B------:R-:W-:Y:S02]  /*99c50*/  ULDC UR41, c[0x0][0x248] ;  /* 0x0000920000297ab9 */ /* 0x000fe40000000800 */
[----:B------:R3:W-:Y:S01]  /*99c60*/  STL.64 [R1+0x490], R8 ;  /* 0x0004900801007387 */ /* 0x0007e20000100a00 */
[----:B------:R-:W-:Y:S01]  /*99c70*/  VIADD R10, R12, UR42 ;  /* 0x0000002a0c0a7c36 */ /* 0x000fe20008000000 */
[----:B------:R-:W-:Y:S01]  /*99c80*/  ULDC UR42, c[0x0][0x248] ;  /* 0x00009200002a7ab9 */ /* 0x000fe20000000800 */
[----:B---3--:R-:W-:-:S04]  /*99c90*/  LEA R8, P3, R2, R4, 0x1 ;  /* 0x0000000402087211 */ /* 0x008fc800078608ff */
[----:B------:R-:W-:Y:S01]  /*99ca0*/  LEA.HI.X.SX32 R9, R2, R5, 0x1, P3 ;  /* 0x0000000502097211 */ /* 0x000fe200018f0eff */
[----:B----4-:R1:W-:Y:S02]  /*99cb0*/  STL.64 [R1+0x24d8], R14 ;  /* 0x0024d80e01007387 */ /* 0x0103e40000100a00 */
[----:B-1----:R-:W-:Y:S01]  /*99cc0*/  IMAD.MOV.U32 R15, RZ, RZ, R13 ;  /* 0x000000ffff0f7224 */ /* 0x002fe200078e000d */
[----:B------:R-:W-:-:S04]  /*99cd0*/  LEA R14, P2, R13, R4, 0x1 ;  /* 0x000000040d0e7211 */ /* 0x000fc800078408ff */
[----:B------:R-:W-:Y:S01]  /*99ce0*/  LEA.HI.X.SX32 R15, R15, R5, 0x1, P2 ;  /* 0x000000050f0f7211 */ /* 0x000fe200010f0eff */
[----:B------:R-:W-:Y:S01]  /*99cf0*/  VIADD R13, R10, UR43 ;  /* 0x0000002b0a0d7c36 */ /* 0x000fe20008000000 */
[----:B------:R-:W-:-:S03]  /*99d00*/  ULDC UR43, c[0x0][0x248] ;  /* 0x00009200002b7ab9 */ /* 0x000fc60000000800 */
[----:B------:R-:W-:Y:S01]  /*99d10*/  VIADD R2, R13, UR44 ;  /* 0x0000002c0d027c36 */ /* 0x000fe20008000000 */
[----:B------:R-:W-:Y:S01]  /*99d20*/  ULDC UR44, c[0x0][0x248] ;  /* 0x00009200002c7ab9 */ /* 0x000fe20000000800 */
[----:B--2---:R-:W-:Y:S04]  /*99d30*/  STL.64 [R1+0x24c8], R10 ;  /* 0x0024c80a01007387 */ /* 0x004fe80000100a00 */
[----:B------:R1:W-:Y:S04]  /*99d40*/  STL.64 [R1+0x488], R14 ;  /* 0x0004880e01007387 */ /* 0x0003e80000100a00 */
[----:B------:R2:W-:Y:S01]  /*99d50*/  STL.64 [R1+0x480], R8 ;  /* 0x0004800801007387 */ /* 0x0005e20000100a00 */
[----:B-1----:R-:W-:-:S02]  /*99d60*/  LEA R14, P2, R3, R4, 0x1 ;  /* 0x00000004030e7211 */ /* 0x002fc400078408ff */
[----:B--2---:R-:W-:Y:S02]  /*99d70*/  LEA R8, P3, R29, R4, 0x1 ;  /* 0x000000041d087211 */ /* 0x004fe400078608ff */
[-C--:B------:R-:W-:Y:S01]  /*99d80*/  LEA.HI.X.SX32 R15, R3, R5.reuse, 0x1, P2 ;  /* 0x00000005030f7211 */ /* 0x080fe200010f0eff */
[----:B------:R1:W-:Y:S01]  /*99d90*/  STL.64 [R1+0x2440], R12 ;  /* 0x0024400c01007387 */ /* 0x0003e20000100a00 */
[----:B------:R-:W-:-:S03]  /*99da0*/  LEA.HI.X.SX32 R9, R29, R5, 0x1, P3 ;  /* 0x000000051d097211 */ /* 0x000fc600018f0eff */
[----:B-1----:R-:W2:Y:S04]  /*99db0*/  LDL.LU.64 R12, [R1+0xdb8] ;  /* 0x000db800010c7983 */ /* 0x002ea80000300a00 */
[----:B------:R1:W-:Y:S04]  /*99dc0*/  STL.64 [R1+0x478], R14 ;  /* 0x0004780e01007387 */ /* 0x0003e80000100a00 */
[----:B-1----:R-:W3:Y:S04]  /*99dd0*/  LDL.LU.64 R14, [R1+0x24d8] ;  /* 0x0024d800010e7983 */ /* 0x002ee80000300a00 */
[----:B------:R1:W-:Y:S04]  /*99de0*/  STL.64 [R1+0x470], R8 ;  /* 0x0004700801007387 */ /* 0x0003e80000100a00 */
[----:B-1----:R-:W4:Y:S04]  /*99df0*/  LDL.LU R8, [R1+0x24d0] ;  /* 0x0024d00001087983 */ /* 0x002f280000300800 */
[----:B------:R1:W-:Y:S04]  /*99e00*/  STL.64 [R1+0x24c0], R22 ;  /* 0x0024c01601007387 */ /* 0x0003e80000100a00 */
[----:B------:R-:W3:Y:S01]  /*99e10*/  LDL.LU R9, [R1+0x194] ;  /* 0x0001940001097983 */ /* 0x000ee20000300800 */
[----:B-1----:R-:W-:-:S02]  /*99e20*/  LEA R22, P3, R6, R4, 0x1 ;  /* 0x0000000406167211 */ /* 0x002fc400078608ff */
[----:B----4-:R-:W-:-:S05]  /*99e30*/  LEA R10, P2, R8, R4, 0x1 ;  /* 0x00000004080a7211 */ /* 0x010fca00078408ff */
[----:B------:R1:W-:Y:S04]  /*99e40*/  STL [R1+0x468], R10 ;  /* 0x0004680a01007387 */ /* 0x0003e80000100800 */
[----:B-1----:R-:W4:Y:S04]  /*99e50*/  LDL.LU.64 R10, [R1+0x24c8] ;  /* 0x0024c800010a7983 */ /* 0x002f280000300a00 */
[----:B--2---:R1:W-:Y:S04]  /*99e60*/  STL.64 [R1+0x24b0], R12 ;  /* 0x0024b00c01007387 */ /* 0x0043e80000100a00 */
[----:B------:R2:W-:Y:S01]  /*99e70*/  STL [R1+0x460], R22 ;  /* 0x0004601601007387 */ /* 0x0005e20000100800 */
[----:B-1----:R-:W-:-:S02]  /*99e80*/  IMAD.MOV.U32 R12, RZ, RZ, R22 ;  /* 0x000000ffff0c7224 */ /* 0x002fc400078e0016 */
[----:B------:R-:W-:Y:S02]  /*99e90*/  IMAD.MOV.U32 R13, RZ, RZ, R23 ;  /* 0x000000ffff0d7224 */ /* 0x000fe400078e0017 */
[----:B--2---:R-:W2:Y:S01]  /*99ea0*/  LDL.LU.64 R22, [R1+0x24c0] ;  /* 0x0024c00001167983 */ /* 0x004ea20000300a00 */
[----:B------:R-:W-:Y:S02]  /*99eb0*/  IMAD.MOV.U32 R29, RZ, RZ, R7 ;  /* 0x000000ffff1d7224 */ /* 0x000fe400078e0007 */
[----:B------:R-:W-:Y:S01]  /*99ec0*/  IMAD.MOV.U32 R7, RZ, RZ, R0 ;  /* 0x000000ffff077224 */ /* 0x000fe200078e0000 */
[----:B------:R1:W-:Y:S01]  /*99ed0*/  STL.64 [R1+0x24b8], R24 ;  /* 0x0024b81801007387 */ /* 0x0003e20000100a00 */
[----:B------:R-:W-:-:S03]  /*99ee0*/  IMAD.MOV.U32 R0, RZ, RZ, R28 ;  /* 0x000000ffff007224 */ /* 0x000fc600078e001c */
[----:B-1----:R0:W3:Y:S04]  /*99ef0*/  LDL.64 R24, [R1+0x468] ;  /* 0x0004680001187983 */ /* 0x0020e80000100a00 */
[----:B------:R-:W3:Y:S01]  /*99f00*/  LDL.LU R3, [R1+0x18c] ;  /* 0x00018c0001037983 */ /* 0x000ee20000300800 */
[----:B--2---:R-:W-:-:S03]  /*99f10*/  IMAD.MOV.U32 R28, RZ, RZ, R23 ;  /* 0x000000ffff1c7224 */ /* 0x004fc600078e0017 */
[----:B------:R-:W2:Y:S04]  /*99f20*/  LDL.LU R23, [R1+0x17c] ;  /* 0x00017c0001177983 */ /* 0x000ea80000300800 */
[----:B----4-:R1:W-:Y:S04]  /*99f30*/  STL [R1+0x24a8], R10 ;  /* 0x0024a80a01007387 */ /* 0x0103e80000100800 */
[----:B-1----:R-:W4:Y:S01]  /*99f40*/  LDL.LU R10, [R1+0x198] ;  /* 0x00019800010a7983 */ /* 0x002f220000300800 */
[-C--:B---3--:R-:W-:Y:S02]  /*99f50*/  LEA.HI.X.SX32 R25, R8, R5.reuse, 0x1, P2 ;  /* 0x0000000508197211 */ /* 0x088fe400010f0eff */
[----:B------:R-:W-:-:S02]  /*99f60*/  LEA.HI.X.SX32 R13, R6, R5, 0x1, P3 ;  /* 0x00000005060d7211 */ /* 0x000fc400018f0eff */
[C---:B------:R-:W-:Y:S01]  /*99f70*/  LEA R12, P3, R9.reuse, R4, 0x1 ;  /* 0x00000004090c7211 */ /* 0x040fe200078608ff */
[----:B------:R-:W-:Y:S04]  /*99f80*/  STL [R1+0x46c], R25 ;  /* 0x00046c1901007387 */ /* 0x000fe80000100800 */
[----:B------:R1:W-:Y:S04]  /*99f90*/  STL [R1+0x464], R13 ;  /* 0x0004640d01007387 */ /* 0x0003e80000100800 */
[----:B------:R-:W3:Y:S01]  /*99fa0*/  LDL.LU R8, [R1+0x174] ;  /* 0x0001740001087983 */ /* 0x000ee20000300800 */
[----:B-1----:R-:W-:-:S02]  /*99fb0*/  LEA.HI.X.SX32 R13, R9, R5, 0x1, P3 ;  /* 0x00000005090d7211 */ /* 0x002fc400018f0eff */
[----:B----4-:R-:W-:-:S04]  /*99fc0*/  LEA R24, P2, R10, R4, 0x1 ;  /* 0x000000040a187211 */ /* 0x010fc800078408ff */
[----:B------:R-:W-:-:S05]  /*99fd0*/  LEA.HI.X.SX32 R25, R10, R5, 0x1, P2 ;  /* 0x000000050a197211 */ /* 0x000fca00010f0eff */
[----:B------:R1:W-:Y:S04]  /*99fe0*/  STL.64 [R1+0x458], R24 ;  /* 0x0004581801007387 */ /* 0x0003e80000100a00 */
[----:B-1----:R-:W4:Y:S04]  /*99ff0*/  LDL.LU.64 R24, [R1+0x24b8] ;  /* 0x0024b80001187983 */ /* 0x002f280000300a00 */
[----:B------:R1:W-:Y:S04]  /*9a000*/  STL.64 [R1+0x450], R12 ;  /* 0x0004500c01007387 */ /* 0x0003e80000100a00 */
[----:B-1----:R-:W2:Y:S01]  /*9a010*/  LDL.LU.64 R12, [R1+0x24b0] ;  /* 0x0024b000010c7983 */ /* 0x002ea20000300a00 */
[----:B------:R-:W-:-:S02]  /*9a020*/  VIADD R2, R2, UR45 ;  /* 0x0000002d02027c36 */ /* 0x000fc40008000000 */
[----:B------:R-:W-:Y:S01]  /*9a030*/  IMAD.MOV.U32 R6, RZ, RZ, R22 ;  /* 0x000000ffff067224 */ /* 0x000fe200078e0016 */
[----:B------:R-:W-:Y:S01]  /*9a040*/  LEA R10, P2, R3, R4, 0x1 ;  /* 0x00000004030a7211 */ /* 0x000fe200078408ff */
[----:B------:R-:W-:Y:S01]  /*9a050*/  IMAD.MOV.U32 R22, RZ, RZ, R20 ;  /* 0x000000ffff167224 */ /* 0x000fe200078e0014 */
[----:B------:R-:W-:Y:S01]  /*9a060*/  ULDC UR45, c[0x0][0x248] ;  /* 0x00009200002d7ab9 */ /* 0x000fe20000000800 */
[----:B------:R-:W-:Y:S02]  /*9a070*/  IMAD.MOV.U32 R20, RZ, RZ, R14 ;  /* 0x000000ffff147224 */ /* 0x000fe400078e000e */
[----:B------:R-:W-:Y:S01]  /*9a080*/  VIADD R14, R2, UR46 ;  /* 0x0000002e020e7c36 */ /* 0x000fe20008000000 */
[----:B------:R-:W-:Y:S01]  /*9a090*/  ULDC UR46, c[0x0][0x248] ;  /* 0x00009200002e7ab9 */ /* 0x000fe20000000800 */
[----:B------:R-:W-:-:S03]  /*9a0a0*/  IMAD.MOV.U32 R9, RZ, RZ, R29 ;  /* 0x000000ffff097224 */ /* 0x000fc600078e001d */
[----:B------:R-:W-:Y:S04]  /*9a0b0*/  STL [R1+0x24], R14 ;  /* 0x0000240e01007387 */ /* 0x000fe80000100800 */
[----:B------:R-:W4:Y:S04]  /*9a0c0*/  LDL.LU R29, [R1+0x14c] ;  /* 0x00014c00011d7983 */ /* 0x000f280000300800 */
[----:B------:R-:W-:Y:S04]  /*9a0d0*/  STL [R1+0x448], R10 ;  /* 0x0004480a01007387 */ /* 0x000fe80000100800 */
[----:B--2---:R1:W-:Y:S04]  /*9a0e0*/  STL.64 [R1+0x24a0], R12 ;  /* 0x0024a00c01007387 */ /* 0x0043e80000100a00 */
[----:B-1----:R0:W2:Y:S01]  /*9a0f0*/  LDL.64 R12, [R1+0x448] ;  /* 0x00044800010c7983 */ /* 0x0020a20000100a00 */
[----:B------:R-:W-:-:S04]  /*9a100*/  LEA R10, P3, R23, R4, 0x1 ;  /* 0x00000004170a7211 */ /* 0x000fc800078608ff */
[-C--:B------:R-:W-:Y:S02]  /*9a110*/  LEA.HI.X.SX32 R11, R23, R5.reuse, 0x1, P3 ;  /* 0x00000005170b7211 */ /* 0x080fe400018f0eff */
[----:B--2---:R-:W-:-:S05]  /*9a120*/  LEA.HI.X.SX32 R13, R3, R5, 0x1, P2 ;  /* 0x00000005030d7211 */ /* 0x004fca00010f0eff */
[----:B------:R1:W-:Y:S01]  /*9a130*/  STL [R1+0x44c], R13 ;  /* 0x00044c0d01007387 */ /* 0x0003e20000100800 */
[----:B------:R-:W-:-:S03]  /*9a140*/  LEA R12, P3, R6, R4, 0x1 ;  /* 0x00000004060c7211 */ /* 0x000fc600078608ff */
[----:B------:R3:W-:Y:S04]  /*9a150*/  STL.64 [R1+0x440], R10 ;  /* 0x0004400a01007387 */ /* 0x0007e80000100a00 */
[----:B------:R-:W2:Y:S01]  /*9a160*/  LDL.LU R3, [R1+0x134] ;  /* 0x0001340001037983 */ /* 0x000ea20000300800 */
[----:B-1----:R-:W-:Y:S02]  /*9a170*/  LEA.HI.X.SX32 R13, R6, R5, 0x1, P3 ;  /* 0x00000005060d7211 */ /* 0x002fe400018f0eff */
[----:B---3--:R-:W-:-:S04]  /*9a180*/  LEA R10, P2, R8, R4, 0x1 ;  /* 0x00000004080a7211 */ /* 0x008fc800078408ff */
[----:B------:R-:W-:-:S05]  /*9a190*/  LEA.HI.X.SX32 R11, R8, R5, 0x1, P2 ;  /* 0x00000005080b7211 */ /* 0x000fca00010f0eff */
[----:B------:R1:W-:Y:S01]  /*9a1a0*/  STL.64 [R1+0x438], R10 ;  /* 0x0004380a01007387 */ /* 0x0003e20000100a00 */
[----:B------:R-:W-:-:S03]  /*9a1b0*/  IMAD.MOV.U32 R8, RZ, RZ, R0 ;  /* 0x000000ffff087224 */ /* 0x000fc600078e0000 */
[----:B-1----:R-:W3:Y:S04]  /*9a1c0*/  LDL.LU R10, [R1+0x24a8] ;  /* 0x0024a800010a7983 */ /* 0x002ee80000300800 */
[----:B------:R1:W-:Y:S04]  /*9a1d0*/  STL.64 [R1+0x430], R12 ;  /* 0x0004300c01007387 */ /* 0x0003e80000100a00 */
[----:B------:R-:W3:Y:S01]  /*9a1e0*/  LDL.LU R0, [R1+0x11c] ;  /* 0x00011c0001007983 */ /* 0x000ee20000300800 */
[----:B-1----:R-:W-:-:S04]  /*9a1f0*/  LEA R12, P2, R9, R4, 0x1 ;  /* 0x00000004090c7211 */ /* 0x002fc800078408ff */
[----:B------:R-:W-:-:S05]  /*9a200*/  LEA.HI.X.SX32 R13, R9, R5, 0x1, P2 ;  /* 0x00000005090d7211 */ /* 0x000fca00010f0eff */
[----:B------:R1:W-:Y:S04]  /*9a210*/  STL.64 [R1+0x428], R12 ;  /* 0x0004280c01007387 */ /* 0x0003e80000100a00 */
[----:B-1----:R-:W2:Y:S01]  /*9a220*/  LDL.LU.64 R12, [R1+0x24a0] ;  /* 0x0024a000010c7983 */ /* 0x002ea20000300a00 */
[C---:B----4-:R-:W-:Y:S01]  /*9a230*/  LEA R6, P3, R29.reuse, R4, 0x1 ;  /* 0x000000041d067211 */ /* 0x050fe200078608ff */
[----:B------:R-:W-:Y:S02]  /*9a240*/  IMAD.MOV.U32 R11, RZ, RZ, R7 ;  /* 0x000000ffff0b7224 */ /* 0x000fe400078e0007 */
[----:B------:R-:W-:Y:S01]  /*9a250*/  VIADD R14, R14, UR47 ;  /* 0x0000002f0e0e7c36 */ /* 0x000fe20008000000 */
[----:B------:R-:W-:Y:S01]  /*9a260*/  LEA.HI.X.SX32 R7, R29, R5, 0x1, P3 ;  /* 0x000000051d077211 */ /* 0x000fe200018f0eff */
[----:B------:R-:W-:Y:S01]  /*9a270*/  IMAD.MOV.U32 R23, RZ, RZ, R15 ;  /* 0x000000ffff177224 */ /* 0x000fe200078e000f */
[----:B------:R-:W-:Y:S01]  /*9a280*/  ULDC UR47, c[0x0][0x248] ;  /* 0x00009200002f7ab9 */ /* 0x000fe20000000800 */
[----:B------:R-:W-:Y:S01]  /*9a290*/  VIADD R15, R14, UR48 ;  /* 0x000000300e0f7c36 */ /* 0x000fe20008000000 */
[----:B------:R-:W-:-:S03]  /*9a2a0*/  ULDC UR48, c[0x0][0x248] ;  /* 0x0000920000307ab9 */ /* 0x000fc60000000800 */
[----:B------:R-:W-:Y:S01]  /*9a2b0*/  VIADD R15, R15, UR49 ;  /* 0x000000310f0f7c36 */ /* 0x000fe20008000000 */
[----:B------:R-:W-:Y:S01]  /*9a2c0*/  ULDC UR49, c[0x0][0x248] ;  /* 0x0000920000317ab9 */ /* 0x000fe20000000800 */
[----:B--2---:R1:W-:Y:S04]  /*9a2d0*/  STL.64 [R1+0x2490], R12 ;  /* 0x0024900c01007387 */ /* 0x0043e80000100a00 */
[----:B------:R-:W2:Y:S04]  /*9a2e0*/  LDL.LU R9, [R1+0x104] ;  /* 0x0001040001097983 */ /* 0x000ea80000300800 */
[----:B------:R-:W4:Y:S04]  /*9a2f0*/  LDL.LU R29, [R1+0x2498] ;  /* 0x00249800011d7983 */ /* 0x000f280000300800 */
[----:B------:R0:W-:Y:S01]  /*9a300*/  STL.64 [R1+0x420], R6 ;  /* 0x0004200601007387 */ /* 0x0001e20000100a00 */
[----:B-1----:R-:W-:Y:S01]  /*9a310*/  IMAD.MOV.U32 R13, RZ, RZ, R16 ;  /* 0x000000ffff0d7224 */ /* 0x002fe200078e0010 */
[----:B------:R-:W-:-:S04]  /*9a320*/  LEA R12, P2, R16, R4, 0x1 ;  /* 0x00000004100c7211 */ /* 0x000fc800078408ff */
[----:B------:R-:W-:Y:S02]  /*9a330*/  LEA.HI.X.SX32 R13, R13, R5, 0x1, P2 ;  /* 0x000000050d0d7211 */ /* 0x000fe400010f0eff */
[----:B0-----:R-:W-:-:S04]  /*9a340*/  LEA R6, P3, R3, R4, 0x1 ;  /* 0x0000000403067211 */ /* 0x001fc800078608ff */
[----:B------:R-:W-:Y:S01]  /*9a350*/  LEA.HI.X.SX32 R7, R3, R5, 0x1, P3 ;  /* 0x0000000503077211 */ /* 0x000fe200018f0eff */
[----:B------:R-:W-:Y:S04]  /*9a360*/  STL.64 [R1+0x2460], R14 ;  /* 0x0024600e01007387 */ /* 0x000fe80000100a00 */
[----:B------:R-:W-:Y:S04]  /*9a370*/  STL.64 [R1+0x410], R6 ;  /* 0x0004100601007387 */ /* 0x000fe80000100a00 */
[----:B------:R0:W-:Y:S01]  /*9a380*/  STL.64 [R1+0x418], R12 ;  /* 0x0004180c01007387 */ /* 0x0001e20000100a00 */
[----:B------:R-:W-:-:S02]  /*9a390*/  IMAD.MOV.U32 R3, RZ, RZ, R8 ;  /* 0x000000ffff037224 */ /* 0x000fc400078e0008 */
[----:B0-----:R-:W-:Y:S01]  /*9a3a0*/  IMAD.MOV.U32 R13, RZ, RZ, R11 ;  /* 0x000000ffff0d7224 */ /* 0x001fe200078e000b */
[-C--:B------:R-:W-:Y:S01]  /*9a3b0*/  LEA R12, P2, R11, R4.reuse, 0x1 ;  /* 0x000000040b0c7211 */ /* 0x080fe200078408ff */
[----:B------:R-:W-:Y:S02]  /*9a3c0*/  IMAD.MOV.U32 R6, RZ, RZ, R24 ;  /* 0x000000ffff067224 */ /* 0x000fe400078e0018 */
[----:B------:R-:W-:Y:S01]  /*9a3d0*/  IMAD.MOV.U32 R7, RZ, RZ, R21 ;  /* 0x000000ffff077224 */ /* 0x000fe200078e0015 */
[----:B------:R-:W-:Y:S01]  /*9a3e0*/  LEA.HI.X.SX32 R13, R13, R5, 0x1, P2 ;  /* 0x000000050d0d7211 */ /* 0x000fe200010f0eff */
[----:B------:R-:W4:Y:S04]  /*9a3f0*/  LDL.LU R24, [R1+0xfc] ;  /* 0x0000fc0001187983 */ /* 0x000f280000300800 */
[----:B------:R-:W4:Y:S04]  /*9a400*/  LDL.LU R21, [R1+0xf0] ;  /* 0x0000f00001157983 */ /* 0x000f280000300800 */
[----:B------:R-:W4:Y:S04]  /*9a410*/  LDL.LU R8, [R1+0xe0] ;  /* 0x0000e00001087983 */ /* 0x000f280000300800 */
[----:B------:R0:W-:Y:S04]  /*9a420*/  STL.64 [R1+0x408], R12 ;  /* 0x0004080c01007387 */ /* 0x0001e80000100a00 */
[----:B0-----:R-:W2:Y:S01]  /*9a430*/  LDL.LU.64 R12, [R1+0x2490] ;  /* 0x00249000010c7983 */ /* 0x001ea20000300a00 */
[----:B---3--:R-:W-:Y:S01]  /*9a440*/  LEA R14, P3, R0, R4, 0x1 ;  /* 0x00000004000e7211 */ /* 0x008fe200078608ff */
[----:B------:R-:W-:Y:S01]  /*9a450*/  VIADD R16, R15, UR50 ;  /* 0x000000320f107c36 */ /* 0x000fe20008000000 */
[----:B------:R-:W-:-:S02]  /*9a460*/  ULDC UR50, c[0x0][0x248] ;  /* 0x0000920000327ab9 */ /* 0x000fc40000000800 */
[-C--:B------:R-:W-:Y:S02]  /*9a470*/  LEA.HI.X.SX32 R15, R0, R5.reuse, 0x1, P3 ;  /* 0x00000005000f7211 */ /* 0x080fe400018f0eff */
[----:B------:R-:W3:Y:S01]  /*9a480*/  LDL.LU R0, [R1+0x248c] ;  /* 0x00248c0001007983 */ /* 0x000ee20000300800 */
[----:B------:R-:W-:Y:S01]  /*9a490*/  VIADD R11, R16, UR51 ;  /* 0x00000033100b7c36 */ /* 0x000fe20008000000 */
[----:B------:R-:W-:Y:S02]  /*9a4a0*/  ULDC UR51, c[0x0][0x248] ;  /* 0x0000920000337ab9 */ /* 0x000fe40000000800 */
[----:B--2---:R0:W-:Y:S04]  /*9a4b0*/  STL.64 [R1+0x2480], R12 ;  /* 0x0024800c01007387 */ /* 0x0041e80000100a00 */
[----:B------:R1:W-:Y:S01]  /*9a4c0*/  STL.64 [R1+0x400], R14 ;  /* 0x0004000e01007387 */ /* 0x0003e20000100a00 */
[-C--:B0-----:R-:W-:Y:S01]  /*9a4d0*/  LEA R12, P3, R9, R4.reuse, 0x1 ;  /* 0x00000004090c7211 */ /* 0x081fe200078608ff */
[----:B-1----:R-:W-:Y:S01]  /*9a4e0*/  IMAD.MOV.U32 R15, RZ, RZ, R17 ;  /* 0x000000ffff0f7224 */ /* 0x002fe200078e0011 */
[----:B------:R-:W-:Y:S01]  /*9a4f0*/  LEA R14, P2, R17, R4, 0x1 ;  /* 0x00000004110e7211 */ /* 0x000fe200078408ff */
[----:B------:R-:W-:Y:S01]  /*9a500*/  VIADD R17, R11, UR52 ;  /* 0x000000340b117c36 */ /* 0x000fe20008000000 */
[-C--:B------:R-:W-:Y:S01]  /*9a510*/  LEA.HI.X.SX32 R13, R9, R5.reuse, 0x1, P3 ;  /* 0x00000005090d7211 */ /* 0x080fe200018f0eff */
[----:B------:R-:W2:Y:S01]  /*9a520*/  LDL.LU R11, [R1+0xd0] ;  /* 0x0000d000010b7983 */ /* 0x000ea20000300800 */
[----:B------:R-:W-:Y:S01]  /*9a530*/  LEA.HI.X.SX32 R15, R15, R5, 0x1, P2 ;  /* 0x000000050f0f7211 */ /* 0x000fe200010f0eff */
[----:B------:R-:W-:-:S02]  /*9a540*/  ULDC UR52, c[0x0][0x248] ;  /* 0x0000920000347ab9 */ /* 0x000fc40000000800 */
[----:B------:R0:W-:Y:S04]  /*9a550*/  STL [R1+0x2478], R2 ;  /* 0x0024780201007387 */ /* 0x0001e80000100800 */
[----:B------:R4:W-:Y:S04]  /*9a560*/  STL.64 [R1+0x3f8], R14 ;  /* 0x0003f80e01007387 */ /* 0x0009e80000100a00 */
[----:B------:R1:W-:Y:S01]  /*9a570*/  STL.64 [R1+0x3f0], R12 ;  /* 0x0003f00c01007387 */ /* 0x0003e20000100a00 */
[----:B------:R-:W-:-:S03]  /*9a580*/  IMAD.MOV.U32 R9, RZ, RZ, R18 ;  /* 0x000000ffff097224 */ /* 0x000fc600078e0012 */
[----:B0-----:R-:W3:Y:S01]  /*9a590*/  LDL.LU R2, [R1+0xb8] ;  /* 0x0000b80001027983 */ /* 0x001ee20000300800 */
[CC--:B----4-:R-:W-:Y:S02]  /*9a5a0*/  LEA R14, P3, R21.reuse, R4.reuse, 0x1 ;  /* 0x00000004150e7211 */ /* 0x0d0fe400078608ff */
[C---:B-1----:R-:W-:Y:S01]  /*9a5b0*/  LEA R12, P2, R24.reuse, R4, 0x1 ;  /* 0x00000004180c7211 */ /* 0x042fe200078408ff */
[----:B------:R0:W-:Y:S03]  /*9a5c0*/  STL.64 [R1+0x2468], R16 ;  /* 0x0024681001007387 */ /* 0x0001e60000100a00 */
[-C--:B------:R-:W-:Y:S02]  /*9a5d0*/  LEA.HI.X.SX32 R13, R24, R5.reuse, 0x1, P2 ;  /* 0x00000005180d7211 */ /* 0x080fe400010f0eff */
[----:B------:R-:W-:Y:S01]  /*9a5e0*/  LEA.HI.X.SX32 R15, R21, R5, 0x1, P3 ;  /* 0x00000005150f7211 */ /* 0x000fe200018f0eff */
[----:B------:R-:W4:Y:S01]  /*9a5f0*/  LDL.LU R24, [R1+0x2488] ;  /* 0x0024880001187983 */ /* 0x000f220000300800 */
[----:B------:R-:W-:Y:S01]  /*9a600*/  VIADD R18, R17, UR53 ;  /* 0x0000003511127c36 */ /* 0x000fe20008000000 */
[----:B------:R-:W-:-:S02]  /*9a610*/  ULDC UR53, c[0x0][0x248] ;  /* 0x0000920000357ab9 */ /* 0x000fc40000000800 */
[----:B------:R1:W-:Y:S01]  /*9a620*/  STL.64 [R1+0x3e8], R12 ;  /* 0x0003e80c01007387 */ /* 0x0003e20000100a00 */
[----:B0-----:R-:W-:Y:S01]  /*9a630*/  IMAD.MOV.U32 R17, RZ, RZ, R19 ;  /* 0x000000ffff117224 */ /* 0x001fe200078e0013 */
[-C--:B------:R-:W-:Y:S01]  /*9a640*/  LEA R16, P2, R19, R4.reuse, 0x1 ;  /* 0x0000000413107211 */ /* 0x080fe200078408ff */
[----:B------:R-:W-:Y:S01]  /*9a650*/  VIADD R19, R18, UR54 ;  /* 0x0000003612137c36 */ /* 0x000fe20008000000 */
[----:B------:R-:W-:Y:S02]  /*9a660*/  ULDC UR54, c[0x0][0x248] ;  /* 0x0000920000367ab9 */ /* 0x000fe40000000800 */
[----:B------:R-:W-:Y:S01]  /*9a670*/  LEA.HI.X.SX32 R17, R17, R5, 0x1, P2 ;  /* 0x0000000511117211 */ /* 0x000fe200010f0eff */
[----:B-1----:R-:W4:Y:S04]  /*9a680*/  LDL.LU.64 R12, [R1+0x2480] ;  /* 0x00248000010c7983 */ /* 0x002f280000300a00 */
[----:B------:R-:W4:Y:S04]  /*9a690*/  LDL.LU R21, [R1+0x247c] ;  /* 0x00247c0001157983 */ /* 0x000f280000300800 */
[----:B------:R0:W-:Y:S04]  /*9a6a0*/  STL.64 [R1+0x3e0], R14 ;  /* 0x0003e00e01007387 */ /* 0x0001e80000100a00 */
[----:B------:R-:W-:Y:S01]  /*9a6b0*/  STL.64 [R1+0x3d8], R16 ;  /* 0x0003d81001007387 */ /* 0x000fe20000100a00 */
[----:B0-----:R-:W-:-:S04]  /*9a6c0*/  LEA R14, P3, R8, R4, 0x1 ;  /* 0x00000004080e7211 */ /* 0x001fc800078608ff */
[-C--:B------:R-:W-:Y:S02]  /*9a6d0*/  LEA.HI.X.SX32 R15, R8, R5.reuse, 0x1, P3 ;  /* 0x00000005080f7211 */ /* 0x080fe400018f0eff */
[----:B------:R-:W4:Y:S04]  /*9a6e0*/  LDL.LU R8, [R1+0x98] ;  /* 0x0000980001087983 */ /* 0x000f280000300800 */
[----:B------:R-:W-:Y:S04]  /*9a6f0*/  STL.64 [R1+0x3d0], R14 ;  /* 0x0003d00e01007387 */ /* 0x000fe80000100a00 */
[----:B------:R0:W-:Y:S04]  /*9a700*/  STL.64 [R1+0x2420], R18 ;  /* 0x0024201201007387 */ /* 0x0001e80000100a00 */
[----:B0-----:R-:W4:Y:S01]  /*9a710*/  LDL.LU R18, [R1+0xbc] ;  /* 0x0000bc0001127983 */ /* 0x001f220000300800 */
[----:B------:R-:W-:Y:S01]  /*9a720*/  IMAD.MOV.U32 R17, RZ, RZ, R20 ;  /* 0x000000ffff117224 */ /* 0x000fe200078e0014 */
[----:B------:R-:W-:Y:S01]  /*9a730*/  LEA R16, P2, R20, R4, 0x1 ;  /* 0x0000000414107211 */ /* 0x000fe200078408ff */
[----:B------:R-:W-:Y:S01]  /*9a740*/  VIADD R20, R19, UR55 ;  /* 0x0000003713147c36 */ /* 0x000fe20008000000 */
[----:B------:R-:W-:Y:S01]  /*9a750*/  ULDC UR55, c[0x0][0x248] ;  /* 0x0000920000377ab9 */ /* 0x000fe20000000800 */
[----:B------:R-:W4:Y:S01]  /*9a760*/  LDL.LU R19, [R1+0x9c] ;  /* 0x00009c0001137983 */ /* 0x000f220000300800 */
[----:B------:R-:W-:-:S05]  /*9a770*/  LEA.HI.X.SX32 R17, R17, R5, 0x1, P2 ;  /* 0x0000000511117211 */ /* 0x000fca00010f0eff */
[----:B------:R-:W-:Y:S01]  /*9a780*/  STL.64 [R1+0x3c8], R16 ;  /* 0x0003c81001007387 */ /* 0x000fe20000100a00 */
[----:B--2---:R-:W-:-:S04]  /*9a790*/  LEA R14, P3, R11, R4, 0x1 ;  /* 0x000000040b0e7211 */ /* 0x004fc800078608ff */
[----:B------:R-:W-:-:S05]  /*9a7a0*/  LEA.HI.X.SX32 R15, R11, R5, 0x1, P3 ;  /* 0x000000050b0f7211 */ /* 0x000fca00018f0eff */
[----:B------:R3:W-:Y:S02]  /*9a7b0*/  STL.64 [R1+0x3c0], R14 ;  /* 0x0003c00e01007387 */ /* 0x0007e40000100a00 */
[----:B---3--:R-:W-:-:S04]  /*9a7c0*/  LEA R14, P3, R2, R4, 0x1 ;  /* 0x00000004020e7211 */ /* 0x008fc800078608ff */
[----:B------:R-:W-:Y:S02]  /*9a7d0*/  LEA.HI.X.SX32 R15, R2, R5, 0x1, P3 ;  /* 0x00000005020f7211 */ /* 0x000fe400018f0eff */
[----:B----4-:R-:W-:-:S04]  /*9a7e0*/  LEA R16, P2, R18, R4, 0x1 ;  /* 0x0000000412107211 */ /* 0x010fc800078408ff */
[----:B------:R-:W-:-:S05]  /*9a7f0*/  LEA.HI.X.SX32 R17, R18, R5, 0x1, P2 ;  /* 0x0000000512117211 */ /* 0x000fca00010f0eff */
[----:B------:R-:W-:Y:S04]  /*9a800*/  STL.64 [R1+0x3b8], R16 ;  /* 0x0003b81001007387 */ /* 0x000fe80000100a00 */
[----:B------:R-:W-:Y:S04]  /*9a810*/  STL.64 [R1+0x3b0], R14 ;  /* 0x0003b00e01007387 */ /* 0x000fe80000100a00 */
[----:B------:R0:W-:Y:S04]  /*9a820*/  STL.64 [R1+0x2470], R26 ;  /* 0x0024701a01007387 */ /* 0x0001e80000100a00 */
[----:B0-----:R-:W2:Y:S04]  /*9a830*/  LDL.LU R26, [R1+0xac] ;  /* 0x0000ac00011a7983 */ /* 0x001ea80000300800 */
[----:B------:R-:W3:Y:S01]  /*9a840*/  LDL.LU R27, [R1+0x94] ;  /* 0x00009400011b7983 */ /* 0x000ee20000300800 */
[----:B------:R-:W-:Y:S01]  /*9a850*/  LEA R2, P3, R23, R4, 0x1 ;  /* 0x0000000417027211 */ /* 0x000fe200078608ff */
[----:B------:R-:W-:-:S02]  /*9a860*/  IMAD.MOV.U32 R17, RZ, RZ, R3 ;  /* 0x000000ffff117224 */ /* 0x000fc400078e0003 */
[----:B------:R-:W4:Y:S01]  /*9a870*/  LDL.LU R18, [R1+0x84] ;  /* 0x0000840001127983 */ /* 0x000f220000300800 */
[----:B------:R-:W-:-:S05]  /*9a880*/  LEA.HI.X.SX32 R3, R23, R5, 0x1, P3 ;  /* 0x0000000517037211 */ /* 0x000fca00018f0eff */
[----:B------:R0:W-:Y:S01]  /*9a890*/  STL.64 [R1+0x3a0], R2 ;  /* 0x0003a00201007387 */ /* 0x0001e20000100a00 */
[----:B------:R-:W-:Y:S02]  /*9a8a0*/  IMAD.MOV.U32 R11, RZ, RZ, R9 ;  /* 0x000000ffff0b7224 */ /* 0x000fe400078e0009 */
[----:B------:R-:W-:Y:S02]  /*9a8b0*/  IMAD.MOV.U32 R9, RZ, RZ, R21 ;  /* 0x000000ffff097224 */ /* 0x000fe400078e0015 */
[----:B------:R-:W-:Y:S01]  /*9a8c0*/  IMAD.MOV.U32 R16, RZ, RZ, R28 ;  /* 0x000000ffff107224 */ /* 0x000fe200078e001c */
[----:B--2---:R-:W-:-:S04]  /*9a8d0*/  LEA R14, P2, R26, R4, 0x1 ;  /* 0x000000041a0e7211 */ /* 0x004fc800078408ff */
[----:B------:R-:W-:Y:S02]  /*9a8e0*/  LEA.HI.X.SX32 R15, R26, R5, 0x1, P2 ;  /* 0x000000051a0f7211 */ /* 0x000fe400010f0eff */
[----:B0-----:R-:W-:-:S03]  /*9a8f0*/  LEA R2, P2, R19, R4, 0x1 ;  /* 0x0000000413027211 */ /* 0x001fc600078408ff */
[----:B------:R0:W-:Y:S01]  /*9a900*/  STL.64 [R1+0x3a8], R14 ;  /* 0x0003a80e01007387 */ /* 0x0001e20000100a00 */
[----:B------:R-:W-:Y:S02]  /*9a910*/  LEA.HI.X.SX32 R3, R19, R5, 0x1, P2 ;  /* 0x0000000513037211 */ /* 0x000fe400010f0eff */
[----:B0-----:R-:W-:-:S03]  /*9a920*/  LEA R14, P3, R8, R4, 0x1 ;  /* 0x00000004080e7211 */ /* 0x001fc600078608ff */
[----:B------:R0:W-:Y:S01]  /*9a930*/  STL.64 [R1+0x398], R2 ;  /* 0x0003980201007387 */ /* 0x0001e20000100a00 */
[-C--:B------:R-:W-:Y:S02]  /*9a940*/  LEA.HI.X.SX32 R15, R8, R5.reuse, 0x1, P3 ;  /* 0x00000005080f7211 */ /* 0x080fe400018f0eff */
[C---:B------:R-:W-:Y:S01]  /*9a950*/  LEA R8, P3, R25.reuse, R4, 0x1 ;  /* 0x0000000419087211 */ /* 0x040fe200078608ff */
[----:B0-----:R-:W2:Y:S04]  /*9a960*/  LDL.LU R2, [R1+0x2478] ;  /* 0x0024780001027983 */ /* 0x001ea80000300800 */
[----:B------:R3:W-:Y:S01]  /*9a970*/  STL.64 [R1+0x390], R14 ;  /* 0x0003900e01007387 */ /* 0x0007e20000100a00 */
[----:B------:R-:W-:Y:S02]  /*9a980*/  IMAD.MOV.U32 R3, RZ, RZ, R11 ;  /* 0x000000ffff037224 */ /* 0x000fe400078e000b */
[----:B------:R-:W-:Y:S01]  /*9a990*/  IMAD.MOV.U32 R11, RZ, RZ, R9 ;  /* 0x000000ffff0b7224 */ /* 0x000fe200078e0009 */
[----:B------:R-:W-:-:S02]  /*9a9a0*/  LEA.HI.X.SX32 R9, R25, R5, 0x1, P3 ;  /* 0x0000000519097211 */ /* 0x000fc400018f0eff */
[----:B---3--:R-:W-:-:S04]  /*9a9b0*/  LEA R14, P2, R27, R4, 0x1 ;  /* 0x000000041b0e7211 */ /* 0x008fc800078408ff */
[-C--:B------:R-:W-:Y:S02]  /*9a9c0*/  LEA.HI.X.SX32 R15, R27, R5.reuse, 0x1, P2 ;  /* 0x000000051b0f7211 */ /* 0x080fe400010f0eff */
[C---:B------:R-:W-:Y:S01]  /*9a9d0*/  LEA R26, P2, R16.reuse, R4, 0x1 ;  /* 0x00000004101a7211 */ /* 0x040fe200078408ff */
[----:B------:R0:W-:Y:S03]  /*9a9e0*/  STL.64 [R1+0x380], R8 ;  /* 0x0003800801007387 */ /* 0x0001e60000100a00 */
[----:B------:R-:W-:Y:S01]  /*9a9f0*/  LEA.HI.X.SX32 R27, R16, R5, 0x1, P2 ;  /* 0x00000005101b7211 */ /* 0x000fe200010f0eff */
[----:B0-----:R-:W3:Y:S04]  /*9aa00*/  LDL.LU R8, [R1+0x64] ;  /* 0x0000640001087983 */ /* 0x001ee80000300800 */
[----:B------:R-:W-:Y:S04]  /*9aa10*/  STL.64 [R1+0x388], R14 ;  /* 0x0003880e01007387 */ /* 0x000fe80000100a00 */
[----:B------:R-:W3:Y:S04]  /*9aa20*/  LDL.LU R9, [R1+0x50] ;  /* 0x0000500001097983 */ /* 0x000ee80000300800 */
[----:B------:R0:W-:Y:S04]  /*9aa30*/  STL.64 [R1+0x378], R26 ;  /* 0x0003781a01007387 */ /* 0x0001e80000100a00 */
[----:B0-----:R-:W2:Y:S01]  /*9aa40*/  LDL.LU.64 R26, [R1+0x2470] ;  /* 0x00247000011a7983 */ /* 0x001ea20000300a00 */
[----:B------:R-:W-:-:S02]  /*9aa50*/  VIADD R21, R20, UR56 ;  /* 0x0000003814157c36 */ /* 0x000fc40008000000 */
[----:B------:R-:W-:Y:S01]  /*9aa60*/  IMAD.MOV.U32 R28, RZ, RZ, R22 ;  /* 0x000000ffff1c7224 */ /* 0x000fe200078e0016 */
[-C--:B------:R-:W-:Y:S01]  /*9aa70*/  LEA R14, P3, R17, R4.reuse, 0x1 ;  /* 0x00000004110e7211 */ /* 0x080fe200078608ff */
[----:B------:R-:W-:Y:S02]  /*9aa80*/  VIADD R22, R21, UR57 ;  /* 0x0000003915167c36 */ /* 0x000fe40008000000 */
[----:B------:R-:W-:Y:S01]  /*9aa90*/  IMAD.MOV.U32 R19, RZ, RZ, R24 ;  /* 0x000000ffff137224 */ /* 0x000fe200078e0018 */
[----:B------:R-:W-:Y:S01]  /*9aaa0*/  LEA.HI.X.SX32 R15, R17, R5, 0x1, P3 ;  /* 0x00000005110f7211 */ /* 0x000fe200018f0eff */
[----:B------:R-:W-:Y:S01]  /*9aab0*/  VIADD R23, R22, UR58 ;  /* 0x0000003a16177c36 */ /* 0x000fe20008000000 */
[----:B----4-:R-:W-:Y:S01]  /*9aac0*/  LEA R16, P2, R18, R4, 0x1 ;  /* 0x0000000412107211 */ /* 0x010fe200078408ff */
[----:B------:R-:W-:Y:S01]  /*9aad0*/  ULDC UR56, c[0x0][0x248] ;  /* 0x0000920000387ab9 */ /* 0x000fe20000000800 */
[----:B------:R-:W-:Y:S01]  /*9aae0*/  ULDC UR57, c[0x0][0x248] ;  /* 0x0000920000397ab9 */ /* 0x000fe20000000800 */
[----:B------:R-:W-:Y:S01]  /*9aaf0*/  VIADD R24, R23, UR59 ;  /* 0x0000003b17187c36 */ /* 0x000fe20008000000 */
[----:B------:R0:W-:Y:S01]  /*9ab00*/  STL.64 [R1+0x370], R14 ;  /* 0x0003700e01007387 */ /* 0x0001e20000100a00 */
[----:B------:R-:W-:Y:S01]  /*9ab10*/  ULDC UR58, c[0x0][0x248] ;  /* 0x00009200003a7ab9 */ /* 0x000fe20000000800 */
[----:B------:R-:W-:Y:S01]  /*9ab20*/  ULDC UR59, c[0x0][0x248] ;  /* 0x00009200003b7ab9 */ /* 0x000fe20000000800 */
[----:B------:R-:W-:Y:S01]  /*9ab30*/  VIADD R25, R24, UR60 ;  /* 0x0000003c18197c36 */ /* 0x000fe20008000000 */
[----:B------:R-:W-:-:S04]  /*9ab40*/  ULDC UR60, c[0x0][0x248] ;  /* 0x00009200003c7ab9 */ /* 0x000fc80000000800 */
[----:B------:R1:W-:Y:S01]  /*9ab50*/  STL.64 [R1+0x2418], R24 ;  /* 0x0024181801007387 */ /* 0x0003e20000100a00 */
[----:B--2---:R-:W-:Y:S01]  /*9ab60*/  IMAD.MOV.U32 R17, RZ, RZ, R26 ;  /* 0x000000ffff117224 */ /* 0x004fe200078e001a */
[-C--:B0-----:R-:W-:Y:S01]  /*9ab70*/  LEA R14, P3, R27, R4.reuse, 0x1 ;  /* 0x000000041b0e7211 */ /* 0x081fe200078608ff */
[----:B------:R-:W-:Y:S01]  /*9ab80*/  VIADD R26, R25, UR4 ;  /* 0x00000004191a7c36 */ /* 0x000fe20008000000 */
[----:B------:R-:W-:Y:S01]  /*9ab90*/  ULDC UR4, c[0x0][0x248] ;  /* 0x0000920000047ab9 */ /* 0x000fe20000000800 */
[----:B-1----:R-:W-:Y:S01]  /*9aba0*/  IMAD.MOV.U32 R25, RZ, RZ, R17 ;  /* 0x000000ffff197224 */ /* 0x002fe200078e0011 */
[-C--:B------:R-:W-:Y:S02]  /*9abb0*/  LEA.HI.X.SX32 R17, R18, R5.reuse, 0x1, P2 ;  /* 0x0000000512117211 */ /* 0x080fe400010f0eff */
[----:B------:R-:W-:Y:S01]  /*9abc0*/  LEA.HI.X.SX32 R15, R27, R5, 0x1, P3 ;  /* 0x000000051b0f7211 */ /* 0x000fe200018f0eff */
[----:B------:R-:W2:Y:S04]  /*9abd0*/  LDL.LU R18, [R1+0x48] ;  /* 0x0000480001127983 */ /* 0x000ea80000300800 */
[----:B------:R-:W4:Y:S04]  /*9abe0*/  LDL.LU R24, [R1+0x38] ;  /* 0x0000380001187983 */ /* 0x000f280000300800 */
[----:B------:R0:W-:Y:S04]  /*9abf0*/  STL.64 [R1+0x368], R16 ;  /* 0x0003681001007387 */ /* 0x0001e80000100a00 */
[----:B------:R1:W-:Y:S01]  /*9ac00*/  STL.64 [R1+0x360], R14 ;  /* 0x0003600e01007387 */ /* 0x0003e20000100a00 */
[----:B------:R-:W-:Y:S01]  /*9ac10*/  VIADD R27, R26, UR5 ;  /* 0x000000051a1b7c36 */ /* 0x000fe20008000000 */
[----:B------:R-:W-:Y:S01]  /*9ac20*/  ULDC UR5, c[0x0][0x248] ;  /* 0x0000920000057ab9 */ /* 0x000fe20000000800 */
[----:B0-----:R-:W-:-:S02]  /*9ac30*/  LEA R16, P2, R25, R4, 0x1 ;  /* 0x0000000419107211 */ /* 0x001fc400078408ff */
[----:B-1----:R-:W-:Y:S02]  /*9ac40*/  LEA R14, P3, R3, R4, 0x1 ;  /* 0x00000004030e7211 */ /* 0x002fe400078608ff */
[-C--:B------:R-:W-:Y:S02]  /*9ac50*/  LEA.HI.X.SX32 R17, R25, R5.reuse, 0x1, P2 ;  /* 0x0000000519117211 */ /* 0x080fe400010f0eff */
[----:B------:R-:W-:-:S03]  /*9ac60*/  LEA.HI.X.SX32 R15, R3, R5, 0x1, P3 ;  /* 0x00000005030f7211 */ /* 0x000fc600018f0eff */
[----:B------:R0:W-:Y:S04]  /*9ac70*/  STL.64 [R1+0x358], R16 ;  /* 0x0003581001007387 */ /* 0x0001e80000100a00 */
[----:B0-----:R-:W4:Y:S04]  /*9ac80*/  LDL.LU.64 R16, [R1+0x2468] ;  /* 0x0024680001107983 */ /* 0x001f280000300a00 */
[----:B------:R-:W-:Y:S04]  /*9ac90*/  STL.64 [R1+0x350], R14 ;  /* 0x0003500e01007387 */ /* 0x000fe80000100a00 */
[----:B------:R0:W-:Y:S04]  /*9aca0*/  STL.64 [R1+0x2410], R26 ;  /* 0x0024101a01007387 */ /* 0x0001e80000100a00 */
[----:B0-----:R-:W2:Y:S01]  /*9acb0*/  LDL.LU R26, [R1+0x54] ;  /* 0x00005400011a7983 */ /* 0x001ea20000300800 */
[----:B------:R-:W-:Y:S01]  /*9acc0*/  IMAD.MOV.U32 R15, RZ, RZ, R11 ;  /* 0x000000ffff0f7224 */ /* 0x000fe200078e000b */
[CC--:B------:R-:W-:Y:S01]  /*9acd0*/  LEA R14, P2, R6.reuse, R4.reuse, 0x1 ;  /* 0x00000004060e7211 */ /* 0x0c0fe200078408ff */
[----:B------:R-:W-:Y:S01]  /*9ace0*/  IMAD.MOV.U32 R25, RZ, RZ, R2 ;  /* 0x000000ffff197224 */ /* 0x000fe200078e0002 */
[----:B------:R-:W-:Y:S01]  /*9acf0*/  LEA R2, P3, R7, R4, 0x1 ;  /* 0x0000000407027211 */ /* 0x000fe200078608ff */
[----:B------:R-:W-:Y:S01]  /*9ad00*/  VIADD R11, R27, UR6 ;  /* 0x000000061b0b7c36 */ /* 0x000fe20008000000 */
[----:B------:R-:W-:Y:S01]  /*9ad10*/  ULDC UR6, c[0x0][0x248] ;  /* 0x0000920000067ab9 */ /* 0x000fe20000000800 */
[----:B------:R-:W-:Y:S01]  /*9ad20*/  IMAD.MOV.U32 R27, RZ, RZ, R15 ;  /* 0x000000ffff1b7224 */ /* 0x000fe200078e000f */
[----:B------:R-:W-:-:S02]  /*9ad30*/  LEA.HI.X.SX32 R15, R6, R5, 0x1, P2 ;  /* 0x00000005060f7211 */ /* 0x000fc400010f0eff */
[----:B------:R-:W-:-:S03]  /*9ad40*/  LEA.HI.X.SX32 R3, R7, R5, 0x1, P3 ;  /* 0x0000000507037211 */ /* 0x000fc600018f0eff */
[----:B------:R0:W-:Y:S01]  /*9ad50*/  STL.64 [R1+0x348], R14 ;  /* 0x0003480e01007387 */ /* 0x0001e20000100a00 */
[----:B---3--:R-:W-:-:S03]  /*9ad60*/  LEA R6, P3, R9, R4, 0x1 ;  /* 0x0000000409067211 */ /* 0x008fc600078608ff */
[----:B0-----:R-:W3:Y:S04]  /*9ad70*/  LDL.LU.64 R14, [R1+0x2460] ;  /* 0x00246000010e7983 */ /* 0x001ee80000300a00 */
[----:B------:R0:W-:Y:S01]  /*9ad80*/  STL.64 [R1+0x340], R2 ;  /* 0x0003400201007387 */ /* 0x0001e20000100a00 */
[----:B------:R-:W-:Y:S01]  /*9ad90*/  LEA.HI.X.SX32 R7, R9, R5, 0x1, P3 ;  /* 0x0000000509077211 */ /* 0x000fe200018f0eff */
[----:B------:R-:W-:Y:S01]  /*9ada0*/  IMAD.MOV.U32 R9, RZ, RZ, R28 ;  /* 0x000000ffff097224 */ /* 0x000fe200078e001c */
[----:B0-----:R-:W-:-:S04]  /*9adb0*/  LEA R2, P2, R8, R4, 0x1 ;  /* 0x0000000408027211 */ /* 0x001fc800078408ff */
[-C--:B------:R-:W-:Y:S02]  /*9adc0*/  LEA.HI.X.SX32 R3, R8, R5.reuse, 0x1, P2 ;  /* 0x0000000508037211 */ /* 0x080fe400010f0eff */
[-C--:B------:R-:W-:Y:S01]  /*9add0*/  LEA R8, P2, R28, R4.reuse, 0x1 ;  /* 0x000000041c087211 */ /* 0x080fe200078408ff */
[----:B------:R-:W-:Y:S01]  /*9ade0*/  VIADD R11, R11, UR7 ;  /* 0x000000070b0b7c36 */ /* 0x000fe20008000000 */
[----:B------:R-:W-:Y:S01]  /*9adf0*/  ULDC UR7, c[0x0][0x248] ;  /* 0x0000920000077ab9 */ /* 0x000fe20000000800 */
[----:B------:R0:W-:Y:S01]  /*9ae00*/  STL.64 [R1+0x338], R2 ;  /* 0x0003380201007387 */ /* 0x0001e20000100a00 */
[----:B------:R-:W-:Y:S01]  /*9ae10*/  LEA.HI.X.SX32 R9, R9, R5, 0x1, P2 ;  /* 0x0000000509097211 */ /* 0x000fe200010f0eff */
[----:B------:R-:W-:Y:S01]  /*9ae20*/  VIADD R28, R11, UR10 ;  /* 0x0000000a0b1c7c36 */ /* 0x000fe20008000000 */
[----:B------:R-:W-:Y:S01]  /*9ae30*/  ULDC UR10, c[0x0][0x248] ;  /* 0x00009200000a7ab9 */ /* 0x000fe20000000800 */
[----:B0-----:R-:W3:Y:S04]  /*9ae40*/  LDL.LU.64 R2, [R1+0x2458] ;  /* 0x0024580001027983 */ /* 0x001ee80000300a00 */
[----:B------:R-:W-:Y:S04]  /*9ae50*/  STL.64 [R1+0x330], R6 ;  /* 0x0003300601007387 */ /* 0x000fe80000100a00 */
[----:B------:R-:W3:Y:S04]  /*9ae60*/  LDL.LU R11, [R1+0x8] ;  /* 0x00000800010b7983 */ /* 0x000ee80000300800 */
[----:B------:R0:W-:Y:S04]  /*9ae70*/  STL.64 [R1+0x328], R8 ;  /* 0x0003280801007387 */ /* 0x0001e80000100a00 */
[----:B0-----:R-:W3:Y:S04]  /*9ae80*/  LDL.LU.64 R8, [R1+0x2450] ;  /* 0x0024500001087983 */ /* 0x001ee80000300a00 */
[----:B------:R-:W-:Y:S01]  /*9ae90*/  STL [R1+0x50], R28 ;  /* 0x0000501c01007387 */ /* 0x000fe20000100800 */
[----:B--2---:R-:W-:-:S04]  /*9aea0*/  LEA R6, P3, R26, R4, 0x1 ;  /* 0x000000041a067211 */ /* 0x004fc800078608ff */
[----:B------:R-:W-:-:S05]  /*9aeb0*/  LEA.HI.X.SX32 R7, R26, R5, 0x1, P3 ;  /* 0x000000051a077211 */ /* 0x000fca00018f0eff */
[----:B------:R0:W-:Y:S02]  /*9aec0*/  STL.64 [R1+0x320], R6 ;  /* 0x0003200601007387 */ /* 0x0001e40000100a00 */
[----:B0-----:R-:W-:Y:S01]  /*9aed0*/  IMAD.MOV.U32 R7, RZ, RZ, R27 ;  /* 0x000000ffff077224 */ /* 0x001fe200078e001b */
[----:B------:R-:W-:-:S04]  /*9aee0*/  LEA R6, P2, R27, R4, 0x1 ;  /* 0x000000041b067211 */ /* 0x000fc800078408ff */
[----:B------:R-:W-:-:S05]  /*9aef0*/  LEA.HI.X.SX32 R7, R7, R5, 0x1, P2 ;  /* 0x0000000507077211 */ /* 0x000fca00010f0eff */
[----:B------:R0:W-:Y:S04]  /*9af00*/  STL.64 [R1+0x318], R6 ;  /* 0x0003180601007387 */ /* 0x0001e80000100a00 */
[----:B0-----:R-:W2:Y:S01]  /*9af10*/  LDL.LU.64 R6, [R1+0x2448] ;  /* 0x0024480001067983 */ /* 0x001ea20000300a00 */
[-C--:B------:R-:W-:Y:S01]  /*9af20*/  LEA R26, P3, R18, R4.reuse, 0x1 ;  /* 0x00000004121a7211 */ /* 0x080fe200078608ff */
[----:B------:R-:W-:Y:S01]  /*9af30*/  VIADD R28, R28, UR11 ;  /* 0x0000000b1c1c7c36 */ /* 0x000fe20008000000 */
[----:B------:R-:W-:Y:S02]  /*9af40*/  ULDC UR11, c[0x0][0x248] ;  /* 0x00009200000b7ab9 */ /* 0x000fe40000000800 */
[----:B------:R-:W-:Y:S02]  /*9af50*/  LEA.HI.X.SX32 R27, R18, R5, 0x1, P3 ;  /* 0x00000005121b7211 */ /* 0x000fe400018f0eff */
[----:B------:R-:W-:Y:S01]  /*9af60*/  STL [R1+0x54], R28 ;  /* 0x0000541c01007387 */ /* 0x000fe20000100800 */
[----:B----4-:R-:W-:-:S03]  /*9af70*/  LEA R18, P3, R24, R4, 0x1 ;  /* 0x0000000418127211 */ /* 0x010fc600078608ff */
[----:B------:R0:W-:Y:S02]  /*9af80*/  STL.64 [R1+0x310], R26 ;  /* 0x0003101a01007387 */ /* 0x0001e40000100a00 */
[----:B0-----:R-:W-:Y:S01]  /*9af90*/  IMAD.MOV.U32 R27, RZ, RZ, R19 ;  /* 0x000000ffff1b7224 */ /* 0x001fe200078e0013 */
[----:B------:R-:W-:Y:S02]  /*9afa0*/  LEA R26, P2, R19, R4, 0x1 ;  /* 0x00000004131a7211 */ /* 0x000fe400078408ff */
[-C--:B------:R-:W-:Y:S02]  /*9afb0*/  LEA.HI.X.SX32 R19, R24, R5.reuse, 0x1, P3 ;  /* 0x0000000518137211 */ /* 0x080fe400018f0eff */
[----:B------:R-:W-:-:S05]  /*9afc0*/  LEA.HI.X.SX32 R27, R27, R5, 0x1, P2 ;  /* 0x000000051b1b7211 */ /* 0x000fca00010f0eff */
[----:B------:R0:W-:Y:S04]  /*9afd0*/  STL.64 [R1+0x308], R26 ;  /* 0x0003081a01007387 */ /* 0x0001e80000100a00 */
[----:B------:R1:W-:Y:S01]  /*9afe0*/  STL.64 [R1+0x300], R18 ;  /* 0x0003001201007387 */ /* 0x0003e20000100a00 */
[C---:B------:R-:W-:Y:S01]  /*9aff0*/  VIADD R24, R0.reuse, UR61 ;  /* 0x0000003d00187c36 */ /* 0x040fe20008000000 */
[----:B------:R-:W-:Y:S01]  /*9b000*/  ULDC UR61, c[0x0][0x248] ;  /* 0x00009200003d7ab9 */ /* 0x000fe20000000800 */
[----:B0-----:R-:W-:Y:S01]  /*9b010*/  IMAD.MOV.U32 R27, RZ, RZ, R29 ;  /* 0x000000ffff1b7224 */ /* 0x001fe200078e001d */
[-C--:B------:R-:W-:Y:S02]  /*9b020*/  LEA R26, P2, R29, R4.reuse, 0x1 ;  /* 0x000000041d1a7211 */ /* 0x080fe400078408ff */
[----:B-1----:R-:W-:-:S02]  /*9b030*/  LEA R18, P3, R0, R4, 0x1 ;  /* 0x0000000400127211 */ /* 0x002fc400078608ff */
[-C--:B------:R-:W-:Y:S02]  /*9b040*/  LEA.HI.X.SX32 R27, R27, R5.reuse, 0x1, P2 ;  /* 0x000000051b1b7211 */ /* 0x080fe400010f0eff */
[----:B------:R-:W-:Y:S01]  /*9b050*/  LEA.HI.X.SX32 R19, R0, R5, 0x1, P3 ;  /* 0x0000000500137211 */ /* 0x000fe200018f0eff */
[----:B------:R-:W-:Y:S01]  /*9b060*/  VIADD R28, R28, UR12 ;  /* 0x0000000c1c1c7c36 */ /* 0x000fe20008000000 */
[----:B------:R-:W-:-:S03]  /*9b070*/  ULDC UR12, c[0x0][0x248] ;  /* 0x00009200000c7ab9 */ /* 0x000fc60000000800 */
[----:B------:R0:W-:Y:S04]  /*9b080*/  STL.64 [R1+0x2f0], R18 ;  /* 0x0002f01201007387 */ /* 0x0001e80000100a00 */
[----:B------:R1:W-:Y:S01]  /*9b090*/  STL.64 [R1+0x2f8], R26 ;  /* 0x0002f81a01007387 */ /* 0x0003e20000100a00 */
[----:B------:R-:W-:Y:S01]  /*9b0a0*/  VIADD R29, R28, UR13 ;  /* 0x0000000d1c1d7c36 */ /* 0x000fe20008000000 */
[----:B------:R-:W-:Y:S01]  /*9b0b0*/  ULDC UR13, c[0x0][0x248] ;  /* 0x00009200000d7ab9 */ /* 0x000fe20000000800 */
[----:B0-----:R-:W-:Y:S01]  /*9b0c0*/  IMAD.MOV.U32 R18, RZ, RZ, R12 ;  /* 0x000000ffff127224 */ /* 0x001fe200078e000c */
[----:B-1----:R-:W-:Y:S01]  /*9b0d0*/  LEA R26, P2, R24, R4, 0x1 ;  /* 0x00000004181a7211 */ /* 0x002fe200078408ff */
[----:B------:R-:W-:-:S03]  /*9b0e0*/  IMAD.MOV.U32 R19, RZ, RZ, R13 ;  /* 0x000000ffff137224 */ /* 0x000fc600078e000d */
[----:B------:R-:W-:Y:S01]  /*9b0f0*/  LEA.HI.X.SX32 R27, R24, R5, 0x1, P2 ;  /* 0x00000005181b7211 */ /* 0x000fe200010f0eff */
[----:B------:R-:W-:Y:S04]  /*9b100*/  STL.64 [R1+0x2408], R28 ;  /* 0x0024081c01007387 */ /* 0x000fe80000100a00 */
[----:B------:R3:W-:Y:S02]  /*9b110*/  STL.64 [R1+0x2e8], R26 ;  /* 0x0002e81a01007387 */ /* 0x0007e40000100a00 */
[----:B---3--:R-:W-:-:S04]  /*9b120*/  LEA R26, P2, R11, R4, 0x1 ;  /* 0x000000040b1a7211 */ /* 0x008fc800078408ff */
[----:B------:R-:W-:Y:S02]  /*9b130*/  LEA.HI.X.SX32 R27, R11, R5, 0x1, P2 ;  /* 0x000000050b1b7211 */ /* 0x000fe400010f0eff */
[----:B--2---:R-:W-:-:S04]  /*9b140*/  LEA R12, P3, R6, R4, 0x1 ;  /* 0x00000004060c7211 */ /* 0x004fc800078608ff */
[----:B------:R-:W-:-:S05]  /*9b150*/  LEA.HI.X.SX32 R13, R6, R5, 0x1, P3 ;  /* 0x00000005060d7211 */ /* 0x000fca00018f0eff */
[----:B------:R0:W-:Y:S01]  /*9b160*/  STL.64 [R1+0x2e0], R12 ;  /* 0x0002e00c01007387 */ /* 0x0001e20000100a00 */
[C---:B------:R-:W-:Y:S01]  /*9b170*/  VIADD R24, R7.reuse, UR61 ;  /* 0x0000003d07187c36 */ /* 0x040fe20008000000 */
[----:B------:R-:W-:Y:S02]  /*9b180*/  ULDC UR61, c[0x0][0x248] ;  /* 0x00009200003d7ab9 */ /* 0x000fe40000000800 */
[----:B------:R1:W-:Y:S01]  /*9b190*/  STL.64 [R1+0x2d8], R26 ;  /* 0x0002d81a01007387 */ /* 0x0003e20000100a00 */
[----:B0-----:R-:W-:-:S04]  /*9b1a0*/  LEA R12, P3, R7, R4, 0x1 ;  /* 0x00000004070c7211 */ /* 0x001fc800078608ff */
[----:B------:R-:W-:Y:S01]  /*9b1b0*/  LEA.HI.X.SX32 R13, R7, R5, 0x1, P3 ;  /* 0x00000005070d7211 */ /* 0x000fe200018f0eff */
[----:B-1----:R-:W-:Y:S01]  /*9b1c0*/  IMAD.MOV.U32 R26, RZ, RZ, R10 ;  /* 0x000000ffff1a7224 */ /* 0x002fe200078e000a */
[----:B------:R-:W-:-:S03]  /*9b1d0*/  LEA R10, P3, R8, R4, 0x1 ;  /* 0x00000004080a7211 */ /* 0x000fc600078608ff */
[----:B------:R0:W-:Y:S01]  /*9b1e0*/  STL.64 [R1+0x2d0], R12 ;  /* 0x0002d00c01007387 */ /* 0x0001e20000100a00 */
[----:B------:R-:W-:Y:S02]  /*9b1f0*/  LEA.HI.X.SX32 R11, R8, R5, 0x1, P3 ;  /* 0x00000005080b7211 */ /* 0x000fe400018f0eff */
[----:B0-----:R-:W-:-:S04]  /*9b200*/  LEA R12, P2, R24, R4, 0x1 ;  /* 0x00000004180c7211 */ /* 0x001fc800078408ff */
[----:B------:R-:W-:-:S05]  /*9b210*/  LEA.HI.X.SX32 R13, R24, R5, 0x1, P2 ;  /* 0x00000005180d7211 */ /* 0x000fca00010f0eff */
[----:B------:R0:W-:Y:S04]  /*9b220*/  STL.64 [R1+0x2c8], R12 ;  /* 0x0002c80c01007387 */ /* 0x0001e80000100a00 */
[----:B0-----:R-:W2:Y:S04]  /*9b230*/  LDL.LU.64 R12, [R1+0x2440] ;  /* 0x00244000010c7983 */ /* 0x001ea80000300a00 */
[----:B------:R0:W-:Y:S04]  /*9b240*/  STL.64 [R1+0x2c0], R10 ;  /* 0x0002c00a01007387 */ /* 0x0001e80000100a00 */
[----:B0-----:R-:W3:Y:S01]  /*9b250*/  LDL.LU.64 R10, [R1+0x2438] ;  /* 0x00243800010a7983 */ /* 0x001ee20000300a00 */
[----:B------:R-:W-:-:S02]  /*9b260*/  VIADD R0, R29, UR14 ;  /* 0x0000000e1d007c36 */ /* 0x000fc40008000000 */
[----:B------:R-:W-:Y:S01]  /*9b270*/  VIADD R27, R8, UR61 ;  /* 0x0000003d081b7c36 */ /* 0x000fe20008000000 */
[----:B------:R0:W-:Y:S01]  /*9b280*/  STL.64 [R1+0x2430], R22 ;  /* 0x0024301601007387 */ /* 0x0001e20000100a00 */
[----:B------:R-:W-:Y:S01]  /*9b290*/  VIADD R6, R0, UR15 ;  /* 0x0000000f00067c36 */ /* 0x000fe20008000000 */
[CC--:B------:R-:W-:Y:S01]  /*9b2a0*/  LEA R24, P3, R9.reuse, R4.reuse, 0x1 ;  /* 0x0000000409187211 */ /* 0x0c0fe200078608ff */
[----:B------:R-:W-:Y:S01]  /*9b2b0*/  IMAD.MOV.U32 R28, RZ, RZ, R25 ;  /* 0x000000ffff1c7224 */ /* 0x000fe200078e0019 */
[----:B------:R-:W-:Y:S01]  /*9b2c0*/  ULDC UR61, c[0x0][0x248] ;  /* 0x00009200003d7ab9 */ /* 0x000fe20000000800 */
[----:B------:R-:W-:Y:S01]  /*9b2d0*/  VIADD R7, R6, UR16 ;  /* 0x0000001006077c36 */ /* 0x000fe20008000000 */
[-C--:B------:R-:W-:Y:S01]  /*9b2e0*/  LEA.HI.X.SX32 R25, R9, R5.reuse, 0x1, P3 ;  /* 0x0000000509197211 */ /* 0x080fe200018f0eff */
[----:B------:R-:W-:Y:S01]  /*9b2f0*/  ULDC UR14, c[0x0][0x248] ;  /* 0x00009200000e7ab9 */ /* 0x000fe20000000800 */
[----:B------:R-:W-:Y:S01]  /*9b300*/  ULDC UR15, c[0x0][0x248] ;  /* 0x00009200000f7ab9 */ /* 0x000fe20000000800 */
[----:B------:R-:W-:Y:S01]  /*9b310*/  ULDC UR16, c[0x0][0x248] ;  /* 0x0000920000107ab9 */ /* 0x000fe20000000800 */
[CC--:B0-----:R-:W-:Y:S01]  /*9b320*/  LEA R22, P2, R27.reuse, R4.reuse, 0x1 ;  /* 0x000000041b167211 */ /* 0x0c1fe200078408ff */
[----:B------:R0:W-:Y:S03]  /*9b330*/  STL.64 [R1+0x2400], R6 ;  /* 0x0024000601007387 */ /* 0x0001e60000100a00 */
[----:B------:R-:W-:Y:S01]  /*9b340*/  LEA.HI.X.SX32 R23, R27, R5, 0x1, P2 ;  /* 0x000000051b177211 */ /* 0x000fe200010f0eff */
[----:B0-----:R-:W4:Y:S04]  /*9b350*/  LDL.LU R6, [R1+0x24] ;  /* 0x0000240001067983 */ /* 0x001f280000300800 */
[----:B------:R0:W-:Y:S04]  /*9b360*/  STL.64 [R1+0x2b0], R24 ;  /* 0x0002b01801007387 */ /* 0x0001e80000100a00 */
[----:B------:R1:W-:Y:S01]  /*9b370*/  STL.64 [R1+0x2b8], R22 ;  /* 0x0002b81601007387 */ /* 0x0003e20000100a00 */
[----:B0-----:R-:W-:Y:S01]  /*9b380*/  IMAD.MOV.U32 R24, RZ, RZ, R18 ;  /* 0x000000ffff187224 */ /* 0x001fe200078e0012 */
[----:B-1----:R-:W-:Y:S01]  /*9b390*/  LEA R22, P2, R3, R4, 0x1 ;  /* 0x0000000403167211 */ /* 0x002fe200078408ff */
[----:B------:R-:W-:-:S03]  /*9b3a0*/  IMAD.MOV.U32 R25, RZ, RZ, R19 ;  /* 0x000000ffff197224 */ /* 0x000fc600078e0013 */
[----:B------:R-:W-:-:S05]  /*9b3b0*/  LEA.HI.X.SX32 R23, R3, R5, 0x1, P2 ;  /* 0x0000000503177211 */ /* 0x000fca00010f0eff */
[----:B------:R0:W-:Y:S04]  /*9b3c0*/  STL.64 [R1+0x2a8], R22 ;  /* 0x0002a81601007387 */ /* 0x0001e80000100a00 */
[----:B0-----:R-:W4:Y:S01]  /*9b3d0*/  LDL.LU.64 R22, [R1+0x2430] ;  /* 0x0024300001167983 */ /* 0x001f220000300a00 */
[----:B---3--:R-:W-:-:S04]  /*9b3e0*/  LEA R18, P3, R10, R4, 0x1 ;  /* 0x000000040a127211 */ /* 0x008fc800078608ff */
[----:B------:R-:W-:-:S05]  /*9b3f0*/  LEA.HI.X.SX32 R19, R10, R5, 0x1, P3 ;  /* 0x000000050a137211 */ /* 0x000fca00018f0eff */
[----:B------:R0:W-:Y:S02]  /*9b400*/  STL.64 [R1+0x2a0], R18 ;  /* 0x0002a01201007387 */ /* 0x0001e40000100a00 */
[----:B0-----:R-:W-:Y:S01]  /*9b410*/  IMAD.MOV.U32 R19, RZ, RZ, R2 ;  /* 0x000000ffff137224 */ /* 0x001fe200078e0002 */
[-C--:B------:R-:W-:Y:S02]  /*9b420*/  LEA R18, P2, R2, R4.reuse, 0x1 ;  /* 0x0000000402127211 */ /* 0x080fe400078408ff */
[-C--:B------:R-:W-:Y:S02]  /*9b430*/  LEA R2, P3, R11, R4.reuse, 0x1 ;  /* 0x000000040b027211 */ /* 0x080fe400078608ff */
[-C--:B------:R-:W-:Y:S02]  /*9b440*/  LEA.HI.X.SX32 R19, R19, R5.reuse, 0x1, P2 ;  /* 0x0000000513137211 */ /* 0x080fe400010f0eff */
[C---:B------:R-:W-:Y:S01]  /*9b450*/  LEA.HI.X.SX32 R3, R11.reuse, R5, 0x1, P3 ;  /* 0x000000050b037211 */ /* 0x040fe200018f0eff */
[----:B------:R-:W-:Y:S01]  /*9b460*/  VIADD R27, R11, UR61 ;  /* 0x0000003d0b1b7c36 */ /* 0x000fe20008000000 */
[----:B------:R-:W-:Y:S01]  /*9b470*/  ULDC UR61, c[0x0][0x248] ;  /* 0x00009200003d7ab9 */ /* 0x000fe20000000800 */
[----:B------:R-:W-:Y:S04]  /*9b480*/  STL.64 [R1+0x298], R18 ;  /* 0x0002981201007387 */ /* 0x000fe80000100a00 */
[----:B------:R2:W-:Y:S02]  /*9b490*/  STL.64 [R1+0x290], R2 ;  /* 0x0002900201007387 */ /* 0x0005e40000100a00 */
[----:B--2---:R-:W-:-:S02]  /*9b4a0*/  LEA R2, P3, R12, R4, 0x1 ;  /* 0x000000040c027211 */ /* 0x004fc400078608ff */
[C---:B------:R-:W-:Y:S02]  /*9b4b0*/  LEA R18, P2, R27.reuse, R4, 0x1 ;  /* 0x000000041b127211 */ /* 0x040fe400078408ff */
[-C--:B------:R-:W-:Y:S02]  /*9b4c0*/  LEA.HI.X.SX32 R3, R12, R5.reuse, 0x1, P3 ;  /* 0x000000050c037211 */ /* 0x080fe400018f0eff */
[----:B------:R-:W-:-:S03]  /*9b4d0*/  LEA.HI.X.SX32 R19, R27, R5, 0x1, P2 ;  /* 0x000000051b137211 */ /* 0x000fc600010f0eff */
[----:B------:R0:W-:Y:S04]  /*9b4e0*/  STL.64 [R1+0x280], R2 ;  /* 0x0002800201007387 */ /* 0x0001e80000100a00 */
[----:B------:R-:W-:Y:S01]  /*9b4f0*/  STL.64 [R1+0x288], R18 ;  /* 0x0002881201007387 */ /* 0x000fe20000100a00 */
[----:B0-----:R-:W-:-:S04]  /*9b500*/  LEA R2, P2, R26, R4, 0x1 ;  /* 0x000000041a027211 */ /* 0x001fc800078408ff */
[----:B------:R-:W-:-:S05]  /*9b510*/  LEA.HI.X.SX32 R3, R26, R5, 0x1, P2 ;  /* 0x000000051a037211 */ /* 0x000fca00010f0eff */
[----:B------:R0:W-:Y:S04]  /*9b520*/  STL.64 [R1+0x278], R2 ;  /* 0x0002780201007387 */ /* 0x0001e80000100a00 */
[----:B0-----:R-:W2:Y:S01]  /*9b530*/  LDL.LU.64 R2, [R1+0x2428] ;  /* 0x0024280001027983 */ /* 0x001ea20000300a00 */
[C---:B------:R-:W-:Y:S01]  /*9b540*/  LEA R18, P3, R13.reuse, R4, 0x1 ;  /* 0x000000040d127211 */ /* 0x040fe200078608ff */
[C---:B------:R-:W-:Y:S01]  /*9b550*/  VIADD R27, R13.reuse, UR61 ;  /* 0x0000003d0d1b7c36 */ /* 0x040fe20008000000 */
[----:B------:R-:W-:Y:S02]  /*9b560*/  ULDC UR61, c[0x0][0x248] ;  /* 0x00009200003d7ab9 */ /* 0x000fe40000000800 */
[----:B------:R-:W-:-:S05]  /*9b570*/  LEA.HI.X.SX32 R19, R13, R5, 0x1, P3 ;  /* 0x000000050d137211 */ /* 0x000fca00018f0eff */
[----:B------:R0:W-:Y:S01]  /*9b580*/  STL.64 [R1+0x270], R18 ;  /* 0x0002701201007387 */ /* 0x0001e20000100a00 */
[-C--:B------:R-:W-:Y:S01]  /*9b590*/  LEA R26, P3, R28, R4.reuse, 0x1 ;  /* 0x000000041c1a7211 */ /* 0x080fe200078608ff */
[----:B0-----:R-:W-:Y:S01]  /*9b5a0*/  IMAD.MOV.U32 R19, RZ, RZ, R27 ;  /* 0x000000ffff137224 */ /* 0x001fe200078e001b */
[----:B------:R-:W-:-:S04]  /*9b5b0*/  LEA R18, P2, R27, R4, 0x1 ;  /* 0x000000041b127211 */ /* 0x000fc800078408ff */
[-C--:B------:R-:W-:Y:S02]  /*9b5c0*/  LEA.HI.X.SX32 R19, R19, R5.reuse, 0x1, P2 ;  /* 0x0000000513137211 */ /* 0x080fe400010f0eff */
[----:B------:R-:W-:-:S03]  /*9b5d0*/  LEA.HI.X.SX32 R27, R28, R5, 0x1, P3 ;  /* 0x000000051c1b7211 */ /* 0x000fc600018f0eff */
[----:B------:R4:W-:Y:S04]  /*9b5e0*/  STL.64 [R1+0x268], R18 ;  /* 0x0002681201007387 */ /* 0x0009e80000100a00 */
[----:B------:R-:W-:Y:S01]  /*9b5f0*/  STL.64 [R1+0x260], R26 ;  /* 0x0002601a01007387 */ /* 0x000fe20000100a00 */
[----:B----4-:R-:W-:-:S04]  /*9b600*/  LEA R18, P2, R6, R4, 0x1 ;  /* 0x0000000406127211 */ /* 0x010fc800078408ff */
[-C--:B------:R-:W-:Y:S01]  /*9b610*/  LEA.HI.X.SX32 R19, R6, R5.reuse, 0x1, P2 ;  /* 0x0000000506137211 */ /* 0x080fe200010f0eff */
[----:B--2---:R-:W-:Y:S04]  /*9b620*/  STL.64 [R1+0x23e0], R2 ;  /* 0x0023e00201007387 */ /* 0x004fe80000100a00 */
[----:B------:R-:W-:Y:S04]  /*9b630*/  STL [R1+0x23e8], R3 ;  /* 0x0023e80301007387 */ /* 0x000fe80000100800 */
[----:B------:R0:W-:Y:S04]  /*9b640*/  STL.64 [R1+0x258], R18 ;  /* 0x0002581201007387 */ /* 0x0001e80000100a00 */
[----:B0-----:R-:W2:Y:S01]  /*9b650*/  LDL.LU.64 R18, [R1+0x2420] ;  /* 0x0024200001127983 */ /* 0x001ea20000300a00 */
[----:B------:R-:W-:Y:S01]  /*9b660*/  IMAD.MOV.U32 R26, RZ, RZ, R24 ;  /* 0x000000ffff1a7224 */ /* 0x000fe200078e0018 */
[C---:B------:R-:W-:Y:S01]  /*9b670*/  LEA R24, P3, R14.reuse, R4, 0x1 ;  /* 0x000000040e187211 */ /* 0x040fe200078608ff */
[C---:B------:R-:W-:Y:S01]  /*9b680*/  VIADD R28, R14.reuse, UR61 ;  /* 0x0000003d0e1c7c36 */ /* 0x040fe20008000000 */
[----:B------:R-:W-:Y:S01]  /*9b690*/  ULDC UR61, c[0x0][0x248] ;  /* 0x00009200003d7ab9 */ /* 0x000fe20000000800 */
[----:B------:R-:W-:Y:S01]  /*9b6a0*/  IMAD.MOV.U32 R27, RZ, RZ, R25 ;  /* 0x000000ffff1b7224 */ /* 0x000fe200078e0019 */
[----:B------:R-:W-:-:S02]  /*9b6b0*/  LEA.HI.X.SX32 R25, R14, R5, 0x1, P3 ;  /* 0x000000050e197211 */ /* 0x000fc400018f0eff */
[----:B------:R-:W-:-:S03]  /*9b6c0*/  LEA R2, P2, R28, R4, 0x1 ;  /* 0x000000041c027211 */ /* 0x000fc600078408ff */
[----:B------:R0:W-:Y:S01]  /*9b6d0*/  STL.64 [R1+0x250], R24 ;  /* 0x0002501801007387 */ /* 0x0001e20000100a00 */
[----:B------:R-:W-:Y:S01]  /*9b6e0*/  LEA.HI.X.SX32 R3, R28, R5, 0x1, P2 ;  /* 0x000000051c037211 */ /* 0x000fe200010f0eff */
[----:B------:R-:W-:-:S04]  /*9b6f0*/  VIADD R28, R16, UR61 ;  /* 0x0000003d101c7c36 */ /* 0x000fc80008000000 */
[----:B------:R1:W-:Y:S01]  /*9b700*/  STL.64 [R1+0x248], R2 ;  /* 0x0002480201007387 */ /* 0x0003e20000100a00 */
[----:B0-----:R-:W-:-:S04]  /*9b710*/  LEA R24, P3, R15, R4, 0x1 ;  /* 0x000000040f187211 */ /* 0x001fc800078608ff */
[----:B------:R-:W-:Y:S02]  /*9b720*/  LEA.HI.X.SX32 R25, R15, R5, 0x1, P3 ;  /* 0x000000050f197211 */ /* 0x000fe400018f0eff */
[----:B-1----:R-:W-:-:S03]  /*9b730*/  LEA R2, P2, R16, R4, 0x1 ;  /* 0x0000000410027211 */ /* 0x002fc600078408ff */
[----:B------:R0:W-:Y:S01]  /*9b740*/  STL.64 [R1+0x240], R24 ;  /* 0x0002401801007387 */ /* 0x0001e20000100a00 */
[----:B------:R-:W-:-:S05]  /*9b750*/  LEA.HI.X.SX32 R3, R16, R5, 0x1, P2 ;  /* 0x0000000510037211 */ /* 0x000fca00010f0eff */
[----:B------:R1:W-:Y:S01]  /*9b760*/  STL.64 [R1+0x238], R2 ;  /* 0x0002380201007387 */ /* 0x0003e20000100a00 */
[----:B0-----:R-:W-:-:S04]  /*9b770*/  LEA R24, P3, R28, R4, 0x1 ;  /* 0x000000041c187211 */ /* 0x001fc800078608ff */
[----:B------:R-:W-:Y:S02]  /*9b780*/  LEA.HI.X.SX32 R25, R28, R5, 0x1, P3 ;  /* 0x000000051c197211 */ /* 0x000fe400018f0eff */
[----:B-1----:R-:W-:-:S03]  /*9b790*/  LEA R2, P2, R17, R4, 0x1 ;  /* 0x0000000411027211 */ /* 0x002fc600078408ff */
[----:B------:R2:W-:Y:S01]  /*9b7a0*/  STL.64 [R1+0x230], R24 ;  /* 0x0002301801007387 */ /* 0x0005e20000100a00 */
[----:B------:R-:W-:-:S05]  /*9b7b0*/  LEA.HI.X.SX32 R3, R17, R5, 0x1, P2 ;  /* 0x0000000511037211 */ /* 0x000fca00010f0eff */
[----:B------:R0:W-:Y:S01]  /*9b7c0*/  STL.64 [R1+0x228], R2 ;  /* 0x0002280201007387 */ /* 0x0001e20000100a00 */
[----:B--2---:R-:W-:-:S04]  /*9b7d0*/  LEA R24, P3, R18, R4, 0x1 ;  /* 0x0000000412187211 */ /* 0x004fc800078608ff */
[----:B------:R-:W-:Y:S02]  /*9b7e0*/  LEA.HI.X.SX32 R25, R18, R5, 0x1, P3 ;  /* 0x0000000512197211 */ /* 0x000fe400018f0eff */
[----:B0-----:R-:W-:-:S03]  /*9b7f0*/  LEA R2, P2, R19, R4, 0x1 ;  /* 0x0000000413027211 */ /* 0x001fc600078408ff */
        /* <DEDUP_REMOVED lines=10> */
[----:B------:R-:W-:Y:S01]  /*9b8a0*/  LEA.HI.X.SX32 R25, R22, R5, 0x1, P3 ;  /* 0x0000000516197211 */ /* 0x000fe200018f0eff */
[----:B-1----:R-:W-:Y:S01]  /*9b8b0*/  IMAD.MOV.U32 R2, RZ, RZ, R26 ;  /* 0x000000ffff027224 */ /* 0x002fe200078e001a */
[----:B------:R-:W-:-:S03]  /*9b8c0*/  LEA R26, P2, R23, R4, 0x1 ;  /* 0x00000004171a7211 */ /* 0x000fc600078408ff */
[----:B------:R0:W-:Y:S01]  /*9b8d0*/  STL.64 [R1+0x200], R24 ;  /* 0x0002001801007387 */ /* 0x0001e20000100a00 */
[----:B------:R-:W-:Y:S01]  /*9b8e0*/  IMAD.MOV.U32 R3, RZ, RZ, R27 ;  /* 0x000000ffff037224 */ /* 0x000fe200078e001b */
[----:B------:R-:W-:Y:S02]  /*9b8f0*/  LEA.HI.X.SX32 R27, R23, R5, 0x1, P2 ;  /* 0x00000005171b7211 */ /* 0x000fe400010f0eff */
[----:B0-----:R-:W2:Y:S04]  /*9b900*/  LDL.LU.64 R24, [R1+0x2418] ;  /* 0x0024180001187983 */ /* 0x001ea80000300a00 */
[----:B------:R0:W-:Y:S04]  /*9b910*/  STL.64 [R1+0x1f8], R26 ;  /* 0x0001f81a01007387 */ /* 0x0001e80000100a00 */
[----:B0-----:R-:W3:Y:S01]  /*9b920*/  LDL.LU.64 R26, [R1+0x2410] ;  /* 0x00241000011a7983 */ /* 0x001ee20000300a00 */
[----:B------:R-:W-:Y:S01]  /*9b930*/  VIADD R8, R7, UR17 ;  /* 0x0000001107087c36 */ /* 0x000fe20008000000 */
[----:B------:R-:W-:-:S03]  /*9b940*/  ULDC UR17, c[0x0][0x248] ;  /* 0x0000920000117ab9 */ /* 0x000fc60000000800 */
        /* <DEDUP_REMOVED lines=16> */
[----:B------:R-:W-:-:S04]  /*9ba50*/  VIADD R17, R16, UR26 ;  /* 0x0000001a10117c36 */ /* 0x000fc80008000000 */
[----:B------:R-:W-:-:S04]  /*9ba60*/  VIADD R18, R17, UR27 ;  /* 0x0000001b11127c36 */ /* 0x000fc80008000000 */
[----:B------:R-:W-:Y:S02]  /*9ba70*/  VIADD R19, R18, UR28 ;  /* 0x0000001c12137c36 */ /* 0x000fe40008000000 */
[----:B------:R-:W-:Y:S02]  /*9ba80*/  IMAD.MOV.U32 R23, RZ, RZ, R7 ;  /* 0x000000ffff177224 */ /* 0x000fe400078e0007 */
[----:B------:R-:W-:-:S04]  /*9ba90*/  VIADD R20, R19, UR29 ;  /* 0x0000001d13147c36 */ /* 0x000fc80008000000 */
[----:B------:R-:W-:Y:S01]  /*9baa0*/  VIADD R21, R20, UR30 ;  /* 0x0000001e14157c36 */ /* 0x000fe20008000000 */
[----:B--2---:R-:W-:-:S04]  /*9bab0*/  LEA R6, P3, R24, R4, 0x1 ;  /* 0x0000000418067211 */ /* 0x004fc800078608ff */
[----:B------:R-:W-:Y:S01]  /*9bac0*/  LEA.HI.X.SX32 R23, R24, R5, 0x1, P3 ;  /* 0x0000000518177211 */ /* 0x000fe200018f0eff */
[----:B------:R0:W-:Y:S01]  /*9bad0*/  STL [R1+0x1f0], R6 ;  /* 0x0001f00601007387 */ /* 0x0001e20000100800 */
[----:B------:R-:W-:-:S03]  /*9bae0*/  IMAD.MOV.U32 R22, RZ, RZ, R6 ;  /* 0x000000ffff167224 */ /* 0x000fc600078e0006 */
[----:B------:R-:W2:Y:S01]  /*9baf0*/  LDL.LU R24, [R1+0x50] ;  /* 0x0000500001187983 */ /* 0x000ea20000300800 */
[CC--:B0-----:R-:W-:Y:S02]  /*9bb00*/  LEA R6, P2, R25.reuse, R4.reuse, 0x1 ;  /* 0x0000000419067211 */ /* 0x0c1fe400078408ff */
[----:B---3--:R-:W-:Y:S01]  /*9bb10*/  LEA R28, P3, R26, R4, 0x1 ;  /* 0x000000041a1c7211 */ /* 0x008fe200078608ff */
[----:B------:R-:W-:Y:S01]  /*9bb20*/  STL [R1+0x1f4], R23 ;  /* 0x0001f41701007387 */ /* 0x000fe20000100800 */
[----:B------:R-:W-:Y:S01]  /*9bb30*/  LEA.HI.X.SX32 R7, R25, R5, 0x1, P2 ;  /* 0x0000000519077211 */ /* 0x000fe200010f0eff */
[----:B------:R-:W-:Y:S02]  /*9bb40*/  VIADD R22, R21, UR31 ;  /* 0x0000001f15167c36 */ /* 0x000fe40008000000 */
[----:B------:R0:W-:Y:S04]  /*9bb50*/  STL.64 [R1+0x23f0], R20 ;  /* 0x0023f01401007387 */ /* 0x0001e80000100a00 */
[----:B------:R1:W-:Y:S01]  /*9bb60*/  STL [R1+0x1e0], R28 ;  /* 0x0001e01c01007387 */ /* 0x0003e20000100800 */
[----:B0-----:R-:W-:-:S02]  /*9bb70*/  IMAD.MOV.U32 R20, RZ, RZ, R28 ;  /* 0x000000ffff147224 */ /* 0x001fc400078e001c */
[----:B------:R-:W-:Y:S01]  /*9bb80*/  IMAD.MOV.U32 R21, RZ, RZ, R29 ;  /* 0x000000ffff157224 */ /* 0x000fe200078e001d */
[----:B------:R-:W-:Y:S01]  /*9bb90*/  LEA.HI.X.SX32 R21, R26, R5, 0x1, P3 ;  /* 0x000000051a157211 */ /* 0x000fe200018f0eff */
[----:B-1----:R-:W3:Y:S04]  /*9bba0*/  LDL.LU.64 R28, [R1+0x2408] ;  /* 0x00240800011c7983 */ /* 0x002ee80000300a00 */
[----:B------:R0:W-:Y:S01]  /*9bbb0*/  STL.64 [R1+0x1e8], R6 ;  /* 0x0001e80601007387 */ /* 0x0001e20000100a00 */
[----:B------:R-:W-:-:S03]  /*9bbc0*/  VIADD R25, R27, UR24 ;  /* 0x000000181b197c36 */ /* 0x000fc60008000000 */
[----:B------:R1:W-:Y:S01]  /*9bbd0*/  STL [R1+0x1e4], R21 ;  /* 0x0001e41501007387 */ /* 0x0003e20000100800 */
[C---:B0-----:R-:W-:Y:S01]  /*9bbe0*/  VIADD R7, R27.reuse, UR25 ;  /* 0x000000191b077c36 */ /* 0x041fe20008000000 */
[----:B------:R-:W-:-:S03]  /*9bbf0*/  LEA R6, P2, R27, R4, 0x1 ;  /* 0x000000041b067211 */ /* 0x000fc600078408ff */
[----:B-1----:R-:W-:Y:S01]  /*9bc00*/  IMAD.MOV.U32 R21, RZ, RZ, R7 ;  /* 0x000000ffff157224 */ /* 0x002fe200078e0007 */
[----:B------:R-:W-:Y:S02]  /*9bc10*/  LEA R20, P3, R7, R4, 0x1 ;  /* 0x0000000407147211 */ /* 0x000fe400078608ff */
[----:B------:R-:W-:Y:S02]  /*9bc20*/  LEA.HI.X.SX32 R7, R27, R5, 0x1, P2 ;  /* 0x000000051b077211 */ /* 0x000fe400010f0eff */
[----:B------:R-:W4:Y:S01]  /*9bc30*/  LDL.LU R27, [R1+0x54] ;  /* 0x00005400011b7983 */ /* 0x000f220000300800 */
[----:B------:R-:W-:-:S03]  /*9bc40*/  VIADD R25, R25, UR23 ;  /* 0x0000001719197c36 */ /* 0x000fc60008000000 */
[----:B------:R0:W-:Y:S01]  /*9bc50*/  STL.64 [R1+0x1d8], R6 ;  /* 0x0001d80601007387 */ /* 0x0001e20000100a00 */
[----:B------:R-:W-:Y:S01]  /*9bc60*/  VIADD R23, R22, UR32 ;  /* 0x0000002016177c36 */ /* 0x000fe20008000000 */
[-C--:B------:R-:W-:Y:S02]  /*9bc70*/  LEA.HI.X.SX32 R21, R21, R5.reuse, 0x1, P3 ;  /* 0x0000000515157211 */ /* 0x080fe400018f0eff */
[CC--:B0-----:R-:W-:Y:S02]  /*9bc80*/  LEA R6, P2, R25.reuse, R4.reuse, 0x1 ;  /* 0x0000000419067211 */ /* 0x0c1fe400078408ff */
[----:B------:R-:W-:Y:S02]  /*9bc90*/  STL.64 [R1+0x23f8], R22 ;  /* 0x0023f81601007387 */ /* 0x000fe40000100a00 */
[----:B------:R-:W-:Y:S02]  /*9bca0*/  LEA.HI.X.SX32 R7, R25, R5, 0x1, P2 ;  /* 0x0000000519077211 */ /* 0x000fe400010f0eff */
[----:B------:R-:W-:Y:S04]  /*9bcb0*/  STL.64 [R1+0x1d0], R20 ;  /* 0x0001d01401007387 */ /* 0x000fe80000100a00 */
[----:B------:R0:W-:Y:S04]  /*9bcc0*/  STL.64 [R1+0x1c8], R6 ;  /* 0x0001c80601007387 */ /* 0x0001e80000100a00 */
[----:B0-----:R-:W4:Y:S01]  /*9bcd0*/  LDL.LU.64 R6, [R1+0x2400] ;  /* 0x0024000001067983 */ /* 0x001f220000300a00 */
[----:B------:R-:W-:Y:S01]  /*9bce0*/  VIADD R26, R23, UR33 ;  /* 0x00000021171a7c36 */ /* 0x000fe20008000000 */
[----:B--2---:R-:W-:-:S04]  /*9bcf0*/  LEA R20, P3, R24, R4, 0x1 ;  /* 0x0000000418147211 */ /* 0x004fc800078608ff */
[----:B------:R-:W-:-:S05]  /*9bd00*/  LEA.HI.X.SX32 R21, R24, R5, 0x1, P3 ;  /* 0x0000000518157211 */ /* 0x000fca00018f0eff */
[----:B------:R3:W-:Y:S02]  /*9bd10*/  STL.64 [R1+0x1c0], R20 ;  /* 0x0001c01401007387 */ /* 0x0007e40000100a00 */
[----:B---3--:R-:W-:-:S04]  /*9bd20*/  LEA R20, P3, R28, R4, 0x1 ;  /* 0x000000041c147211 */ /* 0x008fc800078608ff */
[----:B------:R-:W-:Y:S02]  /*9bd30*/  LEA.HI.X.SX32 R21, R28, R5, 0x1, P3 ;  /* 0x000000051c157211 */ /* 0x000fe400018f0eff */
[----:B----4-:R-:W-:-:S04]  /*9bd40*/  LEA R22, P2, R27, R4, 0x1 ;  /* 0x000000041b167211 */ /* 0x010fc800078408ff */
[----:B------:R-:W-:-:S05]  /*9bd50*/  LEA.HI.X.SX32 R23, R27, R5, 0x1, P2 ;  /* 0x000000051b177211 */ /* 0x000fca00010f0eff */
[----:B------:R0:W-:Y:S04]  /*9bd60*/  STL.64 [R1+0x1b8], R22 ;  /* 0x0001b81601007387 */ /* 0x0001e80000100a00 */
[----:B------:R1:W-:Y:S01]  /*9bd70*/  STL.64 [R1+0x1b0], R20 ;  /* 0x0001b01401007387 */ /* 0x0003e20000100a00 */
[CC--:B0-----:R-:W-:Y:S02]  /*9bd80*/  LEA R22, P2, R29.reuse, R4.reuse, 0x1 ;  /* 0x000000041d167211 */ /* 0x0c1fe400078408ff */
[C---:B-1----:R-:W-:Y:S02]  /*9bd90*/  LEA R20, P3, R0.reuse, R4, 0x1 ;  /* 0x0000000400147211 */ /* 0x042fe400078608ff */
[-C--:B------:R-:W-:Y:S02]  /*9bda0*/  LEA.HI.X.SX32 R23, R29, R5.reuse, 0x1, P2 ;  /* 0x000000051d177211 */ /* 0x080fe400010f0eff */
[----:B------:R-:W-:-:S03]  /*9bdb0*/  LEA.HI.X.SX32 R21, R0, R5, 0x1, P3 ;  /* 0x0000000500157211 */ /* 0x000fc600018f0eff */
        /* <DEDUP_REMOVED lines=29> */
[----:B------:R-:W-:-:S02]  /*9bf90*/  LEA.HI.X.SX32 R21, R15, R5, 0x1, P3 ;  /* 0x000000050f157211 */ /* 0x000fc400018f0eff */
[CC--:B------:R-:W-:Y:S01]  /*9bfa0*/  LEA R12, P2, R16.reuse, R4.reuse, 0x1 ;  /* 0x00000004100c7211 */ /* 0x0c0fe200078408ff */
[----:B------:R0:W-:Y:S03]  /*9bfb0*/  STL.64 [R1+0x158], R22 ;  /* 0x0001581601007387 */ /* 0x0001e60000100a00 */
[-C--:B------:R-:W-:Y:S01]  /*9bfc0*/  LEA.HI.X.SX32 R13, R16, R5.reuse, 0x1, P2 ;  /* 0x00000005100d7211 */ /* 0x080fe200010f0eff */
[----:B------:R1:W-:Y:S01]  /*9bfd0*/  STL.64 [R1+0x150], R20 ;  /* 0x0001501401007387 */ /* 0x0003e20000100a00 */
[CC--:B0-----:R-:W-:Y:S02]  /*9bfe0*/  LEA R22, P3, R17.reuse, R4.reuse, 0x1 ;  /* 0x0000000411167211 */ /* 0x0c1fe400078608ff */
[----:B-1----:R-:W-:Y:S02]  /*9bff0*/  LEA R20, P2, R18, R4, 0x1 ;  /* 0x0000000412147211 */ /* 0x002fe400078408ff */
[----:B------:R-:W-:-:S02]  /*9c000*/  LEA.HI.X.SX32 R23, R17, R5, 0x1, P3 ;  /* 0x0000000511177211 */ /* 0x000fc400018f0eff */
[----:B------:R-:W-:Y:S01]  /*9c010*/  LEA.HI.X.SX32 R21, R18, R5, 0x1, P2 ;  /* 0x0000000512157211 */ /* 0x000fe200010f0eff */
[----:B------:R-:W-:Y:S04]  /*9c020*/  STL.64 [R1+0x148], R12 ;  /* 0x0001480c01007387 */ /* 0x000fe80000100a00 */
[----:B------:R0:W-:Y:S04]  /*9c030*/  STL.64 [R1+0x140], R22 ;  /* 0x0001401601007387 */ /* 0x0001e80000100a00 */
[----:B0-----:R-:W2:Y:S04]  /*9c040*/  LDL.LU.64 R22, [R1+0x23f8] ;  /* 0x0023f80001167983 */ /* 0x001ea80000300a00 */
[----:B------:R0:W-:Y:S04]  /*9c050*/  STL.64 [R1+0x138], R20 ;  /* 0x0001381401007387 */ /* 0x0001e80000100a00 */
[----:B0-----:R-:W3:Y:S01]  /*9c060*/  LDL.LU.64 R20, [R1+0x23f0] ;  /* 0x0023f00001147983 */ /* 0x001ee20000300a00 */
[----:B------:R-:W-:-:S04]  /*9c070*/  LEA R16, P3, R19, R4, 0x1 ;  /* 0x0000000413107211 */ /* 0x000fc800078608ff */
[----:B------:R-:W-:Y:S01]  /*9c080*/  LEA.HI.X.SX32 R17, R19, R5, 0x1, P3 ;  /* 0x0000000513117211 */ /* 0x000fe200018f0eff */
[----:B------:R-:W-:Y:S02]  /*9c090*/  IMAD.MOV.U32 R19, RZ, RZ, R15 ;  /* 0x000000ffff137224 */ /* 0x000fe400078e000f */
[----:B------:R-:W-:-:S04]  /*9c0a0*/  VIADD R25, R26, UR34 ;  /* 0x000000221a197c36 */ /* 0x000fc80008000000 */
[----:B------:R-:W-:-:S04]  /*9c0b0*/  VIADD R24, R25, UR35 ;  /* 0x0000002319187c36 */ /* 0x000fc80008000000 */
[----:B------:R-:W-:-:S04]  /*9c0c0*/  VIADD R27, R24, UR36 ;  /* 0x00000024181b7c36 */ /* 0x000fc80008000000 */
[----:B------:R-:W-:Y:S01]  /*9c0d0*/  VIADD R28, R27, UR37 ;  /* 0x000000251b1c7c36 */ /* 0x000fe20008000000 */
[----:B---3--:R-:W-:-:S05]  /*9c0e0*/  LEA R14, P2, R20, R4, 0x1 ;  /* 0x00000004140e7211 */ /* 0x008fca00078408ff */
[----:B------:R-:W-:Y:S01]  /*9c0f0*/  STL [R1+0x128], R14 ;  /* 0x0001280e01007387 */ /* 0x000fe20000100800 */
[----:B------:R-:W-:-:S03]  /*9c100*/  LEA.HI.X.SX32 R19, R20, R5, 0x1, P2 ;  /* 0x0000000514137211 */ /* 0x000fc600010f0eff */
[----:B------:R0:W-:Y:S01]  /*9c110*/  STL.64 [R1+0x130], R16 ;  /* 0x0001301001007387 */ /* 0x0001e20000100a00 */
[----:B------:R-:W-:Y:S01]  /*9c120*/  IMAD.MOV.U32 R18, RZ, RZ, R14 ;  /* 0x000000ffff127224 */ /* 0x000fe200078e000e */
[-C--:B--2---:R-:W-:Y:S02]  /*9c130*/  LEA R18, P2, R22, R4.reuse, 0x1 ;  /* 0x0000000416127211 */ /* 0x084fe400078408ff */
[----:B------:R1:W-:Y:S01]  /*9c140*/  STL [R1+0x12c], R19 ;  /* 0x00012c1301007387 */ /* 0x0003e20000100800 */
[----:B0-----:R-:W-:-:S04]  /*9c150*/  LEA R16, P3, R21, R4, 0x1 ;  /* 0x0000000415107211 */ /* 0x001fc800078608ff */
[-C--:B------:R-:W-:Y:S02]  /*9c160*/  LEA.HI.X.SX32 R17, R21, R5.reuse, 0x1, P3 ;  /* 0x0000000515117211 */ /* 0x080fe400018f0eff */
[CC--:B------:R-:W-:Y:S02]  /*9c170*/  LEA R20, P3, R23.reuse, R4.reuse, 0x1 ;  /* 0x0000000417147211 */ /* 0x0c0fe400078608ff */
[-C--:B-1----:R-:W-:Y:S02]  /*9c180*/  LEA.HI.X.SX32 R19, R22, R5.reuse, 0x1, P2 ;  /* 0x0000000516137211 */ /* 0x082fe400010f0eff */
[----:B------:R-:W-:Y:S01]  /*9c190*/  LEA.HI.X.SX32 R21, R23, R5, 0x1, P3 ;  /* 0x0000000517157211 */ /* 0x000fe200018f0eff */
[----:B------:R-:W-:Y:S04]  /*9c1a0*/  STL.64 [R1+0x120], R16 ;  /* 0x0001201001007387 */ /* 0x000fe80000100a00 */
[----:B------:R0:W-:Y:S04]  /*9c1b0*/  STL.64 [R1+0x118], R18 ;  /* 0x0001181201007387 */ /* 0x0001e80000100a00 */
[----:B------:R1:W-:Y:S01]  /*9c1c0*/  STL.64 [R1+0x110], R20 ;  /* 0x0001101401007387 */ /* 0x0003e20000100a00 */
[----:B0-----:R-:W-:-:S02]  /*9c1d0*/  LEA R18, P2, R26, R4, 0x1 ;  /* 0x000000041a127211 */ /* 0x001fc400078408ff */
[CC--:B-1----:R-:W-:Y:S02]  /*9c1e0*/  LEA R20, P3, R25.reuse, R4.reuse, 0x1 ;  /* 0x0000000419147211 */ /* 0x0c2fe400078608ff */
[-C--:B------:R-:W-:Y:S02]  /*9c1f0*/  LEA.HI.X.SX32 R19, R26, R5.reuse, 0x1, P2 ;  /* 0x000000051a137211 */ /* 0x080fe400010f0eff */
[-C--:B------:R-:W-:Y:S02]  /*9c200*/  LEA.HI.X.SX32 R21, R25, R5.reuse, 0x1, P3 ;  /* 0x0000000519157211 */ /* 0x080fe400018f0eff */
[CC--:B------:R-:W-:Y:S01]  /*9c210*/  LEA R22, P2, R24.reuse, R4.reuse, 0x1 ;  /* 0x0000000418167211 */ /* 0x0c0fe200078408ff */
[----:B------:R-:W-:Y:S03]  /*9c220*/  STL.64 [R1+0x108], R18 ;  /* 0x0001081201007387 */ /* 0x000fe60000100a00 */
[----:B------:R-:W-:Y:S01]  /*9c230*/  LEA.HI.X.SX32 R23, R24, R5, 0x1, P2 ;  /* 0x0000000518177211 */ /* 0x000fe200010f0eff */
[----:B------:R0:W-:Y:S01]  /*9c240*/  STL.64 [R1+0x100], R20 ;  /* 0x0001001401007387 */ /* 0x0001e20000100a00 */
[----:B------:R-:W-:Y:S01]  /*9c250*/  IMAD.MOV.U32 R24, RZ, RZ, R2 ;  /* 0x000000ffff187224 */ /* 0x000fe200078e0002 */
[----:B------:R-:W-:Y:S01]  /*9c260*/  LEA R2, P2, R28, R4, 0x1 ;  /* 0x000000041c027211 */ /* 0x000fe200078408ff */
[----:B------:R-:W-:-:S03]  /*9c270*/  IMAD.MOV.U32 R25, RZ, RZ, R3 ;  /* 0x000000ffff197224 */ /* 0x000fc600078e0003 */
[----:B------:R-:W-:Y:S02]  /*9c280*/  LEA.HI.X.SX32 R3, R28, R5, 0x1, P2 ;  /* 0x000000051c037211 */ /* 0x000fe400010f0eff */
[----:B0-----:R-:W-:-:S04]  /*9c290*/  LEA R20, P3, R27, R4, 0x1 ;  /* 0x000000041b147211 */ /* 0x001fc800078608ff */
[----:B------:R-:W-:Y:S01]  /*9c2a0*/  LEA.HI.X.SX32 R21, R27, R5, 0x1, P3 ;  /* 0x000000051b157211 */ /* 0x000fe200018f0eff */
[----:B------:R-:W-:Y:S04]  /*9c2b0*/  STL.64 [R1+0xf8], R22 ;  /* 0x0000f81601007387 */ /* 0x000fe80000100a00 */
[----:B------:R-:W-:Y:S04]  /*9c2c0*/  STL.64 [R1+0xf0], R20 ;  /* 0x0000f01401007387 */ /* 0x000fe80000100a00 */
[----:B------:R0:W-:Y:S04]  /*9c2d0*/  STL.64 [R1+0xe8], R2 ;  /* 0x0000e80201007387 */ /* 0x0001e80000100a00 */
[----:B0-----:R-:W2:Y:S01]  /*9c2e0*/  LDL.LU R3, [R1+0x23e8] ;  /* 0x0023e80001037983 */ /* 0x001ea20000300800 */
[----:B------:R-:W-:-:S04]  /*9c2f0*/  VIADD R0, R28, UR38 ;  /* 0x000000261c007c36 */ /* 0x000fc80008000000 */
[C---:B------:R-:W-:Y:S01]  /*9c300*/  VIADD R6, R0.reuse, UR39 ;  /* 0x0000002700067c36 */ /* 0x040fe20008000000 */
[----:B------:R-:W-:-:S03]  /*9c310*/  LEA R22, P3, R0, R4, 0x1 ;  /* 0x0000000400167211 */ /* 0x000fc600078608ff */
[----:B------:R-:W-:Y:S01]  /*9c320*/  VIADD R7, R6, UR40 ;  /* 0x0000002806077c36 */ /* 0x000fe20008000000 */
[-C--:B------:R-:W-:Y:S01]  /*9c330*/  LEA.HI.X.SX32 R23, R0, R5.reuse, 0x1, P3 ;  /* 0x0000000500177211 */ /* 0x080fe200018f0eff */
[----:B------:R-:W-:Y:S01]  /*9c340*/  IMAD.MOV.U32 R28, RZ, RZ, R24 ;  /* 0x000000ffff1c7224 */ /* 0x000fe200078e0018 */
[CC--:B------:R-:W-:Y:S01]  /*9c350*/  LEA R24, P2, R6.reuse, R4.reuse, 0x1 ;  /* 0x0000000406187211 */ /* 0x0c0fe200078408ff */
[----:B------:R-:W-:Y:S02]  /*9c360*/  VIADD R8, R7, UR41 ;  /* 0x0000002907087c36 */ /* 0x000fe40008000000 */
[----:B------:R-:W-:Y:S01]  /*9c370*/  IMAD.MOV.U32 R29, RZ, RZ, R25 ;  /* 0x000000ffff1d7224 */ /* 0x000fe200078e0019 */
[----:B------:R-:W-:Y:S01]  /*9c380*/  LEA.HI.X.SX32 R25, R6, R5, 0x1, P2 ;  /* 0x0000000506197211 */ /* 0x000fe200010f0eff */
[----:B------:R0:W-:Y:S01]  /*9c390*/  STL.64 [R1+0xe0], R22 ;  /* 0x0000e01601007387 */ /* 0x0001e20000100a00 */
[C---:B------:R-:W-:Y:S01]  /*9c3a0*/  LEA R2, P2, R8.reuse, R4, 0x1 ;  /* 0x0000000408027211 */ /* 0x040fe200078408ff */
[----:B------:R-:W-:-:S02]  /*9c3b0*/  VIADD R9, R8, UR42 ;  /* 0x0000002a08097c36 */ /* 0x000fc40008000000 */
[----:B------:R-:W-:Y:S02]  /*9c3c0*/  STL.64 [R1+0xd8], R24 ;  /* 0x0000d81801007387 */ /* 0x000fe40000100a00 */
[----:B------:R-:W-:Y:S02]  /*9c3d0*/  IMAD.MOV.U32 R6, RZ, RZ, R2 ;  /* 0x000000ffff067224 */ /* 0x000fe400078e0002 */
[----:B------:R1:W-:Y:S01]  /*9c3e0*/  STL [R1+0xc8], R2 ;  /* 0x0000c80201007387 */ /* 0x0003e20000100800 */
[----:B0-----:R-:W-:Y:S01]  /*9c3f0*/  LEA R22, P3, R7, R4, 0x1 ;  /* 0x0000000407167211 */ /* 0x001fe200078608ff */
[----:B------:R-:W-:-:S03]  /*9c400*/  VIADD R10, R9, UR43 ;  /* 0x0000002b090a7c36 */ /* 0x000fc60008000000 */
[----:B------:R-:W-:Y:S02]  /*9c410*/  LEA.HI.X.SX32 R23, R7, R5, 0x1, P3 ;  /* 0x0000000507177211 */ /* 0x000fe400018f0eff */
[----:B-1----:R-:W-:Y:S01]  /*9c420*/  LEA R2, P3, R9, R4, 0x1 ;  /* 0x0000000409027211 */ /* 0x002fe200078608ff */
[----:B------:R-:W-:Y:S02]  /*9c430*/  VIADD R11, R10, UR44 ;  /* 0x0000002c0a0b7c36 */ /* 0x000fe40008000000 */
[----:B------:R-:W-:Y:S02]  /*9c440*/  STL.64 [R1+0xd0], R22 ;  /* 0x0000d01601007387 */ /* 0x000fe40000100a00 */
[----:B------:R-:W-:-:S04]  /*9c450*/  VIADD R12, R11, UR45 ;  /* 0x0000002d0b0c7c36 */ /* 0x000fc80008000000 */
        /* <DEDUP_REMOVED lines=8> */
[----:B------:R-:W-:Y:S02]  /*9c4e0*/  VIADD R24, R20, UR54 ;  /* 0x0000003614187c36 */ /* 0x000fe40008000000 */
[----:B--2---:R-:W-:Y:S01]  /*9c4f0*/  IMAD.MOV.U32 R7, RZ, RZ, R3 ;  /* 0x000000ffff077224 */ /* 0x004fe200078e0003 */
[-C--:B------:R-:W-:Y:S02]  /*9c500*/  LEA.HI.X.SX32 R7, R8, R5.reuse, 0x1, P2 ;  /* 0x0000000508077211 */ /* 0x080fe400010f0eff */
[-C--:B------:R-:W-:Y:S02]  /*9c510*/  LEA.HI.X.SX32 R3, R9, R5.reuse, 0x1, P3 ;  /* 0x0000000509037211 */ /* 0x080fe400018f0eff */
[C---:B------:R-:W-:Y:S01]  /*9c520*/  LEA R6, P2, R10.reuse, R4, 0x1 ;  /* 0x000000040a067211 */ /* 0x040fe200078408ff */
[----:B------:R0:W-:Y:S04]  /*9c530*/  STL [R1+0xcc], R7 ;  /* 0x0000cc0701007387 */ /* 0x0001e80000100800 */
[----:B------:R1:W-:Y:S01]  /*9c540*/  STL.64 [R1+0xc0], R2 ;  /* 0x0000c00201007387 */ /* 0x0003e20000100a00 */
[----:B0-----:R-:W-:-:S02]  /*9c550*/  LEA.HI.X.SX32 R7, R10, R5, 0x1, P2 ;  /* 0x000000050a077211 */ /* 0x001fc400010f0eff */
[----:B-1----:R-:W-:-:S04]  /*9c560*/  LEA R2, P3, R11, R4, 0x1 ;  /* 0x000000040b027211 */ /* 0x002fc800078608ff */
[----:B------:R-:W-:Y:S01]  /*9c570*/  LEA.HI.X.SX32 R3, R11, R5, 0x1, P3 ;  /* 0x000000050b037211 */ /* 0x000fe200018f0eff */
[----:B------:R-:W-:Y:S04]  /*9c580*/  STL.64 [R1+0xb8], R6 ;  /* 0x0000b80601007387 */ /* 0x000fe80000100a00 */
[----:B------:R0:W-:Y:S04]  /*9c590*/  STL.64 [R1+0xb0], R2 ;  /* 0x0000b00201007387 */ /* 0x0001e80000100a00 */
[----:B0-----:R-:W2:Y:S01]  /*9c5a0*/  LDL.LU.64 R2, [R1+0x23e0] ;  /* 0x0023e00001027983 */ /* 0x001ea20000300a00 */
[----:B------:R-:W-:Y:S01]  /*9c5b0*/  LEA R26, P2, R12, R4, 0x1 ;  /* 0x000000040c1a7211 */ /* 0x000fe200078408ff */
[----:B------:R-:W-:-:S03]  /*9c5c0*/  IMAD.MOV.U32 R11, RZ, RZ, R27 ;  /* 0x000000ffff0b7224 */ /* 0x000fc600078e001b */
[----:B------:R-:W-:Y:S01]  /*9c5d0*/  LEA.HI.X.SX32 R11, R12, R5, 0x1, P2 ;  /* 0x000000050c0b7211 */ /* 0x000fe200010f0eff */
[----:B------:R0:W-:Y:S01]  /*9c5e0*/  STL [R1+0xa8], R26 ;  /* 0x0000a81a01007387 */ /* 0x0001e20000100800 */
[----:B------:R-:W-:Y:S01]  /*9c5f0*/  IMAD.MOV.U32 R10, RZ, RZ, R26 ;  /* 0x000000ffff0a7224 */ /* 0x000fe200078e001a */
[-C--:B------:R-:W-:Y:S02]  /*9c600*/  LEA R10, P2, R14, R4.reuse, 0x1 ;  /* 0x000000040e0a7211 */ /* 0x080fe400078408ff */
[----:B------:R1:W-:Y:S01]  /*9c610*/  STL [R1+0xac], R11 ;  /* 0x0000ac0b01007387 */ /* 0x0003e20000100800 */
[----:B0-----:R-:W-:-:S04]  /*9c620*/  LEA R26, P3, R13, R4, 0x1 ;  /* 0x000000040d1a7211 */ /* 0x001fc800078608ff */
[-C--:B------:R-:W-:Y:S02]  /*9c630*/  LEA.HI.X.SX32 R27, R13, R5.reuse, 0x1, P3 ;  /* 0x000000050d1b7211 */ /* 0x080fe400018f0eff */
[----:B-1----:R-:W-:-:S03]  /*9c640*/  LEA.HI.X.SX32 R11, R14, R5, 0x1, P2 ;  /* 0x000000050e0b7211 */ /* 0x002fc600010f0eff */
[----:B------:R0:W-:Y:S04]  /*9c650*/  STL.64 [R1+0xa0], R26 ;  /* 0x0000a01a01007387 */ /* 0x0001e80000100a00 */
[----:B------:R1:W-:Y:S01]  /*9c660*/  STL.64 [R1+0x98], R10 ;  /* 0x0000980a01007387 */ /* 0x0003e20000100a00 */
[CC--:B0-----:R-:W-:Y:S02]  /*9c670*/  LEA R26, P3, R16.reuse, R4.reuse, 0x1 ;  /* 0x00000004101a7211 */ /* 0x0c1fe400078608ff */
[C---:B-1----:R-:W-:Y:S02]  /*9c680*/  LEA R10, P2, R15.reuse, R4, 0x1 ;  /* 0x000000040f0a7211 */ /* 0x042fe400078408ff */
[-C--:B------:R-:W-:Y:S02]  /*9c690*/  LEA.HI.X.SX32 R27, R16, R5.reuse, 0x1, P3 ;  /* 0x00000005101b7211 */ /* 0x080fe400018f0eff */
[----:B------:R-:W-:-:S02]  /*9c6a0*/  LEA.HI.X.SX32 R11, R15, R5, 0x1, P2 ;  /* 0x000000050f0b7211 */ /* 0x000fc400010f0eff */
[----:B------:R-:W-:Y:S01]  /*9c6b0*/  LEA R12, P3, R18, R4, 0x1 ;  /* 0x00000004120c7211 */ /* 0x000fe200078608ff */
[----:B------:R-:W-:Y:S01]  /*9c6c0*/  STL.64 [R1+0x90], R26 ;  /* 0x0000901a01007387 */ /* 0x000fe20000100a00 */
[----:B------:R-:W-:-:S03]  /*9c6d0*/  VIADD R22, R24, UR55 ;  /* 0x0000003718167c36 */ /* 0x000fc60008000000 */
[----:B------:R0:W-:Y:S01]  /*9c6e0*/  STL.64 [R1+0x88], R10 ;  /* 0x0000880a01007387 */ /* 0x0001e20000100a00 */
[----:B------:R-:W-:Y:S01]  /*9c6f0*/  LEA.HI.X.SX32 R13, R18, R5, 0x1, P3 ;  /* 0x00000005120d7211 */ /* 0x000fe200018f0eff */
[----:B------:R-:W-:Y:S01]  /*9c700*/  VIADD R9, R22, UR56 ;  /* 0x0000003816097c36 */ /* 0x000fe20008000000 */
[----:B0-----:R-:W-:-:S04]  /*9c710*/  LEA R10, P2, R19, R4, 0x1 ;  /* 0x00000004130a7211 */ /* 0x001fc800078408ff */
[----:B------:R-:W-:Y:S01]  /*9c720*/  LEA.HI.X.SX32 R11, R19, R5, 0x1, P2 ;  /* 0x00000005130b7211 */ /* 0x000fe200010f0eff */
[----:B------:R0:W-:Y:S01]  /*9c730*/  STL.64 [R1+0x80], R12 ;  /* 0x0000800c01007387 */ /* 0x0001e20000100a00 */
[----:B------:R-:W-:-:S03]  /*9c740*/  VIADD R7, R9, UR57 ;  /* 0x0000003909077c36 */ /* 0x000fc60008000000 */
[----:B------:R1:W-:Y:S01]  /*9c750*/  STL.64 [R1+0x78], R10 ;  /* 0x0000780a01007387 */ /* 0x0003e20000100a00 */
[----:B------:R-:W-:Y:S01]  /*9c760*/  VIADD R6, R7, UR58 ;  /* 0x0000003a07067c36 */ /* 0x000fe20008000000 */
[CC--:B0-----:R-:W-:Y:S02]  /*9c770*/  LEA R12, P3, R21.reuse, R4.reuse, 0x1 ;  /* 0x00000004150c7211 */ /* 0x0c1fe400078608ff */
[CC--:B-1----:R-:W-:Y:S02]  /*9c780*/  LEA R10, P2, R20.reuse, R4.reuse, 0x1 ;  /* 0x00000004140a7211 */ /* 0x0c2fe400078408ff */
[-C--:B------:R-:W-:Y:S02]  /*9c790*/  LEA.HI.X.SX32 R13, R21, R5.reuse, 0x1, P3 ;  /* 0x00000005150d7211 */ /* 0x080fe400018f0eff */
[----:B------:R-:W-:Y:S01]  /*9c7a0*/  LEA.HI.X.SX32 R11, R20, R5, 0x1, P2 ;  /* 0x00000005140b7211 */ /* 0x000fe200010f0eff */
[----:B------:R-:W-:Y:S01]  /*9c7b0*/  VIADD R17, R6, UR59 ;  /* 0x0000003b06117c36 */ /* 0x000fe20008000000 */
[----:B------:R-:W-:Y:S01]  /*9c7c0*/  LEA R18, P3, R24, R4, 0x1 ;  /* 0x0000000418127211 */ /* 0x000fe200078608ff */
[----:B------:R-:W-:Y:S02]  /*9c7d0*/  STL.64 [R1+0x70], R12 ;  /* 0x0000700c01007387 */ /* 0x000fe40000100a00 */
[----:B------:R-:W-:-:S02]  /*9c7e0*/  VIADD R14, R17, UR60 ;  /* 0x0000003c110e7c36 */ /* 0x000fc40008000000 */
[----:B------:R0:W-:Y:S01]  /*9c7f0*/  STL.64 [R1+0x68], R10 ;  /* 0x0000680a01007387 */ /* 0x0001e20000100a00 */
[----:B------:R-:W-:Y:S01]  /*9c800*/  LEA.HI.X.SX32 R19, R24, R5, 0x1, P3 ;  /* 0x0000000518137211 */ /* 0x000fe200018f0eff */
[----:B------:R-:W-:Y:S01]  /*9c810*/  VIADD R0, R14, UR4 ;  /* 0x000000040e007c36 */ /* 0x000fe20008000000 */
[-C--:B------:R-:W-:Y:S01]  /*9c820*/  LEA R26, P3, R9, R4.reuse, 0x1 ;  /* 0x00000004091a7211 */ /* 0x080fe200078608ff */
[----:B------:R-:W-:Y:S01]  /*9c830*/  ULDC UR4, c[0x0][0x22c] ;  /* 0x00008b0000047ab9 */ /* 0x000fe20000000800 */
[----:B0-----:R-:W-:-:S04]  /*9c840*/  LEA R10, P2, R22, R4, 0x1 ;  /* 0x00000004160a7211 */ /* 0x001fc800078408ff */
[-C--:B------:R-:W-:Y:S02]  /*9c850*/  LEA.HI.X.SX32 R11, R22, R5.reuse, 0x1, P2 ;  /* 0x00000005160b7211 */ /* 0x080fe400010f0eff */
[-C--:B------:R-:W-:Y:S01]  /*9c860*/  LEA R8, P2, R7, R4.reuse, 0x1 ;  /* 0x0000000407087211 */ /* 0x080fe200078408ff */
[----:B------:R-:W-:Y:S01]  /*9c870*/  STL.64 [R1+0x58], R18 ;  /* 0x0000581201007387 */ /* 0x000fe20000100a00 */
[----:B------:R-:W-:Y:S01]  /*9c880*/  VIADD R23, R0, UR5 ;  /* 0x0000000500177c36 */ /* 0x000fe20008000000 */
[-C--:B------:R-:W-:Y:S01]  /*9c890*/  LEA.HI.X.SX32 R27, R9, R5.reuse, 0x1, P3 ;  /* 0x00000005091b7211 */ /* 0x080fe200018f0eff */
[----:B------:R-:W-:Y:S01]  /*9c8a0*/  ULDC UR5, c[0x0][0x22c] ;  /* 0x00008b0000057ab9 */ /* 0x000fe20000000800 */
[----:B------:R0:W-:Y:S01]  /*9c8b0*/  STL.64 [R1+0x60], R10 ;  /* 0x0000600a01007387 */ /* 0x0001e20000100a00 */
[----:B------:R-:W-:Y:S02]  /*9c8c0*/  LEA.HI.X.SX32 R9, R7, R5, 0x1, P2 ;  /* 0x0000000507097211 */ /* 0x000fe400010f0eff */
[----:B------:R-:W-:Y:S01]  /*9c8d0*/  LEA R16, P2, R17, R4, 0x1 ;  /* 0x0000000411107211 */ /* 0x000fe200078408ff */
[----:B------:R-:W-:-:S03]  /*9c8e0*/  VIADD R13, R23, UR6 ;  /* 0x00000006170d7c36 */ /* 0x000fc60008000000 */
[-C--:B------:R-:W-:Y:S02]  /*9c8f0*/  LEA.HI.X.SX32 R17, R17, R5.reuse, 0x1, P2 ;  /* 0x0000000511117211 */ /* 0x080fe400010f0eff */
[-C--:B0-----:R-:W-:Y:S01]  /*9c900*/  LEA R10, P3, R6, R4.reuse, 0x1 ;  /* 0x00000004060a7211 */ /* 0x081fe200078608ff */
[----:B------:R-:W-:Y:S01]  /*9c910*/  VIADD R12, R13, UR7 ;  /* 0x000000070d0c7c36 */ /* 0x000fe20008000000 */
[-C--:B------:R-:W-:Y:S02]  /*9c920*/  LEA R20, P2, R0, R4.reuse, 0x1 ;  /* 0x0000000400147211 */ /* 0x080fe400078408ff */
[-C--:B------:R-:W-:Y:S02]  /*9c930*/  LEA.HI.X.SX32 R11, R6, R5.reuse, 0x1, P3 ;  /* 0x00000005060b7211 */ /* 0x080fe400018f0eff */
[----:B------:R-:W-:Y:S01]  /*9c940*/  LEA R18, P3, R14, R4, 0x1 ;  /* 0x000000040e127211 */ /* 0x000fe200078608ff */
[----:B------:R0:W-:Y:S01]  /*9c950*/  STL.64 [R1+0x23b0], R26 ;  /* 0x0023b01a01007387 */ /* 0x0001e20000100a00 */
[----:B------:R-:W-:-:S02]  /*9c960*/  LEA.HI.X.SX32 R21, R0, R5, 0x1, P2 ;  /* 0x0000000500157211 */ /* 0x000fc400010f0eff */
[-C--:B------:R-:W-:Y:S01]  /*9c970*/  LEA.HI.X.SX32 R19, R14, R5.reuse, 0x1, P3 ;  /* 0x000000050e137211 */ /* 0x080fe200018f0eff */
[C---:B------:R-:W-:Y:S01]  /*9c980*/  VIADD R15, R12.reuse, UR10 ;  /* 0x0000000a0c0f7c36 */ /* 0x040fe20008000000 */
[CC--:B------:R-:W-:Y:S01]  /*9c990*/  LEA R22, P3, R23.reuse, R4.reuse, 0x1 ;  /* 0x0000000417167211 */ /* 0x0c0fe200078608ff */
[----:B------:R1:W-:Y:S03]  /*9c9a0*/  STL.64 [R1+0x23b8], R8 ;  /* 0x0023b80801007387 */ /* 0x0003e60000100a00 */
[----:B------:R-:W-:Y:S02]  /*9c9b0*/  LEA.HI.X.SX32 R23, R23, R5, 0x1, P3 ;  /* 0x0000000517177211 */ /* 0x000fe400018f0eff */
[-C--:B0-----:R-:W-:Y:S02]  /*9c9c0*/  LEA R26, P2, R13, R4.reuse, 0x1 ;  /* 0x000000040d1a7211 */ /* 0x081fe400078408ff */
[----:B------:R-:W-:-:S02]  /*9c9d0*/  LEA R24, P3, R12, R4, 0x1 ;  /* 0x000000040c187211 */ /* 0x000fc400078608ff */
[-C--:B------:R-:W-:Y:S01]  /*9c9e0*/  LEA.HI.X.SX32 R27, R13, R5.reuse, 0x1, P2 ;  /* 0x000000050d1b7211 */ /* 0x080fe200010f0eff */
[C---:B------:R-:W-:Y:S01]  /*9c9f0*/  VIADD R7, R15.reuse, UR11 ;  /* 0x0000000b0f077c36 */ /* 0x040fe20008000000 */
[-C--:B-1----:R-:W-:Y:S01]  /*9ca00*/  LEA R8, P2, R15, R4.reuse, 0x1 ;  /* 0x000000040f087211 */ /* 0x082fe200078408ff */
[----:B------:R0:W-:Y:S01]  /*9ca10*/  STL.64 [R1+0x23c0], R10 ;  /* 0x0023c00a01007387 */ /* 0x0001e20000100a00 */
[-C--:B------:R-:W-:Y:S01]  /*9ca20*/  LEA.HI.X.SX32 R25, R12, R5.reuse, 0x1, P3 ;  /* 0x000000050c197211 */ /* 0x080fe200018f0eff */
[----:B------:R-:W-:Y:S01]  /*9ca30*/  VIADD R6, R7, UR12 ;  /* 0x0000000c07067c36 */ /* 0x000fe20008000000 */
[----:B------:R-:W-:Y:S01]  /*9ca40*/  LEA.HI.X.SX32 R9, R15, R5, 0x1, P2 ;  /* 0x000000050f097211 */ /* 0x000fe200010f0eff */
[----:B------:R-:W-:Y:S04]  /*9ca50*/  STL.64 [R1+0x23c8], R16 ;  /* 0x0023c81001007387 */ /* 0x000fe80000100a00 */
[----:B------:R-:W-:Y:S04]  /*9ca60*/  STL.64 [R1+0x23d0], R18 ;  /* 0x0023d01201007387 */ /* 0x000fe80000100a00 */
[----:B------:R-:W-:Y:S01]  /*9ca70*/  STL.64 [R1+0x23d8], R20 ;  /* 0x0023d81401007387 */ /* 0x000fe20000100a00 */
[----:B0-----:R-:W-:-:S03]  /*9ca80*/  LEA R10, P3, R7, R4, 0x1 ;  /* 0x00000004070a7211 */ /* 0x001fc600078608ff */
[----:B------:R-:W-:Y:S01]  /*9ca90*/  STL.64 [R1+0x50], R26 ;  /* 0x0000501a01007387 */ /* 0x000fe20000100a00 */
[----:B------:R-:W-:-:S03]  /*9caa0*/  VIADD R14, R6, UR13 ;  /* 0x0000000d060e7c36 */ /* 0x000fc60008000000 */
[----:B------:R-:W-:Y:S01]  /*9cab0*/  STL.64 [R1+0x48], R24 ;  /* 0x0000481801007387 */ /* 0x000fe20000100a00 */
[----:B------:R-:W-:-:S03]  /*9cac0*/  LEA.HI.X.SX32 R11, R7, R5, 0x1, P3 ;  /* 0x00000005070b7211 */ /* 0x000fc600018f0eff */
[----:B------:R0:W-:Y:S01]  /*9cad0*/  STL.64 [R1+0x40], R8 ;  /* 0x0000400801007387 */ /* 0x0001e20000100a00 */
[----:B------:R-:W-:-:S03]  /*9cae0*/  VIADD R0, R14, UR14 ;  /* 0x0000000e0e007c36 */ /* 0x000fc60008000000 */
[----:B------:R1:W-:Y:S01]  /*9caf0*/  STL.64 [R1+0x38], R10 ;  /* 0x0000380a01007387 */ /* 0x0003e20000100a00 */
[----:B0-----:R-:W-:-:S04]  /*9cb00*/  LEA R8, P2, R6, R4, 0x1 ;  /* 0x0000000406087211 */ /* 0x001fc800078408ff */
[----:B------:R-:W-:Y:S01]  /*9cb10*/  LEA.HI.X.SX32 R9, R6, R5, 0x1, P2 ;  /* 0x0000000506097211 */ /* 0x000fe200010f0eff */
[----:B------:R-:W-:Y:S01]  /*9cb20*/  VIADD R13, R0, UR15 ;  /* 0x0000000f000d7c36 */ /* 0x000fe20008000000 */
[----:B-1----:R-:W-:-:S03]  /*9cb30*/  LEA R10, P3, R14, R4, 0x1 ;  /* 0x000000040e0a7211 */ /* 0x002fc600078608ff */
[----:B------:R0:W-:Y:S01]  /*9cb40*/  STL.64 [R1+0x30], R8 ;  /* 0x0000300801007387 */ /* 0x0001e20000100a00 */
[----:B------:R-:W-:Y:S01]  /*9cb50*/  VIADD R12, R13, UR16 ;  /* 0x000000100d0c7c36 */ /* 0x000fe20008000000 */
[----:B------:R-:W-:-:S03]  /*9cb60*/  LEA.HI.X.SX32 R11, R14, R5, 0x1, P3 ;  /* 0x000000050e0b7211 */ /* 0x000fc600018f0eff */
[----:B------:R-:W-:Y:S01]  /*9cb70*/  VIADD R7, R12, UR17 ;  /* 0x000000110c077c36 */ /* 0x000fe20008000000 */
[C---:B0-----:R-:W-:Y:S01]  /*9cb80*/  LEA R8, P2, R0.reuse, R4, 0x1 ;  /* 0x0000000400087211 */ /* 0x041fe200078408ff */
[----:B------:R0:W-:Y:S03]  /*9cb90*/  STL.64 [R1+0x28], R10 ;  /* 0x0000280a01007387 */ /* 0x0001e60000100a00 */
[----:B------:R-:W-:Y:S01]  /*9cba0*/  LEA.HI.X.SX32 R9, R0, R5, 0x1, P2 ;  /* 0x0000000500097211 */ /* 0x000fe200010f0eff */
[----:B------:R-:W-:-:S04]  /*9cbb0*/  VIADD R6, R7, UR18 ;  /* 0x0000001207067c36 */ /* 0x000fc80008000000 */
[----:B------:R1:W-:Y:S01]  /*9cbc0*/  STL.64 [R1+0x20], R8 ;  /* 0x0000200801007387 */ /* 0x0003e20000100a00 */
[----:B0-----:R-:W-:Y:S01]  /*9cbd0*/  LEA R10, P3, R13, R4, 0x1 ;  /* 0x000000040d0a7211 */ /* 0x001fe200078608ff */
[----:B------:R-:W-:-:S03]  /*9cbe0*/  VIADD R0, R6, UR19 ;  /* 0x0000001306007c36 */ /* 0x000fc60008000000 */
[----:B------:R-:W-:Y:S02]  /*9cbf0*/  LEA.HI.X.SX32 R11, R13, R5, 0x1, P3 ;  /* 0x000000050d0b7211 */ /* 0x000fe400018f0eff */
[----:B-1----:R-:W-:-:S03]  /*9cc00*/  LEA R8, P2, R12, R4, 0x1 ;  /* 0x000000040c087211 */ /* 0x002fc600078408ff */
[----:B------:R0:W-:Y:S01]  /*9cc10*/  STL.64 [R1+0x18], R10 ;  /* 0x0000180a01007387 */ /* 0x0001e20000100a00 */
[C---:B------:R-:W-:Y:S02]  /*9cc20*/  LEA R14, P3, R7.reuse, R4, 0x1 ;  /* 0x00000004070e7211 */ /* 0x040fe400078608ff */
[-C--:B------:R-:W-:Y:S01]  /*9cc30*/  LEA.HI.X.SX32 R9, R12, R5.reuse, 0x1, P2 ;  /* 0x000000050c097211 */ /* 0x080fe200010f0eff */
[----:B------:R-:W-:Y:S01]  /*9cc40*/  VIADD R13, R0, UR20 ;  /* 0x00000014000d7c36 */ /* 0x000fe20008000000 */
[----:B------:R-:W-:-:S03]  /*9cc50*/  LEA.HI.X.SX32 R15, R7, R5, 0x1, P3 ;  /* 0x00000005070f7211 */ /* 0x000fc600018f0eff */
[----:B------:R1:W-:Y:S01]  /*9cc60*/  STL.64 [R1+0x10], R8 ;  /* 0x0000100801007387 */ /* 0x0003e20000100a00 */
[CC--:B0-----:R-:W-:Y:S01]  /*9cc70*/  LEA R10, P2, R6.reuse, R4.reuse, 0x1 ;  /* 0x00000004060a7211 */ /* 0x0c1fe200078408ff */
[C---:B------:R-:W-:Y:S02]  /*9cc80*/  VIADD R7, R13.reuse, UR21 ;  /* 0x000000150d077c36 */ /* 0x040fe40008000000 */
[----:B------:R-:W3:Y:S01]  /*9cc90*/  LDL.LU R26, [R1+0xa28] ;  /* 0x000a2800011a7983 */ /* 0x000ee20000300800 */
[----:B------:R-:W-:Y:S01]  /*9cca0*/  LEA.HI.X.SX32 R11, R6, R5, 0x1, P2 ;  /* 0x00000005060b7211 */ /* 0x000fe200010f0eff */
[----:B-1----:R-:W-:Y:S01]  /*9ccb0*/  IMAD.MOV.U32 R8, RZ, RZ, R28 ;  /* 0x000000ffff087224 */ /* 0x002fe200078e001c */
[-C--:B------:R-:W-:Y:S01]  /*9ccc0*/  LEA R28, P3, R0, R4.reuse, 0x1 ;  /* 0x00000004001c7211 */ /* 0x080fe200078608ff */
[----:B------:R-:W-:Y:S01]  /*9ccd0*/  IMAD.MOV.U32 R9, RZ, RZ, R29 ;  /* 0x000000ffff097224 */ /* 0x000fe200078e001d */
[----:B------:R-:W-:Y:S01]  /*9cce0*/  STL.64 [R1+0x8], R14 ;  /* 0x0000080e01007387 */ /* 0x000fe20000100a00 */
[----:B------:R-:W-:-:S02]  /*9ccf0*/  LEA R24, P2, R13, R4, 0x1 ;  /* 0x000000040d187211 */ /* 0x000fc400078408ff */
[-C--:B------:R-:W-:Y:S01]  /*9cd00*/  LEA.HI.X.SX32 R29, R0, R5.reuse, 0x1, P3 ;  /* 0x00000005001d7211 */ /* 0x080fe200018f0eff */
[----:B------:R0:W-:Y:S01]  /*9cd10*/  STL.64 [R1], R10 ;  /* 0x0000000a01007387 */ /* 0x0001e20000100a00 */
[C---:B------:R-:W-:Y:S01]  /*9cd20*/  LEA R6, P3, R7.reuse, R4, 0x1 ;  /* 0x0000000407067211 */ /* 0x040fe200078608ff */
[----:B------:R-:W-:Y:S01]  /*9cd30*/  VIADD R12, R7, UR22 ;  /* 0x00000016070c7c36 */ /* 0x000fe20008000000 */
[-C--:B------:R-:W-:Y:S02]  /*9cd40*/  LEA.HI.X.SX32 R25, R13, R5.reuse, 0x1, P2 ;  /* 0x000000050d197211 */ /* 0x080fe400010f0eff */
[----:B------:R-:W-:Y:S01]  /*9cd50*/  LEA.HI.X.SX32 R7, R7, R5, 0x1, P3 ;  /* 0x0000000507077211 */ /* 0x000fe200018f0eff */
[----:B0-----:R-:W4:Y:S04]  /*9cd60*/  LDL.LU.64 R10, [R1+0xda8] ;  /* 0x000da800010a7983 */ /* 0x001f280000300a00 */
[----:B------:R-:W4:Y:S04]  /*9cd70*/  LDL.LU R27, [R1+0xa2c] ;  /* 0x000a2c00011b7983 */ /* 0x000f280000300800 */
[----:B------:R0:W-:Y:S04]  /*9cd80*/  STL.64 [R1+0x2398], R28 ;  /* 0x0023981c01007387 */ /* 0x0001e80000100a00 */
[----:B0-----:R-:W4:Y:S01]  /*9cd90*/  LDL.LU.64 R28, [R1+0xdb0] ;  /* 0x000db000011c7983 */ /* 0x001f220000300a00 */
[----:B--2---:R-:W-:-:S03]  /*9cda0*/  VIADD R17, R2, 0x97 ;  /* 0x0000009702117836 */ /* 0x004fc60000000000 */
[----:B------:R-:W-:Y:S04]  /*9cdb0*/  STL.64 [R1+0x23a0], R24 ;  /* 0x0023a01801007387 */ /* 0x000fe80000100a00 */
[----:B------:R-:W-:Y:S01]  /*9cdc0*/  STL.64 [R1+0x23a8], R6 ;  /* 0x0023a80601007387 */ /* 0x000fe20000100a00 */
[----:B------:R-:W-:Y:S01]  /*9cdd0*/  ISETP.LT.AND P2, PT, R17, UR4, !P0 ;  /* 0x0000000411007c0c */ /* 0x000fe2000c741270 */
[----:B------:R-:W-:Y:S02]  /*9cde0*/  ULDC UR4, c[0x0][0x22c] ;  /* 0x00008b0000047ab9 */ /* 0x000fe40000000800 */
[----:B------:R-:W2:Y:S04]  /*9cdf0*/  LDL.LU.64 R18, [R1+0xda0] ;  /* 0x000da00001127983 */ /* 0x000ea80000300a00 */
[----:B------:R-:W2:Y:S04]  /*9ce00*/  LDL.LU.64 R16, [R1+0xd98] ;  /* 0x000d980001107983 */ /* 0x000ea80000300a00 */
[----:B------:R-:W2:Y:S01]  /*9ce10*/  LDL.LU R15, [R1+0xa10] ;  /* 0x000a1000010f7983 */ /* 0x000ea20000300800 */
[----:B------:R-:W-:-:S03]  /*9ce20*/  LEA R4, P4, R12, R4, 0x1 ;  /* 0x000000040c047211 */ /* 0x000fc600078808ff */
[----:B------:R-:W2:Y:S01]  /*9ce30*/  LDL.LU.64 R20, [R1+0xd90] ;  /* 0x000d900001147983 */ /* 0x000ea20000300a00 */
[----:B------:R-:W-:Y:S01]  /*9ce40*/  LEA.HI.X.SX32 R5, R12, R5, 0x1, P4 ;  /* 0x000000050c057211 */ /* 0x000fe200020f0eff */
[----:B------:R-:W-:-:S05]  /*9ce50*/  VIADD R12, R2, 0x98 ;  /* 0x00000098020c7836 */ /* 0x000fca0000000000 */
[----:B------:R-:W-:Y:S01]  /*9ce60*/  ISETP.LT.AND P3, PT, R12, UR4, !P0 ;  /* 0x000000040c007c0c */ /* 0x000fe2000c761270 */
[----:B---3--:R0:W-:Y:S01]  /*9ce70*/  @P5 STG.E.U16 desc[UR8][R8.64], R26 ;  /* 0x0000001a08005986 */ /* 0x0081e2000c101508 */
[----:B------:R-:W-:Y:S01]  /*9ce80*/  PRMT R12, R26, 0x7632, R12 ;  /* 0x000076321a0c7816 */ /* 0x000fe2000000000c */
[----:B------:R-:W-:Y:S01]  /*9ce90*/  VIADD R0, R2, 0x99 ;  /* 0x0000009902007836 */ /* 0x000fe20000000000 */
[----:B------:R-:W-:Y:S01]  /*9cea0*/  ULDC UR4, c[0x0][0x22c] ;  /* 0x00008b0000047ab9 */ /* 0x000fe20000000800 */
[----:B0-----:R-:W3:Y:S04]  /*9ceb0*/  LDL.LU.64 R8, [R1+0xd88] ;  /* 0x000d880001087983 */ /* 0x001ee80000300a00 */
[----:B------:R-:W3:Y:S04]  /*9cec0*/  LDL.LU R14, [R1+0xa14] ;  /* 0x000a1400010e7983 */ /* 0x000ee80000300800 */
[----:B----4-:R0:W-:Y:S04]  /*9ced0*/  @P6 STG.E.U16 desc[UR8][R28.64], R12 ;  /* 0x0000000c1c006986 */ /* 0x0101e8000c101508 */
[----:B------:R1:W-:Y:S04]  /*9cee0*/  @P1 STG.E.U16 desc[UR8][R10.64], R27 ;  /* 0x0000001b0a001986 */ /* 0x0003e8000c101508 */
[----:B0-----:R-:W4:Y:S01]  /*9cef0*/  LDL.LU.64 R28, [R1+0xd80] ;  /* 0x000d8000011c7983 */ /* 0x001f220000300a00 */
[----:B------:R-:W-:-:S03]  /*9cf00*/  PRMT R12, R27, 0x7632, R12 ;  /* 0x000076321b0c7816 */ /* 0x000fc6000000000c */
[----:B-1----:R-:W4:Y:S04]  /*9cf10*/  LDL.LU.64 R10, [R1+0xd78] ;  /* 0x000d7800010a7983 */ /* 0x002f280000300a00 */
[----:B------:R-:W4:Y:S04]  /*9cf20*/  LDL.LU R26, [R1+0xa18] ;  /* 0x000a1800011a7983 */ /* 0x000f280000300800 */
[----:B--2---:R0:W-:Y:S04]  /*9cf30*/  @P2 STG.E.U16 desc[UR8][R18.64], R12 ;  /* 0x0000000c12002986 */ /* 0x0041e8000c101508 */
[----:B------:R1:W-:Y:S04]  /*9cf40*/  @P3 STG.E.U16 desc[UR8][R16.64], R15 ;  /* 0x0000000f10003986 */ /* 0x0003e8000c101508 */
[----:B0-----:R-:W2:Y:S04]  /*9cf50*/  LDL.LU.64 R18, [R1+0xd70] ;  /* 0x000d700001127983 */ /* 0x001ea80000300a00 */
[----:B-1----:R-:W2:Y:S04]  /*9cf60*/  LDL.LU.64 R16, [R1+0xd68] ;  /* 0x000d680001107983 */ /* 0x002ea80000300a00 */
[----:B------:R-:W2:Y:S01]  /*9cf70*/  LDL.LU R27, [R1+0xa1c] ;  /* 0x000a1c00011b7983 */ /* 0x000ea20000300800 */
[----:B------:R-:W-:Y:S01]  /*9cf80*/  ISETP.LT.AND P4, PT, R0, UR5, !P0 ;  /* 0x0000000500007c0c */ /* 0x000fe2000c781270 */
[----:B------:R-:W-:Y:S01]  /*9cf90*/  VIADD R0, R2, 0x9a ;  /* 0x0000009a02007836 */ /* 0x000fe20000000000 */
[----:B------:R-:W-:Y:S01]  /*9cfa0*/  PRMT R12, R15, 0x7632, R12 ;  /* 0x000076320f0c7816 */ /* 0x000fe2000000000c */
[----:B------:R-:W-:-:S03]  /*9cfb0*/  ULDC UR5, c[0x0][0x22c] ;  /* 0x00008b0000057ab9 */ /* 0x000fc60000000800 */
[----:B------:R-:W-:Y:S01]  /*9cfc0*/  ISETP.LT.AND P5, PT, R0, UR4, !P0 ;  /* 0x0000000400007c0c */ /* 0x000fe2000c7a1270 */
[----:B------:R-:W-:Y:S01]  /*9cfd0*/  VIADD R0, R2, 0x9b ;  /* 0x0000009b02007836 */ /* 0x000fe20000000000 */
[----:B------:R-:W-:-:S04]  /*9cfe0*/  ULDC UR4, c[0x0][0x22c] ;  /* 0x00008b0000047ab9 */ /* 0x000fc80000000800 */
[----:B------:R-:W-:Y:S01]  /*9cff0*/  ISETP.LT.AND P6, PT, R0, UR4, !P0 ;  /* 0x0000000400007c0c */ /* 0x000fe2000c7c1270 */
[----:B------:R-:W-:Y:S01]  /*9d000*/  VIADD R0, R2, 0x9c ;  /* 0x0000009c02007836 */ /* 0x000fe20000000000 */
[----:B------:R-:W-:-:S04]  /*9d010*/  ULDC UR4, c[0x0][0x22c] ;  /* 0x00008b0000047ab9 */ /* 0x000fc80000000800 */
[----:B------:R-:W-:Y:S01]  /*9d020*/  ISETP.LT.AND P1, PT, R0, UR4, !P0 ;  /* 0x0000000400007c0c */ /* 0x000fe2000c721270 */
[----:B------:R-:W-:Y:S01]  /*9d030*/  VIADD R0, R2, 0x9d ;  /* 0x0000009d02007836 */ /* 0x000fe20000000000 */
[----:B------:R-:W-:Y:S01]  /*9d040*/  ULDC UR4, c[0x0][0x22c] ;  /* 0x00008b0000047ab9 */ /* 0x000fe20000000800 */
[----:B------:R0:W-:Y:S03]  /*9d050*/  @P4 STG.E.U16 desc[UR8][R20.64], R12 ;  /* 0x0000000c14004986 */ /* 0x0001e6000c101508 */
[----:B------:R-:W-:Y:S01]  /*9d060*/  ISETP.LT.AND P2, PT, R0, UR4, !P0 ;  /* 0x0000000400007c0c */ /* 0x000fe2000c741270 */
[----:B------:R-:W-:Y:S01]  /*9d070*/  VIADD R0, R2, 0x9e ;  /* 0x0000009e02007836 */ /* 0x000fe20000000000 */
[----:B------:R-:W-:-:S04]  /*9d080*/  ULDC UR4, c[0x0][0x22c] ;  /* 0x00008b0000047ab9 */ /* 0x000fc80000000800 */
[----:B------:R-:W-:Y:S01]  /*9d090*/  ISETP.LT.AND P3, PT, R0, UR4, !P0 ;  /* 0x0000000400007c0c */ /* 0x000fe2000c761270 */
[----:B0-----:R-:W2:Y:S04]  /*9d0a0*/  LDL.LU.64 R20, [R1+0xd60] ;  /* 0x000d600001147983 */ /* 0x001ea80000300a00 */
        /* <DEDUP_REMOVED lines=29> */
[----:B------:R-:W-:-:S03]  /*9d280*/  PRMT R12, R27, 0x7632, R12 ;  /* 0x000076321b0c7816 */ /* 0x000fc6000000000c */
[----:B------:R-:W-:Y:S01]  /*9d290*/  ISETP.LT.AND P2, PT, R0, UR4, !P0 ;  /* 0x0000000400007c0c */ /* 0x000fe2000c741270 */
[----:B------:R-:W-:Y:S01]  /*9d2a0*/  VIADD R0, R2, 0xa4 ;  /* 0x000000a402007836 */ /* 0x000fe20000000000 */
[----:B------:R0:W-:Y:S01]  /*9d2b0*/  @P4 STG.E.U16 desc[UR8][R20.64], R12 ;  /* 0x0000000c14004986 */ /* 0x0001e2000c101508 */
[----:B------:R-:W-:-:S03]  /*9d2c0*/  ULDC UR4, c[0x0][0x22c] ;  /* 0x00008b0000047ab9 */ /* 0x000fc60000000800 */
        /* <DEDUP_REMOVED lines=9> */
[----:B------:R1:W-:Y:S01]  /*9d360*/  @P1 STG.E.U16 desc[UR8][R10.64], R14 ;  /* 0x0000000e0a001986 */ /* 0x0003e2000c101508 */
[----:B0-----:R-:W-:-:S03]  /*9d370*/  PRMT R12, R14, 0x7632, R12 ;  /* 0x000076320e0c7816 */ /* 0x001fc6000000000c */
[----:B------:R-:W4:Y:S04]  /*9d380*/  LDL.LU.64 R28, [R1+0xd20] ;  /* 0x000d2000011c7983 */ /* 0x000f280000300a00 */
        /* <DEDUP_REMOVED lines=69> */
[----:B0-----:R-:W4:Y:S01]  /*9d7e0*/  LDL.LU.64 R28, [R1+0xc70] ;  /* 0x000c7000011c7983 */ /* 0x001f220000300a00 */
[----:B------:R-:W-:-:S03]  /*9d7f0*/  PRMT R12, R27, 0x7632, R12 ;  /* 0x000076321b0c7816 */ /* 0x000fc6000000000c */
[----:B------:R0:W-:Y:S04]  /*9d800*/  @P1 STG.E.U16 desc[UR8][R10.64], R27 ;  /* 0x0000001b0a001986 */ /* 0x0001e8000c101508 */
[----:B0-----:R-:W4:Y:S04]  /*9d810*/  LDL.LU.64 R10, [R1+0xc68] ;  /* 0x000c6800010a7983 */ /* 0x001f280000300a00 */
        /* <DEDUP_REMOVED lines=32> */
[----:B0-----:R-:W4:Y:S04]  /*9da20*/  LDL.LU.64 R28, [R1+0xc20] ;  /* 0x000c2000011c7983 */ /* 0x001f280000300a00 */
[----:B------:R0:W-:Y:S01]  /*9da30*/  @P1 STG.E.U16 desc[UR8][R10.64], R26 ;  /* 0x0000001a0a001986 */ /* 0x0001e2000c101508 */
[----:B------:R-:W-:-:S03]  /*9da40*/  PRMT R12, R26, 0x7632, R12 ;  /* 0x000076321a0c7816 */ /* 0x000fc6000000000c */
        /* <DEDUP_REMOVED lines=1645> */
[----:B0-----:R-:W2:Y:S01]  /*a4120*/  LDL.LU.64 R20, [R1+0x148] ;  /* 0x0001480001147983 */ /* 0x001ea20000300a00 */
[----:B---3--:R-:W-:-:S03]  /*a4130*/  PRMT R12, R27, 0x7632, R12 ;  /* 0x000076321b0c7816 */ /* 0x008fc6000000000c */
[----:B------:R0:W-:Y:S01]  /*a4140*/  @P5 STG.E.U16 desc[UR8][R8.64], R27 ;  /* 0x0000001b08005986 */ /* 0x0001e2000c101508 */
[----:B------:R-:W-:Y:S01]  /*a4150*/  VIADD R0, R2, 0x1cb ;  /* 0x000001cb02007836 */ /* 0x000fe20000000000 */
[----:B------:R-:W-:Y:S02]  /*a4160*/  ULDC UR4, c[0x0][0x22c] ;  /* 0x00008b0000047ab9 */ /* 0x000fe40000000800 */
        /* <DEDUP_REMOVED lines=82> */
[----:B0-----:R-:W2:Y:S01]  /*a4690*/  LDL.LU.64 R18, [R1+0xc8] ;  /* 0x0000c80001127983 */ /* 0x001ea20000300a00 */
[----:B------:R-:W-:-:S03]  /*a46a0*/  PRMT R12, R9, 0x7632, R12 ;  /* 0x00007632090c7816 */ /* 0x000fc6000000000c */
        /* <DEDUP_REMOVED lines=16> */
[----:B------:R0:W-:Y:S01]  /*a47b0*/  @P4 STG.E.U16 desc[UR8][R20.64], R12 ;  /* 0x0000000c14004986 */ /* 0x0001e2000c101508 */
[----:B------:R-:W-:-:S03]  /*a47c0*/  ULDC UR4, c[0x0][0x22c] ;  /* 0x00008b0000047ab9 */ /* 0x000fc60000000800 */
[----:B------:R-:W-:Y:S01]  /*a47d0*/  ISETP.LT.AND P3, PT, R0, UR4, !P0 ;  /* 0x0000000400007c0c */ /* 0x000fe2000c761270 */
[----:B---3--:R1:W-:Y:S01]  /*a47e0*/  @P5 STG.E.U16 desc[UR8][R26.64], R15 ;  /* 0x0000000f1a005986 */ /* 0x0083e2000c101508 */
[----:B0-----:R-:W-:Y:S01]  /*a47f0*/  PRMT R12, R15, 0x7632, R12 ;  /* 0x000076320f0c7816 */ /* 0x001fe2000000000c */
[----:B------:R-:W-:Y:S01]  /*a4800*/  VIADD R0, R2, 0x1dd ;  /* 0x000001dd02007836 */ /* 0x000fe20000000000 */
[----:B------:R-:W-:Y:S01]  /*a4810*/  ULDC UR4, c[0x0][0x22c] ;  /* 0x00008b0000047ab9 */ /* 0x000fe20000000800 */
[----:B-1----:R-:W3:Y:S04]  /*a4820*/  LDL.LU.64 R26, [R1+0xb8] ;  /* 0x0000b800011a7983 */ /* 0x002ee80000300a00 */
[----:B------:R-:W3:Y:S04]  /*a4830*/  LDL.LU.64 R20, [R1+0xb0] ;  /* 0x0000b00001147983 */ /* 0x000ee80000300a00 */
[----:B------:R-:W3:Y:S04]  /*a4840*/  LDL.LU R17, [R1+0xccc] ;  /* 0x000ccc0001117983 */ /* 0x000ee80000300800 */
[----:B----4-:R0:W-:Y:S04]  /*a4850*/  @P6 STG.E.U16 desc[UR8][R28.64], R12 ;  /* 0x0000000c1c006986 */ /* 0x0101e8000c101508 */
[----:B0-----:R-:W4:Y:S04]  /*a4860*/  LDL.LU.64 R28, [R1+0xa8] ;  /* 0x0000a800011c7983 */ /* 0x001f280000300a00 */
[----:B------:R0:W-:Y:S01]  /*a4870*/  @P1 STG.E.U16 desc[UR8][R10.64], R14 ;  /* 0x0000000e0a001986 */ /* 0x0001e2000c101508 */
[----:B------:R-:W-:-:S03]  /*a4880*/  PRMT R12, R14, 0x7632, R12 ;  /* 0x000076320e0c7816 */ /* 0x000fc6000000000c */
[----:B0-----:R-:W4:Y:S04]  /*a4890*/  LDL.LU.64 R10, [R1+0xa0] ;  /* 0x0000a000010a7983 */ /* 0x001f280000300a00 */
[----:B------:R-:W4:Y:S04]  /*a48a0*/  LDL.LU R15, [R1+0xce0] ;  /* 0x000ce000010f7983 */ /* 0x000f280000300800 */
[----:B--2---:R-:W-:Y:S04]  /*a48b0*/  @P2 STG.E.U16 desc[UR8][R18.64], R12 ;  /* 0x0000000c12002986 */ /* 0x004fe8000c101508 */
[----:B------:R0:W-:Y:S04]  /*a48c0*/  @P3 STG.E.U16 desc[UR8][R8.64], R16 ;  /* 0x0000001008003986 */ /* 0x0001e8000c101508 */
[----:B0-----:R-:W2:Y:S01]  /*a48d0*/  LDL.LU.64 R8, [R1+0x98] ;  /* 0x0000980001087983 */ /* 0x001ea20000300a00 */
[----:B------:R-:W-:Y:S01]  /*a48e0*/  ISETP.LT.AND P4, PT, R0, UR4, !P0 ;  /* 0x0000000400007c0c */ /* 0x000fe2000c781270 */
[----:B------:R-:W-:Y:S01]  /*a48f0*/  VIADD R0, R2, 0x1de ;  /* 0x000001de02007836 */ /* 0x000fe20000000000 */
[----:B------:R-:W-:Y:S01]  /*a4900*/  ULDC UR4, c[0x0][0x22c] ;  /* 0x00008b0000047ab9 */ /* 0x000fe20000000800 */
[----:B------:R-:W-:Y:S01]  /*a4910*/  PRMT R12, R16, 0x7632, R12 ;  /* 0x00007632100c7816 */ /* 0x000fe2000000000c */
[----:B------:R-:W2:Y:S02]  /*a4920*/  LDL.LU.64 R18, [R1+0x90] ;  /* 0x0000900001127983 */ /* 0x000ea40000300a00 */
[----:B------:R-:W-:Y:S01]  /*a4930*/  ISETP.LT.AND P5, PT, R0, UR4, !P0 ;  /* 0x0000000400007c0c */ /* 0x000fe2000c7a1270 */
[----:B------:R-:W-:Y:S01]  /*a4940*/  VIADD R0, R2, 0x1df ;  /* 0x000001df02007836 */ /* 0x000fe20000000000 */
[----:B------:R-:W-:Y:S01]  /*a4950*/  ULDC UR4, c[0x0][0x22c] ;  /* 0x00008b0000047ab9 */ /* 0x000fe20000000800 */
[----:B------:R-:W2:Y:S03]  /*a4960*/  LDL.LU R25, [R1+0xce4] ;  /* 0x000ce40001197983 */ /* 0x000ea60000300800 */
[----:B------:R-:W-:Y:S01]  /*a4970*/  ISETP.LT.AND P6, PT, R0, UR4, !P0 ;  /* 0x0000000400007c0c */ /* 0x000fe2000c7c1270 */
[----:B------:R-:W-:Y:S01]  /*a4980*/  VIADD R0, R2, 0x1e0 ;  /* 0x000001e002007836 */ /* 0x000fe20000000000 */
[----:B------:R-:W-:-:S04]  /*a4990*/  ULDC UR4, c[0x0][0x22c] ;  /* 0x00008b0000047ab9 */ /* 0x000fc80000000800 */
[----:B------:R-:W-:Y:S01]  /*a49a0*/  ISETP.LT.AND P1, PT, R0, UR4, !P0 ;  /* 0x0000000400007c0c */ /* 0x000fe2000c721270 */
[----:B------:R-:W-:Y:S01]  /*a49b0*/  VIADD R0, R2, 0x1e1 ;  /* 0x000001e102007836 */ /* 0x000fe20000000000 */
[----:B------:R-:W-:-:S04]  /*a49c0*/  ULDC UR4, c[0x0][0x22c] ;  /* 0x00008b0000047ab9 */ /* 0x000fc80000000800 */
[----:B------:R-:W-:Y:S01]  /*a49d0*/  ISETP.LT.AND P2, PT, R0, UR4, !P0 ;  /* 0x0000000400007c0c */ /* 0x000fe2000c741270 */
[----:B---3--:R0:W-:Y:S01]  /*a49e0*/  @P4 STG.E.U16 desc[UR8][R26.64], R12 ;  /* 0x0000000c1a004986 */ /* 0x0081e2000c101508 */
[----:B------:R-:W-:Y:S01]  /*a49f0*/  VIADD R0, R2, 0x1e2 ;  /* 0x000001e202007836 */ /* 0x000fe20000000000 */
[----:B------:R-:W-:Y:S02]  /*a4a00*/  ULDC UR4, c[0x0][0x22c] ;  /* 0x00008b0000047ab9 */ /* 0x000fe40000000800 */
[----:B------:R1:W-:Y:S04]  /*a4a10*/  @P5 STG.E.U16 desc[UR8][R20.64], R17 ;  /* 0x0000001114005986 */ /* 0x0003e8000c101508 */
[----:B0-----:R-:W3:Y:S01]  /*a4a20*/  LDL.LU.64 R26, [R1+0x88] ;  /* 0x00008800011a7983 */ /* 0x001ee20000300a00 */
[----:B------:R-:W-:-:S03]  /*a4a30*/  PRMT R12, R17, 0x7632, R12 ;  /* 0x00007632110c7816 */ /* 0x000fc6000000000c */
        /* <DEDUP_REMOVED lines=10> */
[----:B0-----:R-:W2:Y:S01]  /*a4ae0*/  LDL.LU.64 R8, [R1+0x68] ;  /* 0x0000680001087983 */ /* 0x001ea20000300a00 */
        /* <DEDUP_REMOVED lines=15> */
[----:B------:R-:W-:Y:S01]  /*a4be0*/  ULDC UR4, c[0x0][0x22c] ;  /* 0x00008b0000047ab9 */ /* 0x000fe20000000800 */
[----:B------:R0:W-:Y:S03]  /*a4bf0*/  @P3 STG.E.U16 desc[UR8][R18.64], R25 ;  /* 0x0000001912003986 */ /* 0x0001e6000c101508 */
[----:B------:R-:W-:Y:S01]  /*a4c00*/  ISETP.LT.AND P2, PT, R0, UR4, !P0 ;  /* 0x0000000400007c0c */ /* 0x000fe2000c741270 */
[----:B0-----:R-:W2:Y:S04]  /*a4c10*/  LDL.LU.64 R18, [R1+0x23d0] ;  /* 0x0023d00001127983 */ /* 0x001ea80000300a00 */
[----:B---3--:R0:W-:Y:S04]  /*a4c20*/  @P4 STG.E.U16 desc[UR8][R26.64], R12 ;  /* 0x0000000c1a004986 */ /* 0x0081e8000c101508 */
[----:B------:R-:W3:Y:S01]  /*a4c30*/  LDL.LU R15, [R1+0xd10] ;  /* 0x000d1000010f7983 */ /* 0x000ee20000300800 */
[----:B------:R-:W-:Y:S01]  /*a4c40*/  VIADD R0, R2, 0x1e8 ;  /* 0x000001e802007836 */ /* 0x000fe20000000000 */
[----:B------:R-:W-:-:S02]  /*a4c50*/  ULDC UR4, c[0x0][0x22c] ;  /* 0x00008b0000047ab9 */ /* 0x000fc40000000800 */
[----:B0-----:R-:W3:Y:S04]  /*a4c60*/  LDL.LU.64 R26, [R1+0x60] ;  /* 0x00006000011a7983 */ /* 0x001ee80000300a00 */
[----:B------:R-:W3:Y:S01]  /*a4c70*/  LDL.LU R25, [R1+0xd14] ;  /* 0x000d140001197983 */ /* 0x000ee20000300800 */
[----:B------:R-:W-:-:S03]  /*a4c80*/  PRMT R12, R13, 0x7632, R12 ;  /* 0x000076320d0c7816 */ /* 0x000fc6000000000c */
[----:B------:R0:W-:Y:S04]  /*a4c90*/  @P5 STG.E.U16 desc[UR8][R16.64], R13 ;  /* 0x0000000d10005986 */ /* 0x0001e8000c101508 */
[----:B0-----:R-:W3:Y:S04]  /*a4ca0*/  LDL.LU.64 R16, [R1+0x23c8] ;  /* 0x0023c80001107983 */ /* 0x001ee80000300a00 */
[----:B----4-:R0:W-:Y:S04]  /*a4cb0*/  @P6 STG.E.U16 desc[UR8][R28.64], R12 ;  /* 0x0000000c1c006986 */ /* 0x0101e8000c101508 */
[----:B0-----:R-:W4:Y:S01]  /*a4cc0*/  LDL.LU R28, [R1+0xd18] ;  /* 0x000d1800011c7983 */ /* 0x001f220000300800 */
[----:B------:R-:W-:-:S03]  /*a4cd0*/  PRMT R12, R14, 0x7632, R12 ;  /* 0x000076320e0c7816 */ /* 0x000fc6000000000c */
[----:B------:R0:W-:Y:S04]  /*a4ce0*/  @P1 STG.E.U16 desc[UR8][R10.64], R14 ;  /* 0x0000000e0a001986 */ /* 0x0001e8000c101508 */
[----:B0-----:R-:W4:Y:S04]  /*a4cf0*/  LDL.LU.64 R10, [R1+0x23c0] ;  /* 0x0023c000010a7983 */ /* 0x001f280000300a00 */
[----:B--2---:R0:W-:Y:S04]  /*a4d00*/  @P2 STG.E.U16 desc[UR8][R8.64], R12 ;  /* 0x0000000c08002986 */ /* 0x0041e8000c101508 */
[----:B0-----:R-:W2:Y:S04]  /*a4d10*/  LDL.LU.64 R8, [R1+0x23b8] ;  /* 0x0023b80001087983 */ /* 0x001ea80000300a00 */
[----:B------:R-:W4:Y:S01]  /*a4d20*/  LDL.LU.64 R12, [R1+0x58] ;  /* 0x00005800010c7983 */ /* 0x000f220000300a00 */
[----:B------:R-:W-:Y:S01]  /*a4d30*/  ISETP.LT.AND P3, PT, R0, UR4, !P0 ;  /* 0x0000000400007c0c */ /* 0x000fe2000c761270 */
[----:B------:R-:W-:Y:S01]  /*a4d40*/  VIADD R0, R2, 0x1e9 ;  /* 0x000001e902007836 */ /* 0x000fe20000000000 */
[----:B------:R-:W-:Y:S01]  /*a4d50*/  ULDC UR4, c[0x0][0x22c] ;  /* 0x00008b0000047ab9 */ /* 0x000fe20000000800 */
[----:B------:R-:W2:Y:S03]  /*a4d60*/  LDL.LU R29, [R1+0xd1c] ;  /* 0x000d1c00011d7983 */ /* 0x000ea60000300800 */
[----:B------:R-:W-:-:S02]  /*a4d70*/  ISETP.LT.AND P4, PT, R0, UR4, !P0 ;  /* 0x0000000400007c0c */ /* 0x000fc4000c781270 */
[----:B---3--:R-:W-:-:S05]  /*a4d80*/  PRMT R6, R15, 0x7632, R6 ;  /* 0x000076320f067816 */ /* 0x008fca0000000006 */
[----:B----4-:R-:W-:Y:S06]  /*a4d90*/  @P3 STG.E.U16 desc[UR8][R12.64], R15 ;  /* 0x0000000f0c003986 */ /* 0x010fec000c101508 */
[----:B------:R0:W-:Y:S01]  /*a4da0*/  @P4 STG.E.U16 desc[UR8][R26.64], R6 ;  /* 0x000000061a004986 */ /* 0x0001e2000c101508 */
[----:B------:R-:W-:Y:S01]  /*a4db0*/  VIADD R0, R2, 0x1ea ;  /* 0x000001ea02007836 */ /* 0x000fe20000000000 */
[----:B------:R-:W-:Y:S02]  /*a4dc0*/  ULDC UR4, c[0x0][0x22c] ;  /* 0x00008b0000047ab9 */ /* 0x000fe40000000800 */
[----:B------:R-:W1:Y:S04]  /*a4dd0*/  LDS.128 R12, [R3] ;  /* 0x00000000030c7984 */ /* 0x000e680000000c00 */
[----:B0-----:R-:W3:Y:S01]  /*a4de0*/  LDL.LU.64 R26, [R1+0x23b0] ;  /* 0x0023b000011a7983 */ /* 0x001ee20000300a00 */
        /* <DEDUP_REMOVED lines=15> */
[----:B---3--:R0:W-:Y:S02]  /*a4ee0*/  @P5 STG.E.U16 desc[UR8][R26.64], R25 ;  /* 0x000000191a005986 */ /* 0x0081e4000c101508 */
[----:B0-----:R-:W-:-:S05]  /*a4ef0*/  PRMT R26, R25, 0x7632, R26 ;  /* 0x00007632191a7816 */ /* 0x001fca000000001a */
[----:B--2---:R0:W-:Y:S04]  /*a4f00*/  @P6 STG.E.U16 desc[UR8][R8.64], R26 ;  /* 0x0000001a08006986 */ /* 0x0041e8000c101508 */
[----:B------:R-:W-:Y:S01]  /*a4f10*/  @P1 STG.E.U16 desc[UR8][R10.64], R28 ;  /* 0x0000001c0a001986 */ /* 0x000fe2000c101508 */
[----:B0-----:R-:W-:-:S03]  /*a4f20*/  PRMT R8, R28, 0x7632, R8 ;  /* 0x000076321c087816 */ /* 0x001fc60000000008 */
[----:B------:R-:W2:Y:S04]  /*a4f30*/  LDL.LU.64 R26, [R1+0x40] ;  /* 0x00004000011a7983 */ /* 0x000ea80000300a00 */
[----:B------:R0:W-:Y:S04]  /*a4f40*/  @P2 STG.E.U16 desc[UR8][R16.64], R8 ;  /* 0x0000000810002986 */ /* 0x0001e8000c101508 */
[----:B------:R3:W-:Y:S04]  /*a4f50*/  @P3 STG.E.U16 desc[UR8][R18.64], R29 ;  /* 0x0000001d12003986 */ /* 0x0007e8000c101508 */
[----:B0-----:R-:W4:Y:S04]  /*a4f60*/  LDL.LU.64 R16, [R1+0x48] ;  /* 0x0000480001107983 */ /* 0x001f280000300a00 */
[----:B---3--:R-:W3:Y:S04]  /*a4f70*/  LDL.LU.64 R18, [R1+0x50] ;  /* 0x0000500001127983 */ /* 0x008ee80000300a00 */
[----:B------:R-:W2:Y:S01]  /*a4f80*/  LDL.LU.64 R6, [R1+0x38] ;  /* 0x0000380001067983 */ /* 0x000ea20000300a00 */
[----:B------:R-:W-:-:S03]  /*a4f90*/  PRMT R8, R29, 0x7632, R8 ;  /* 0x000076321d087816 */ /* 0x000fc60000000008 */
[----:B------:R-:W2:Y:S04]  /*a4fa0*/  LDL.LU.64 R24, [R1+0x30] ;  /* 0x0000300001187983 */ /* 0x000ea80000300a00 */
[----:B------:R-:W2:Y:S01]  /*a4fb0*/  LDL.LU.64 R28, [R1+0x28] ;  /* 0x00002800011c7983 */ /* 0x000ea20000300a00 */
        /* <DEDUP_REMOVED lines=15> */
[----:B------:R-:W-:Y:S03]  /*a50b0*/  @P4 STG.E.U16 desc[UR8][R20.64], R8 ;  /* 0x0000000814004986 */ /* 0x000fe6000c101508 */
[----:B------:R-:W-:Y:S01]  /*a50c0*/  ISETP.LT.AND P3, PT, R0, UR4, !P0 ;  /* 0x0000000400007c0c */ /* 0x000fe2000c761270 */
[----:B------:R-:W-:Y:S01]  /*a50d0*/  VIADD R0, R2, 0x1f5 ;  /* 0x000001f502007836 */ /* 0x000fe20000000000 */
[----:B------:R-:W-:Y:S01]  /*a50e0*/  ULDC UR4, c[0x0][0x22c] ;  /* 0x00008b0000047ab9 */ /* 0x000fe20000000800 */
[----:B-1----:R0:W-:Y:S04]  /*a50f0*/  @P5 STG.E.U16 desc[UR8][R22.64], R12 ;  /* 0x0000000c16005986 */ /* 0x0021e8000c101508 */
[----:B------:R-:W1:Y:S01]  /*a5100*/  LDS.128 R8, [R3+0x400] ;  /* 0x0004000003087984 */ /* 0x000e620000000c00 */
[----:B------:R-:W-:Y:S01]  /*a5110*/  ISETP.LT.AND P4, PT, R0, UR4, !P0 ;  /* 0x0000000400007c0c */ /* 0x000fe2000c781270 */
[----:B------:R-:W-:Y:S01]  /*a5120*/  VIADD R0, R2, 0x1f6 ;  /* 0x000001f602007836 */ /* 0x000fe20000000000 */
[----:B------:R-:W-:Y:S01]  /*a5130*/  ULDC UR4, c[0x0][0x22c] ;  /* 0x00008b0000047ab9 */ /* 0x000fe20000000800 */
[----:B0-----:R-:W-:-:S03]  /*a5140*/  PRMT R12, R12, 0x7632, R12 ;  /* 0x000076320c0c7816 */ /* 0x001fc6000000000c */
[----:B------:R-:W-:Y:S01]  /*a5150*/  ISETP.LT.AND P5, PT, R0, UR4, !P0 ;  /* 0x0000000400007c0c */ /* 0x000fe2000c7a1270 */
[----:B------:R-:W2:Y:S04]  /*a5160*/  LDL.LU.64 R22, [R1+0x20] ;  /* 0x0000200001167983 */ /* 0x000ea80000300a00 */
[----:B------:R-:W1:Y:S04]  /*a5170*/  LDL.LU.64 R20, [R1+0x18] ;  /* 0x0000180001147983 */ /* 0x000e680000300a00 */
[----:B---3--:R0:W-:Y:S04]  /*a5180*/  @P6 STG.E.U16 desc[UR8][R18.64], R12 ;  /* 0x0000000c12006986 */ /* 0x0081e8000c101508 */
[----:B----4-:R3:W-:Y:S01]  /*a5190*/  @P1 STG.E.U16 desc[UR8][R16.64], R13 ;  /* 0x0000000d10001986 */ /* 0x0107e2000c101508 */
[----:B------:R-:W-:Y:S01]  /*a51a0*/  VIADD R0, R2, 0x1f7 ;  /* 0x000001f702007836 */ /* 0x000fe20000000000 */
[----:B------:R-:W-:-:S02]  /*a51b0*/  ULDC UR4, c[0x0][0x22c] ;  /* 0x00008b0000047ab9 */ /* 0x000fc40000000800 */
[----:B0-----:R-:W4:Y:S01]  /*a51c0*/  LDL.LU.64 R18, [R1+0x10] ;  /* 0x0000100001127983 */ /* 0x001f220000300a00 */
[----:B---3--:R-:W-:-:S03]  /*a51d0*/  PRMT R13, R13, 0x7632, R13 ;  /* 0x000076320d0d7816 */ /* 0x008fc6000000000d */
[----:B------:R-:W3:Y:S04]  /*a51e0*/  LDL.LU.64 R16, [R1+0x8] ;  /* 0x0000080001107983 */ /* 0x000ee80000300a00 */
[----:B--2---:R0:W-:Y:S04]  /*a51f0*/  @P2 STG.E.U16 desc[UR8][R26.64], R13 ;  /* 0x0000000d1a002986 */ /* 0x0041e8000c101508 */
[----:B------:R2:W-:Y:S04]  /*a5200*/  @P3 STG.E.U16 desc[UR8][R6.64], R14 ;  /* 0x0000000e06003986 */ /* 0x0005e8000c101508 */
[----:B0-----:R-:W3:Y:S01]  /*a5210*/  LDL.LU.64 R26, [R1] ;  /* 0x00000000011a7983 */ /* 0x001ee20000300a00 */
[----:B--2---:R-:W-:-:S03]  /*a5220*/  PRMT R14, R14, 0x7632, R14 ;  /* 0x000076320e0e7816 */ /* 0x004fc6000000000e */
[----:B------:R-:W2:Y:S04]  /*a5230*/  LDL.LU.64 R6, [R1+0x23a8] ;  /* 0x0023a80001067983 */ /* 0x000ea80000300a00 */
[----:B------:R0:W-:Y:S04]  /*a5240*/  @P4 STG.E.U16 desc[UR8][R24.64], R14 ;  /* 0x0000000e18004986 */ /* 0x0001e8000c101508 */
[----:B------:R1:W-:Y:S04]  /*a5250*/  @P5 STG.E.U16 desc[UR8][R28.64], R15 ;  /* 0x0000000f1c005986 */ /* 0x0003e8000c101508 */
[----:B0-----:R-:W2:Y:S04]  /*a5260*/  LDL.LU.64 R24, [R1+0x23a0] ;  /* 0x0023a00001187983 */ /* 0x001ea80000300a00 */
[----:B-1----:R-:W2:Y:S01]  /*a5270*/  LDL.LU.64 R28, [R1+0x2398] ;  /* 0x00239800011c7983 */ /* 0x002ea20000300a00 */
        /* <DEDUP_REMOVED lines=21> */
[C---:B------:R-:W-:Y:S02]  /*a53d0*/  VIADD R0, R2.reuse, 0x1ff ;  /* 0x000001ff02007836 */ /* 0x040fe40000000000 */
[----:B------:R-:W-:Y:S01]  /*a53e0*/  VIADD R2, R2, 0x1fe ;  /* 0x000001fe02027836 */ /* 0x000fe20000000000 */
[----:B------:R0:W-:Y:S01]  /*a53f0*/  @P1 STG.E.U16 desc[UR8][R20.64], R8 ;  /* 0x0000000814001986 */ /* 0x0001e2000c101508 */
[----:B------:R-:W-:Y:S01]  /*a5400*/  PRMT R12, R8, 0x7632, R12 ;  /* 0x00007632080c7816 */ /* 0x000fe2000000000c */
[----:B------:R-:W-:Y:S01]  /*a5410*/  ULDC UR4, c[0x0][0x22c] ;  /* 0x00008b0000047ab9 */ /* 0x000fe20000000800 */
[----:B------:R-:W-:-:S02]  /*a5420*/  ISETP.LT.AND P1, PT, R0, UR5, !P0 ;  /* 0x0000000500007c0c */ /* 0x000fc4000c721270 */
[----:B------:R-:W-:Y:S02]  /*a5430*/  PRMT R0, R9, 0x7632, R0 ;  /* 0x0000763209007816 */ /* 0x000fe40000000000 */
[----:B------:R-:W-:Y:S02]  /*a5440*/  ISETP.LT.AND P0, PT, R2, UR4, !P0 ;  /* 0x0000000402007c0c */ /* 0x000fe4000c701270 */
[----:B------:R-:W-:Y:S01]  /*a5450*/  PRMT R2, R10, 0x7632, R2 ;  /* 0x000076320a027816 */ /* 0x000fe20000000002 */
[----:B----4-:R0:W-:Y:S04]  /*a5460*/  @P2 STG.E.U16 desc[UR8][R18.64], R12 ;  /* 0x0000000c12002986 */ /* 0x0101e8000c101508 */
[----:B---3--:R0:W-:Y:S04]  /*a5470*/  @P3 STG.E.U16 desc[UR8][R16.64], R9 ;  /* 0x0000000910003986 */ /* 0x0081e8000c101508 */
[----:B------:R0:W-:Y:S04]  /*a5480*/  @P4 STG.E.U16 desc[UR8][R26.64], R0 ;  /* 0x000000001a004986 */ /* 0x0001e8000c101508 */
[----:B--2---:R0:W-:Y:S04]  /*a5490*/  @P5 STG.E.U16 desc[UR8][R28.64], R10 ;  /* 0x0000000a1c005986 */ /* 0x0041e8000c101508 */
[----:B------:R0:W-:Y:S04]  /*a54a0*/  @P6 STG.E.U16 desc[UR8][R24.64], R2 ;  /* 0x0000000218006986 */ /* 0x0001e8000c101508 */
[----:B------:R0:W-:Y:S01]  /*a54b0*/  @P0 STG.E.U16 desc[UR8][R6.64], R11 ;  /* 0x0000000b06000986 */ /* 0x0001e2000c101508 */
[----:B------:R-:W-:Y:S05]  /*a54c0*/  @!P1 EXIT ;  /* 0x000000000000994d */ /* 0x000fea0003800000 */
[----:B0-----:R-:W-:-:S05]  /*a54d0*/  PRMT R2, R11, 0x7632, R2 ;  /* 0x000076320b027816 */ /* 0x001fca0000000002 */
[----:B------:R-:W-:Y:S01]  /*a54e0*/  STG.E.U16 desc[UR8][R4.64], R2 ;  /* 0x0000000204007986 */ /* 0x000fe2000c101508 */
[----:B------:R-:W-:Y:S05]  /*a54f0*/  EXIT ;  /* 0x000000000000794d */ /* 0x000fea0003800000 */
.L_x_3:
[----:B------:R-:W-:-:S00]  /*a5500*/  BRA `(.L_x_3) ;  /* 0xfffffffc00fc7947 */ /* 0x000fc0000383ffff */
[----:B------:R-:W-:-:S00]  /*a5510*/  NOP ;  /* 0x0000000000007918 */ /* 0x000fc00000000000 */
        /* <DEDUP_REMOVED lines=14> */
.L_x_4:


//--------------------- .nv.shared.matmul_kernel  --------------------------
	.section	.nv.shared.matmul_kernel,"aw",@nobits
	.sectionflags	@""
	.align	16
	.zero		1024


//--------------------- .nv.shared.reserved.0     --------------------------
	.section	.nv.shared.reserved.0,"aw",@nobits
	.weak		__nv_reservedSMEM_offset_0_alias
	.size		__nv_reservedSMEM_offset_0_alias, 0, 0
	.other		__nv_reservedSMEM_offset_0_alias,@"STO_CUDA_RESERVED_SHARED STV_DEFAULT"
__nv_reservedSMEM_offset_0_alias:
	.zero		0


//--------------------- .nv.constant0.matmul_kernel --------------------------
	.section	.nv.constant0.matmul_kernel,"a",@progbits
	.sectionflags	@""
	.align	4
.nv.constant0.matmul_kernel:
	.zero		608


//--------------------- SYMBOLS --------------------------

	.type		.nv.reservedSmem.offset0,@object
	.size		.nv.reservedSmem.offset0,0x4
